	.target	sm_80

	.elftype	@"ET_EXEC"


//--------------------- .note.nv.tkinfo           --------------------------
	.section	.note.nv.tkinfo,"",@"SHT_NOTE"
	.sectionflags	@"SHF_NOTE_NV_TKINFO"
	.tkinfo
        /*0018*/ 	.word	0x00000002
        /*0030*/ 	.string	""
        /*0030*/ 	.string	"ptxas"
        /*0030*/ 	.string	"Cuda compilation tools, release 13.0, V13.0.88"
        /*0030*/ 	.string	"Build cuda_13.0.r13.0/compiler.36424714_0"
        /*0030*/ 	.string	"-v  -suppress-debug-info  -lineinfo  -arch sm_80 "



//--------------------- .note.nv.cuinfo           --------------------------
	.section	.note.nv.cuinfo,"",@"SHT_NOTE"
	.sectionflags	@"SHF_NOTE_NV_CUINFO"
        /*0018*/ 	.short	0x0002
        /*001a*/ 	.short	0x0050
        /*001c*/ 	.short	0x0082
	.zero		2


//--------------------- .nv.info                  --------------------------
	.section	.nv.info,"",@"SHT_CUDA_INFO"
	.align	4


	//----- nvinfo : EIATTR_REGCOUNT
	.align		4
        /*0000*/ 	.byte	0x04, 0x2f
        /*0002*/ 	.short	(.L_1 - .L_0)
	.align		4
.L_0:
        /*0004*/ 	.word	index@(matmul_kernel)
        /*0008*/ 	.word	0x000000ff


	//----- nvinfo : EIATTR_FRAME_SIZE
	.align		4
.L_1:
        /*000c*/ 	.byte	0x04, 0x11
        /*000e*/ 	.short	(.L_3 - .L_2)
	.align		4
.L_2:
        /*0010*/ 	.word	index@(matmul_kernel)
        /*0014*/ 	.word	0x00003f48


	//----- nvinfo : EIATTR_MIN_STACK_SIZE
	.align		4
.L_3:
        /*0018*/ 	.byte	0x04, 0x12
        /*001a*/ 	.short	(.L_5 - .L_4)
	.align		4
.L_4:
        /*001c*/ 	.word	index@(matmul_kernel)
        /*0020*/ 	.word	0x00003f48
.L_5:


//--------------------- .nv.info.matmul_kernel    --------------------------
	.section	.nv.info.matmul_kernel,"",@"SHT_CUDA_INFO"
	.sectionflags	@""
	.align	4


	//----- nvinfo : EIATTR_CUDA_API_VERSION
	.align		4
        /*0000*/ 	.byte	0x04, 0x37
        /*0002*/ 	.short	(.L_7 - .L_6)
.L_6:
        /*0004*/ 	.word	0x00000082


	//----- nvinfo : EIATTR_SW2861232_WAR
	.align		4
.L_7:
        /*0008*/ 	.byte	0x01, 0x35
	.zero		2


	//----- nvinfo : EIATTR_PARAM_CBANK
	.align		4
        /*000c*/ 	.byte	0x04, 0x0a
        /*000e*/ 	.short	(.L_9 - .L_8)
	.align		4
.L_8:
        /*0010*/ 	.word	index@(.nv.constant0.matmul_kernel)
        /*0014*/ 	.short	0x0160
        /*0016*/ 	.short	0x0050


	//----- nvinfo : EIATTR_CBANK_PARAM_SIZE
	.align		4
.L_9:
        /*0018*/ 	.byte	0x03, 0x19
        /*001a*/ 	.short	0x0050


	//----- nvinfo : EIATTR_KPARAM_INFO
	.align		4
        /*001c*/ 	.byte	0x04, 0x17
        /*001e*/ 	.short	(.L_11 - .L_10)
.L_10:
        /*0020*/ 	.word	0x00000000
        /*0024*/ 	.short	0x000d
        /*0026*/ 	.short	0x0048
        /*0028*/ 	.byte	0x00, 0xf4, 0x21, 0x00


	//----- nvinfo : EIATTR_KPARAM_INFO
	.align		4
.L_11:
        /*002c*/ 	.byte	0x04, 0x17
        /*002e*/ 	.short	(.L_13 - .L_12)
.L_12:
        /*0030*/ 	.word	0x00000000
        /*0034*/ 	.short	0x000c
        /*0036*/ 	.short	0x0040
        /*0038*/ 	.byte	0x00, 0xf4, 0x21, 0x00


	//----- nvinfo : EIATTR_KPARAM_INFO
	.align		4
.L_13:
        /*003c*/ 	.byte	0x04, 0x17
        /*003e*/ 	.short	(.L_15 - .L_14)
.L_14:
        /*0040*/ 	.word	0x00000000
        /*0044*/ 	.short	0x000b
        /*0046*/ 	.short	0x0038
        /*0048*/ 	.byte	0x00, 0xf0, 0x11, 0x00


	//----- nvinfo : EIATTR_KPARAM_INFO
	.align		4
.L_15:
        /*004c*/ 	.byte	0x04, 0x17
        /*004e*/ 	.short	(.L_17 - .L_16)
.L_16:
        /*0050*/ 	.word	0x00000000
        /*0054*/ 	.short	0x000a
        /*0056*/ 	.short	0x0034
        /*0058*/ 	.byte	0x00, 0xf0, 0x11, 0x00


	//----- nvinfo : EIATTR_KPARAM_INFO
	.align		4
.L_17:
        /*005c*/ 	.byte	0x04, 0x17
        /*005e*/ 	.short	(.L_19 - .L_18)
.L_18:
        /*0060*/ 	.word	0x00000000
        /*0064*/ 	.short	0x0009
        /*0066*/ 	.short	0x0030
        /*0068*/ 	.byte	0x00, 0xf0, 0x11, 0x00


	//----- nvinfo : EIATTR_KPARAM_INFO
	.align		4
.L_19:
        /*006c*/ 	.byte	0x04, 0x17
        /*006e*/ 	.short	(.L_21 - .L_20)
.L_20:
        /*0070*/ 	.word	0x00000000
        /*0074*/ 	.short	0x0008
        /*0076*/ 	.short	0x002c
        /*0078*/ 	.byte	0x00, 0xf0, 0x11, 0x00


	//----- nvinfo : EIATTR_KPARAM_INFO
	.align		4
.L_21:
        /*007c*/ 	.byte	0x04, 0x17
        /*007e*/ 	.short	(.L_23 - .L_22)
.L_22:
        /*0080*/ 	.word	0x00000000
        /*0084*/ 	.short	0x0007
        /*0086*/ 	.short	0x0028
        /*0088*/ 	.byte	0x00, 0xf0, 0x11, 0x00


	//----- nvinfo : EIATTR_KPARAM_INFO
	.align		4
.L_23:
        /*008c*/ 	.byte	0x04, 0x17
        /*008e*/ 	.short	(.L_25 - .L_24)
.L_24:
        /*0090*/ 	.word	0x00000000
        /*0094*/ 	.short	0x0006
        /*0096*/ 	.short	0x0024
        /*0098*/ 	.byte	0x00, 0xf0, 0x11, 0x00


	//----- nvinfo : EIATTR_KPARAM_INFO
	.align		4
.L_25:
        /*009c*/ 	.byte	0x04, 0x17
        /*009e*/ 	.short	(.L_27 - .L_26)
.L_26:
        /*00a0*/ 	.word	0x00000000
        /*00a4*/ 	.short	0x0005
        /*00a6*/ 	.short	0x0020
        /*00a8*/ 	.byte	0x00, 0xf0, 0x11, 0x00


	//----- nvinfo : EIATTR_KPARAM_INFO
	.align		4
.L_27:
        /*00ac*/ 	.byte	0x04, 0x17
        /*00ae*/ 	.short	(.L_29 - .L_28)
.L_28:
        /*00b0*/ 	.word	0x00000000
        /*00b4*/ 	.short	0x0004
        /*00b6*/ 	.short	0x001c
        /*00b8*/ 	.byte	0x00, 0xf0, 0x11, 0x00


	//----- nvinfo : EIATTR_KPARAM_INFO
	.align		4
.L_29:
        /*00bc*/ 	.byte	0x04, 0x17
        /*00be*/ 	.short	(.L_31 - .L_30)
.L_30:
        /*00c0*/ 	.word	0x00000000
        /*00c4*/ 	.short	0x0003
        /*00c6*/ 	.short	0x0018
        /*00c8*/ 	.byte	0x00, 0xf0, 0x11, 0x00


	//----- nvinfo : EIATTR_KPARAM_INFO
	.align		4
.L_31:
        /*00cc*/ 	.byte	0x04, 0x17
        /*00ce*/ 	.short	(.L_33 - .L_32)
.L_32:
        /*00d0*/ 	.word	0x00000000
        /*00d4*/ 	.short	0x0002
        /*00d6*/ 	.short	0x0010
        /*00d8*/ 	.byte	0x00, 0xf4, 0x21, 0x00


	//----- nvinfo : EIATTR_KPARAM_INFO
	.align		4
.L_33:
        /*00dc*/ 	.byte	0x04, 0x17
        /*00de*/ 	.short	(.L_35 - .L_34)
.L_34:
        /*00e0*/ 	.word	0x00000000
        /*00e4*/ 	.short	0x0001
        /*00e6*/ 	.short	0x0008
        /*00e8*/ 	.byte	0x00, 0xf4, 0x21, 0x00


	//----- nvinfo : EIATTR_KPARAM_INFO
	.align		4
.L_35:
        /*00ec*/ 	.byte	0x04, 0x17
        /*00ee*/ 	.short	(.L_37 - .L_36)
.L_36:
        /*00f0*/ 	.word	0x00000000
        /*00f4*/ 	.short	0x0000
        /*00f6*/ 	.short	0x0000
        /*00f8*/ 	.byte	0x00, 0xf4, 0x21, 0x00


	//----- nvinfo : EIATTR_MAXREG_COUNT
	.align		4
.L_37:
        /*00fc*/ 	.byte	0x03, 0x1b
        /*00fe*/ 	.short	0x00ff


	//----- nvinfo : EIATTR_NUM_BARRIERS
	.align		4
        /*0100*/ 	.byte	0x02, 0x4c
        /*0102*/ 	.byte	0x01
	.zero		1


	//----- nvinfo : EIATTR_ANNOTATIONS
	.align		4
        /*0104*/ 	.byte	0x04, 0x55
        /*0106*/ 	.short	(.L_39 - .L_38)


	//   ....[0]....
.L_38:
        /*0108*/ 	.word	0x00000001
        /*010c*/ 	.byte	0xc0, 0x05, 0x00, 0x00, 0x01, 0x00, 0x00, 0x00, 0x10, 0x06, 0x00, 0x00, 0x01, 0x00, 0x00, 0x00
        /* <DEDUP_REMOVED lines=2132> */
        /*865c*/ 	.byte	0xe0, 0x45, 0x03, 0x00, 0x01, 0x00, 0x00, 0x00, 0xf0, 0x45, 0x03, 0x00


	//----- nvinfo : EIATTR_MERCURY_ISA_VERSION
	.align		4
.L_39:
        /*8668*/ 	.byte	0x03, 0x5f
        /*866a*/ 	.short	0x0000


	//----- nvinfo : EIATTR_EXIT_INSTR_OFFSETS
	.align		4
        /*866c*/ 	.byte	0x04, 0x1c
        /*866e*/ 	.short	(.L_41 - .L_40)


	//   ....[0]....
.L_40:
        /*8670*/ 	.word	0x000aa4b0


	//   ....[1]....
        /*8674*/ 	.word	0x000aa4d0


	//----- nvinfo : EIATTR_REQNTID
	.align		4
.L_41:
        /*8678*/ 	.byte	0x04, 0x10
        /*867a*/ 	.short	(.L_43 - .L_42)
.L_42:
        /*867c*/ 	.word	0x00000080
        /*8680*/ 	.word	0x00000001
        /*8684*/ 	.word	0x00000001
.L_43:


//--------------------- .nv.callgraph             --------------------------
	.section	.nv.callgraph,"",@"SHT_CUDA_CALLGRAPH"
	.align	4
	.sectionentsize	8
	.align		4
        /*0000*/ 	.word	0x00000000
	.align		4
        /*0004*/ 	.word	0xffffffff
	.align		4
        /*0008*/ 	.word	0x00000000
	.align		4
        /*000c*/ 	.word	0xfffffffe
	.align		4
        /*0010*/ 	.word	0x00000000
	.align		4
        /*0014*/ 	.word	0xfffffffd
	.align		4
        /*0018*/ 	.word	0x00000000
	.align		4
        /*001c*/ 	.word	0xfffffffc


//--------------------- .nv.rel.action            --------------------------
	.section	.nv.rel.action,"",@"SHT_CUDA_RELOCINFO"
	.align	8
	.sectionentsize	8
        /*0000*/ 	.byte	0x73, 0x00, 0x00, 0x00, 0x00, 0x00, 0x00, 0x00, 0x00, 0x00, 0x00, 0x11, 0x25, 0x00, 0x05, 0x36


//--------------------- .nv.constant0.matmul_kernel --------------------------
	.section	.nv.constant0.matmul_kernel,"a",@progbits
	.sectionflags	@""
	.align	4
.nv.constant0.matmul_kernel:
	.zero		432


//--------------------- .text.matmul_kernel       --------------------------
	.section	.text.matmul_kernel,"ax",@progbits
	.sectioninfo	@"SHI_REGISTERS=255"
	.align	128
        .global         matmul_kernel
        .type           matmul_kernel,@function
        .size           matmul_kernel,(.L_x_3 - matmul_kernel)
        .other          matmul_kernel,@"STO_CUDA_ENTRY STV_DEFAULT"
matmul_kernel:
.text.matmul_kernel:
[----:B------:R-:W-:-:S03]  /*0000*/  IMAD.MOV.U32 R1, RZ, RZ, c[0x0][0x28] ;  /* 0x00000a00ff017624 */ /* 0x000fc600078e00ff */
[----:B------:R-:W-:Y:S01]  /*0010*/  IMAD.MOV.U32 R0, RZ, RZ, c[0x0][0x17c] ;  /* 0x00005f00ff007624 */ /* 0x000fe200078e00ff */
[----:B------:R-:W1:Y:S01]  /*0020*/  S2R R5, SR_CTAID.X ;  /* 0x0000000000057919 */ /* 0x000e620000002500 */
[----:B------:R-:W-:-:S03]  /*0030*/  IADD3 R1, R1, -0x3f48, RZ ;  /* 0xffffc0b801017810 */ /* 0x000fc60007ffe0ff */
[----:B------:R-:W-:-:S04]  /*0040*/  IADD3 R0, R0, 0x7f, RZ ;  /* 0x0000007f00007810 */ /* 0x000fc80007ffe0ff */
[----:B------:R-:W-:-:S04]  /*0050*/  SHF.R.S32.HI R3, RZ, 0x1f, R0 ;  /* 0x0000001fff037819 */ /* 0x000fc80000011400 */
[----:B------:R-:W-:-:S04]  /*0060*/  LEA.HI R3, R3, R0, RZ, 0x7 ;  /* 0x0000000003037211 */ /* 0x000fc800078f38ff */
[----:B------:R-:W-:-:S04]  /*0070*/  SHF.R.S32.HI R3, RZ, 0x7, R3 ;  /* 0x00000007ff037819 */ /* 0x000fc80000011403 */
[----:B------:R-:W-:-:S04]  /*0080*/  SHF.L.U32 R4, R3, 0x3, RZ ;  /* 0x0000000303047819 */ /* 0x000fc800000006ff */
[-C--:B------:R-:W-:Y:S02]  /*0090*/  IABS R7, R4.reuse ;  /* 0x0000000400077213 */ /* 0x080fe40000000000 */
[----:B-1----:R-:W-:Y:S02]  /*00a0*/  IABS R8, R5 ;  /* 0x0000000500087213 */ /* 0x002fe40000000000 */
[----:B------:R-:W1:Y:S01]  /*00b0*/  I2F.RP R0, R7 ;  /* 0x0000000700007306 */ /* 0x000e620000209400 */
[----:B------:R-:W-:-:S07]  /*00c0*/  IABS R10, R4 ;  /* 0x00000004000a7213 */ /* 0x000fce0000000000 */
[----:B-1----:R-:W1:Y:S02]  /*00d0*/  MUFU.RCP R0, R0 ;  /* 0x0000000000007308 */ /* 0x002e640000001000 */
[----:B-1----:R-:W-:Y:S01]  /*00e0*/  IADD3 R2, R0, 0xffffffe, RZ ;  /* 0x0ffffffe00027810 */ /* 0x002fe20007ffe0ff */
[----:B------:R-:W-:-:S05]  /*00f0*/  IMAD.MOV R0, RZ, RZ, -R10 ;  /* 0x000000ffff007224 */ /* 0x000fca00078e0a0a */
[----:B------:R1:W2:Y:S02]  /*0100*/  F2I.FTZ.U32.TRUNC.NTZ R3, R2 ;  /* 0x0000000200037305 */ /* 0x0002a4000021f000 */
[----:B-1----:R-:W-:Y:S01]  /*0110*/  MOV R2, RZ ;  /* 0x000000ff00027202 */ /* 0x002fe20000000f00 */
[----:B--2---:R-:W-:-:S04]  /*0120*/  IMAD.MOV R6, RZ, RZ, -R3 ;  /* 0x000000ffff067224 */ /* 0x004fc800078e0a03 */
[----:B------:R-:W-:Y:S02]  /*0130*/  IMAD R9, R6, R7, RZ ;  /* 0x0000000706097224 */ /* 0x000fe400078e02ff */
[----:B------:R-:W-:Y:S02]  /*0140*/  IMAD.MOV.U32 R6, RZ, RZ, R8 ;  /* 0x000000ffff067224 */ /* 0x000fe400078e0008 */
[----:B------:R-:W-:-:S06]  /*0150*/  IMAD.HI.U32 R3, R3, R9, R2 ;  /* 0x0000000903037227 */ /* 0x000fcc00078e0002 */
[----:B------:R-:W-:-:S04]  /*0160*/  IMAD.HI.U32 R3, R3, R6, RZ ;  /* 0x0000000603037227 */ /* 0x000fc800078e00ff */
[----:B------:R-:W-:-:S05]  /*0170*/  IMAD R0, R3, R0, R6 ;  /* 0x0000000003007224 */ /* 0x000fca00078e0206 */
[----:B------:R-:W-:-:S13]  /*0180*/  ISETP.GT.U32.AND P1, PT, R7, R0, PT ;  /* 0x000000000700720c */ /* 0x000fda0003f24070 */
[----:B------:R-:W-:Y:S01]  /*0190*/  @!P1 IMAD.IADD R0, R0, 0x1, -R7 ;  /* 0x0000000100009824 */ /* 0x000fe200078e0a07 */
[----:B------:R-:W-:Y:S02]  /*01a0*/  @!P1 IADD3 R3, R3, 0x1, RZ ;  /* 0x0000000103039810 */ /* 0x000fe40007ffe0ff */
[----:B------:R-:W-:Y:S02]  /*01b0*/  ISETP.NE.AND P1, PT, R4, RZ, PT ;  /* 0x000000ff0400720c */ /* 0x000fe40003f25270 */
[----:B------:R-:W-:Y:S02]  /*01c0*/  ISETP.GE.U32.AND P0, PT, R0, R7, PT ;  /* 0x000000070000720c */ /* 0x000fe40003f06070 */
[----:B------:R-:W-:-:S04]  /*01d0*/  LOP3.LUT R0, R5, R4, RZ, 0x3c, !PT ;  /* 0x0000000405007212 */ /* 0x000fc800078e3cff */
[----:B------:R-:W-:Y:S02]  /*01e0*/  ISETP.GE.AND P2, PT, R0, RZ, PT ;  /* 0x000000ff0000720c */ /* 0x000fe40003f46270 */
[----:B------:R-:W-:-:S04]  /*01f0*/  MOV R0, c[0x0][0x178] ;  /* 0x00005e0000007a02 */ /* 0x000fc80000000f00 */
[----:B------:R-:W-:Y:S02]  /*0200*/  IADD3 R0, R0, 0x1ff, RZ ;  /* 0x000001ff00007810 */ /* 0x000fe40007ffe0ff */
[----:B------:R-:W-:-:S05]  /*0210*/  @P0 IADD3 R3, R3, 0x1, RZ ;  /* 0x0000000103030810 */ /* 0x000fca0007ffe0ff */
[----:B------:R-:W-:Y:S01]  /*0220*/  IMAD.MOV.U32 R2, RZ, RZ, R3 ;  /* 0x000000ffff027224 */ /* 0x000fe200078e0003 */
[----:B------:R-:W-:-:S03]  /*0230*/  SHF.R.S32.HI R3, RZ, 0x1f, R0 ;  /* 0x0000001fff037819 */ /* 0x000fc60000011400 */
[----:B------:R-:W-:Y:S01]  /*0240*/  @!P2 IMAD.MOV R2, RZ, RZ, -R2 ;  /* 0x000000ffff02a224 */ /* 0x000fe200078e0a02 */
[----:B------:R-:W-:Y:S02]  /*0250*/  @!P1 LOP3.LUT R2, RZ, R4, RZ, 0x33, !PT ;  /* 0x00000004ff029212 */ /* 0x000fe400078e33ff */
[----:B------:R-:W-:Y:S02]  /*0260*/  LEA.HI R3, R3, R0, RZ, 0x9 ;  /* 0x0000000003037211 */ /* 0x000fe400078f48ff */
[----:B------:R-:W-:Y:S01]  /*0270*/  SHF.L.U32 R10, R2, 0x3, RZ ;  /* 0x00000003020a7819 */ /* 0x000fe200000006ff */
[----:B------:R-:W-:-:S03]  /*0280*/  IMAD.MOV R2, RZ, RZ, -R2 ;  /* 0x000000ffff027224 */ /* 0x000fc600078e0a02 */
[----:B------:R-:W-:Y:S01]  /*0290*/  LEA.HI.SX32 R3, R3, -R10, 0x17 ;  /* 0x8000000a03037211 */ /* 0x000fe200078fbaff */
[----:B------:R-:W-:Y:S01]  /*02a0*/  IMAD R12, R4, R2, R5 ;  /* 0x00000002040c7224 */ /* 0x000fe200078e0205 */
[----:B------:R-:W-:Y:S02]  /*02b0*/  MOV R2, RZ ;  /* 0x000000ff00027202 */ /* 0x000fe40000000f00 */
[----:B------:R-:W-:Y:S02]  /*02c0*/  IMNMX R11, R3, 0x8, PT ;  /* 0x00000008030b7817 */ /* 0x000fe40003800200 */
[----:B------:R-:W-:Y:S02]  /*02d0*/  IABS R4, R12 ;  /* 0x0000000c00047213 */ /* 0x000fe40000000000 */
[----:B------:R-:W-:-:S04]  /*02e0*/  IABS R7, R11 ;  /* 0x0000000b00077213 */ /* 0x000fc80000000000 */
[----:B------:R-:W1:Y:S08]  /*02f0*/  I2F.RP R0, R7 ;  /* 0x0000000700007306 */ /* 0x000e700000209400 */
[----:B-1----:R-:W1:Y:S02]  /*0300*/  MUFU.RCP R0, R0 ;  /* 0x0000000000007308 */ /* 0x002e640000001000 */
[----:B-1----:R-:W-:-:S02]  /*0310*/  IADD3 R3, R0, 0xffffffe, RZ ;  /* 0x0ffffffe00037810 */ /* 0x002fc40007ffe0ff */
[----:B------:R-:W-:-:S04]  /*0320*/  IABS R0, c[0x0][0x17c] ;  /* 0x00005f0000007a13 */ /* 0x000fc80000000000 */
[----:B------:R-:W1:Y:S08]  /*0330*/  F2I.FTZ.U32.TRUNC.NTZ R3, R3 ;  /* 0x0000000300037305 */ /* 0x000e70000021f000 */
[----:B------:R-:W2:Y:S01]  /*0340*/  I2F.RP R8, R0 ;  /* 0x0000000000087306 */ /* 0x000ea20000209400 */
[----:B-1----:R-:W-:-:S04]  /*0350*/  IMAD.MOV R6, RZ, RZ, -R3 ;  /* 0x000000ffff067224 */ /* 0x002fc800078e0a03 */
[----:B------:R-:W-:Y:S01]  /*0360*/  IMAD R5, R6, R7, RZ ;  /* 0x0000000706057224 */ /* 0x000fe200078e02ff */
[----:B------:R-:W-:-:S03]  /*0370*/  IABS R6, R11 ;  /* 0x0000000b00067213 */ /* 0x000fc60000000000 */
[----:B------:R-:W-:Y:S01]  /*0380*/  IMAD.HI.U32 R2, R3, R5, R2 ;  /* 0x0000000503027227 */ /* 0x000fe200078e0002 */
[----:B------:R-:W-:Y:S01]  /*0390*/  IABS R3, c[0x0][0x178] ;  /* 0x00005e0000037a13 */ /* 0x000fe20000000000 */
[----:B--2---:R-:W1:Y:S02]  /*03a0*/  MUFU.RCP R8, R8 ;  /* 0x0000000800087308 */ /* 0x004e640000001000 */
[----:B------:R-:W-:Y:S02]  /*03b0*/  IMAD.MOV.U32 R5, RZ, RZ, R4 ;  /* 0x000000ffff057224 */ /* 0x000fe400078e0004 */
[----:B------:R-:W-:Y:S02]  /*03c0*/  IMAD.MOV R4, RZ, RZ, -R6 ;  /* 0x000000ffff047224 */ /* 0x000fe400078e0a06 */
[----:B------:R-:W-:-:S04]  /*03d0*/  IMAD.HI.U32 R2, R2, R5, RZ ;  /* 0x0000000502027227 */ /* 0x000fc800078e00ff */
[----:B------:R-:W-:Y:S02]  /*03e0*/  IMAD R4, R2, R4, R5 ;  /* 0x0000000402047224 */ /* 0x000fe400078e0205 */
[----:B------:R-:W2:Y:S03]  /*03f0*/  I2F.RP R5, R3 ;  /* 0x0000000300057306 */ /* 0x000ea60000209400 */
[----:B------:R-:W-:Y:S02]  /*0400*/  ISETP.GT.U32.AND P1, PT, R7, R4, PT ;  /* 0x000000040700720c */ /* 0x000fe40003f24070 */
[----:B-1----:R-:W-:-:S11]  /*0410*/  IADD3 R6, R8, 0xffffffe, RZ ;  /* 0x0ffffffe08067810 */ /* 0x002fd60007ffe0ff */
[-C--:B------:R-:W-:Y:S01]  /*0420*/  @!P1 IADD3 R4, R4, -R7.reuse, RZ ;  /* 0x8000000704049210 */ /* 0x080fe20007ffe0ff */
[----:B--2---:R-:W1:Y:S01]  /*0430*/  MUFU.RCP R5, R5 ;  /* 0x0000000500057308 */ /* 0x004e620000001000 */
[----:B------:R-:W-:Y:S02]  /*0440*/  @!P1 IADD3 R2, R2, 0x1, RZ ;  /* 0x0000000102029810 */ /* 0x000fe40007ffe0ff */
[----:B------:R-:W-:Y:S02]  /*0450*/  ISETP.GE.U32.AND P0, PT, R4, R7, PT ;  /* 0x000000070400720c */ /* 0x000fe40003f06070 */
[----:B------:R-:W-:Y:S02]  /*0460*/  LOP3.LUT R4, R12, R11, RZ, 0x3c, !PT ;  /* 0x0000000b0c047212 */ /* 0x000fe400078e3cff */
[----:B------:R-:W-:Y:S01]  /*0470*/  ISETP.NE.AND P1, PT, R11, RZ, PT ;  /* 0x000000ff0b00720c */ /* 0x000fe20003f25270 */
[----:B------:R2:W3:Y:S01]  /*0480*/  F2I.FTZ.U32.TRUNC.NTZ R7, R6 ;  /* 0x0000000600077305 */ /* 0x0004e2000021f000 */
[----:B------:R-:W-:-:S07]  /*0490*/  ISETP.GE.AND P2, PT, R4, RZ, PT ;  /* 0x000000ff0400720c */ /* 0x000fce0003f46270 */
[----:B------:R-:W-:Y:S02]  /*04a0*/  @P0 IADD3 R2, R2, 0x1, RZ ;  /* 0x0000000102020810 */ /* 0x000fe40007ffe0ff */
[----:B-1----:R-:W-:Y:S02]  /*04b0*/  IADD3 R4, R5, 0xffffffe, RZ ;  /* 0x0ffffffe05047810 */ /* 0x002fe40007ffe0ff */
[----:B--2---:R-:W-:Y:S01]  /*04c0*/  MOV R6, RZ ;  /* 0x000000ff00067202 */ /* 0x004fe20000000f00 */
[----:B------:R-:W-:Y:S01]  /*04d0*/  IMAD.MOV.U32 R8, RZ, RZ, R2 ;  /* 0x000000ffff087224 */ /* 0x000fe200078e0002 */
[----:B------:R-:W1:Y:S01]  /*04e0*/  F2I.FTZ.U32.TRUNC.NTZ R5, R4 ;  /* 0x0000000400057305 */ /* 0x000e62000021f000 */
[----:B---3--:R-:W-:Y:S02]  /*04f0*/  IADD3 R9, RZ, -R7, RZ ;  /* 0x80000007ff097210 */ /* 0x008fe40007ffe0ff */
[----:B------:R-:W-:Y:S01]  /*0500*/  @!P2 IMAD.MOV R8, RZ, RZ, -R8 ;  /* 0x000000ffff08a224 */ /* 0x000fe200078e0a08 */
[----:B------:R-:W-:-:S02]  /*0510*/  @!P1 LOP3.LUT R8, RZ, R11, RZ, 0x33, !PT ;  /* 0x0000000bff089212 */ /* 0x000fc400078e33ff */
[----:B------:R-:W-:-:S03]  /*0520*/  IMAD R9, R9, R0, RZ ;  /* 0x0000000009097224 */ /* 0x000fc600078e02ff */
[----:B------:R-:W-:Y:S02]  /*0530*/  IMAD.SHL.U32 R137, R8, 0x80, RZ ;  /* 0x0000008008897824 */ /* 0x000fe400078e00ff */
[----:B------:R-:W-:-:S03]  /*0540*/  IMAD.HI.U32 R2, R7, R9, R6 ;  /* 0x0000000907027227 */ /* 0x000fc600078e0006 */
[----:B------:R-:W-:Y:S01]  /*0550*/  IABS R129, R137 ;  /* 0x0000008900817213 */ /* 0x000fe20000000000 */
[----:B------:R-:W-:Y:S01]  /*0560*/  IMAD.MOV R6, RZ, RZ, -R8 ;  /* 0x000000ffff067224 */ /* 0x000fe200078e0a08 */
[C---:B------:R-:W-:Y:S01]  /*0570*/  IADD3 R142, R137.reuse, 0x7f, RZ ;  /* 0x0000007f898e7810 */ /* 0x040fe20007ffe0ff */
[--C-:B-1----:R-:W-:Y:S01]  /*0580*/  IMAD.MOV R14, RZ, RZ, -R5.reuse ;  /* 0x000000ffff0e7224 */ /* 0x102fe200078e0a05 */
[C---:B------:R-:W-:Y:S01]  /*0590*/  IADD3 R18, R137.reuse, 0x1, RZ ;  /* 0x0000000189127810 */ /* 0x040fe20007ffe0ff */
[----:B------:R-:W-:Y:S01]  /*05a0*/  IMAD.HI.U32 R4, R2, R129, RZ ;  /* 0x0000008102047227 */ /* 0x000fe200078e00ff */
[C---:B------:R-:W-:Y:S01]  /*05b0*/  IADD3 R17, R137.reuse, 0x2, RZ ;  /* 0x0000000289117810 */ /* 0x040fe20007ffe0ff */
[----:B------:R-:W-:Y:S01]  /*05c0*/  STL [R1+0xeec], R137 ;  /* 0x000eec8901007387 */ /* 0x000fe20000100800 */
[----:B------:R-:W-:Y:S01]  /*05d0*/  IADD3 R13, R137, 0x3, RZ ;  /* 0x00000003890d7810 */ /* 0x000fe20007ffe0ff */
[----:B------:R-:W-:Y:S01]  /*05e0*/  IMAD.MOV R8, RZ, RZ, -R4 ;  /* 0x000000ffff087224 */ /* 0x000fe200078e0a04 */
[----:B------:R-:W-:Y:S01]  /*05f0*/  MOV R4, RZ ;  /* 0x000000ff00047202 */ /* 0x000fe20000000f00 */
[----:B------:R-:W-:Y:S01]  /*0600*/  IMAD R7, R14, R3, RZ ;  /* 0x000000030e077224 */ /* 0x000fe200078e02ff */
[----:B------:R-:W-:Y:S01]  /*0610*/  STL [R1+0x2310], R142 ;  /* 0x0023108e01007387 */ /* 0x000fe20000100800 */
[----:B------:R-:W-:Y:S01]  /*0620*/  IMAD R6, R11, R6, R12 ;  /* 0x000000060b067224 */ /* 0x000fe200078e020c */
[----:B------:R-:W-:Y:S01]  /*0630*/  IABS R11, R18 ;  /* 0x00000012000b7213 */ /* 0x000fe20000000000 */
[----:B------:R-:W-:Y:S01]  /*0640*/  IMAD.HI.U32 R5, R5, R7, R4 ;  /* 0x0000000705057227 */ /* 0x000fe200078e0004 */
[----:B------:R-:W-:Y:S01]  /*0650*/  STL [R1+0x21f8], R18 ;  /* 0x0021f81201007387 */ /* 0x000fe20000100800 */
[----:B------:R-:W-:-:S02]  /*0660*/  IADD3 R16, R137, 0x4, RZ ;  /* 0x0000000489107810 */ /* 0x000fc40007ffe0ff */
[----:B------:R-:W-:Y:S01]  /*0670*/  IMAD.IADD R4, R10, 0x1, R6 ;  /* 0x000000010a047824 */ /* 0x000fe200078e0206 */
[----:B------:R-:W-:Y:S01]  /*0680*/  STL [R1+0x21fc], R17 ;  /* 0x0021fc1101007387 */ /* 0x000fe20000100800 */
[----:B------:R-:W-:Y:S01]  /*0690*/  IMAD.HI.U32 R6, R2, R11, RZ ;  /* 0x0000000b02067227 */ /* 0x000fe200078e00ff */
[----:B------:R-:W-:Y:S02]  /*06a0*/  IABS R127, R17 ;  /* 0x00000011007f7213 */ /* 0x000fe40000000000 */
[----:B------:R1:W-:Y:S01]  /*06b0*/  STL [R1+0x2200], R13 ;  /* 0x0022000d01007387 */ /* 0x0003e20000100800 */
[----:B------:R-:W-:Y:S01]  /*06c0*/  IMAD R129, R0, R8, R129 ;  /* 0x0000000800817224 */ /* 0x000fe200078e0281 */
[----:B------:R-:W-:Y:S01]  /*06d0*/  IADD3 R6, -R6, RZ, RZ ;  /* 0x000000ff06067210 */ /* 0x000fe20007ffe1ff */
[----:B------:R-:W-:Y:S01]  /*06e0*/  IMAD.HI.U32 R7, R2, R127, RZ ;  /* 0x0000007f02077227 */ /* 0x000fe200078e00ff */
[C---:B------:R-:W-:Y:S01]  /*06f0*/  IADD3 R14, R137.reuse, 0x5, RZ ;  /* 0x00000005890e7810 */ /* 0x040fe20007ffe0ff */
[----:B------:R-:W-:Y:S01]  /*0700*/  STL [R1+0x2460], R142 ;  /* 0x0024608e01007387 */ /* 0x000fe20000100800 */
[----:B------:R-:W-:Y:S01]  /*0710*/  IABS R125, R16 ;  /* 0x00000010007d7213 */ /* 0x000fe20000000000 */
[----:B------:R-:W-:Y:S01]  /*0720*/  IMAD R128, R0, R6, R11 ;  /* 0x0000000600807224 */ /* 0x000fe200078e020b */
[C---:B------:R-:W-:Y:S01]  /*0730*/  IADD3 R251, R137.reuse, 0x7, RZ ;  /* 0x0000000789fb7810 */ /* 0x040fe20007ffe0ff */
[----:B------:R-:W-:Y:S01]  /*0740*/  IMAD.MOV R7, RZ, RZ, -R7 ;  /* 0x000000ffff077224 */ /* 0x000fe200078e0a07 */
[----:B-1----:R-:W-:Y:S01]  /*0750*/  IABS R13, R13 ;  /* 0x0000000d000d7213 */ /* 0x002fe20000000000 */
[C---:B------:R-:W-:Y:S01]  /*0760*/  IMAD.HI.U32 R9, R2.reuse, R125, RZ ;  /* 0x0000007d02097227 */ /* 0x040fe200078e00ff */
[----:B------:R-:W-:Y:S01]  /*0770*/  IABS R11, R14 ;  /* 0x0000000e000b7213 */ /* 0x000fe20000000000 */
[----:B------:R-:W-:Y:S01]  /*0780*/  STL [R1+0x2204], R16 ;  /* 0x0022041001007387 */ /* 0x000fe20000100800 */
[C---:B------:R-:W-:Y:S01]  /*0790*/  IADD3 R12, R137.reuse, 0x6, RZ ;  /* 0x00000006890c7810 */ /* 0x040fe20007ffe0ff */
[----:B------:R-:W-:Y:S01]  /*07a0*/  IMAD.HI.U32 R8, R2, R13, RZ ;  /* 0x0000000d02087227 */ /* 0x000fe200078e00ff */
[----:B------:R-:W-:-:S02]  /*07b0*/  IADD3 R250, R137, 0x8, RZ ;  /* 0x0000000889fa7810 */ /* 0x000fc40007ffe0ff */
[----:B------:R-:W-:Y:S01]  /*07c0*/  IABS R123, R12 ;  /* 0x0000000c007b7213 */ /* 0x000fe20000000000 */
[----:B------:R-:W-:Y:S01]  /*07d0*/  IMAD.MOV R8, RZ, RZ, -R8 ;  /* 0x000000ffff087224 */ /* 0x000fe200078e0a08 */
[----:B------:R-:W-:Y:S01]  /*07e0*/  IADD3 R9, -R9, RZ, RZ ;  /* 0x000000ff09097210 */ /* 0x000fe20007ffe1ff */
[----:B------:R-:W-:Y:S01]  /*07f0*/  IMAD.HI.U32 R6, R2, R11, RZ ;  /* 0x0000000b02067227 */ /* 0x000fe200078e00ff */
[----:B------:R-:W-:Y:S02]  /*0800*/  IABS R121, R250 ;  /* 0x000000fa00797213 */ /* 0x000fe40000000000 */
[C---:B------:R-:W-:Y:S01]  /*0810*/  IADD3 R247, R137.reuse, 0xb, RZ ;  /* 0x0000000b89f77810 */ /* 0x040fe20007ffe0ff */
[C---:B------:R-:W-:Y:S01]  /*0820*/  IMAD R126, R0.reuse, R8, R13 ;  /* 0x00000008007e7224 */ /* 0x040fe200078e020d */
[----:B------:R-:W-:Y:S01]  /*0830*/  IABS R13, R251 ;  /* 0x000000fb000d7213 */ /* 0x000fe20000000000 */
[----:B------:R-:W-:Y:S01]  /*0840*/  IMAD R127, R0, R7, R127 ;  /* 0x00000007007f7224 */ /* 0x000fe200078e027f */
[C---:B------:R-:W-:Y:S01]  /*0850*/  IADD3 R248, R137.reuse, 0xa, RZ ;  /* 0x0000000a89f87810 */ /* 0x040fe20007ffe0ff */
[----:B------:R-:W-:Y:S01]  /*0860*/  IMAD.MOV R6, RZ, RZ, -R6 ;  /* 0x000000ffff067224 */ /* 0x000fe200078e0a06 */
[C---:B------:R-:W-:Y:S01]  /*0870*/  IADD3 R246, R137.reuse, 0xd, RZ ;  /* 0x0000000d89f67810 */ /* 0x040fe20007ffe0ff */
[C---:B------:R-:W-:Y:S01]  /*0880*/  IMAD.HI.U32 R8, R2.reuse, R13, RZ ;  /* 0x0000000d02087227 */ /* 0x040fe200078e00ff */
[----:B------:R-:W-:Y:S01]  /*0890*/  IABS R119, R248 ;  /* 0x000000f800777213 */ /* 0x000fe20000000000 */
[----:B------:R-:W-:Y:S01]  /*08a0*/  STL [R1+0x2464], R127 ;  /* 0x0024647f01007387 */ /* 0x000fe20000100800 */
[C---:B------:R-:W-:Y:S01]  /*08b0*/  IADD3 R141, R137.reuse, 0xc, RZ ;  /* 0x0000000c898d7810 */ /* 0x040fe20007ffe0ff */
[----:B------:R-:W-:Y:S01]  /*08c0*/  IMAD.HI.U32 R7, R2, R123, RZ ;  /* 0x0000007b02077227 */ /* 0x000fe200078e00ff */
[----:B------:R-:W-:Y:S01]  /*08d0*/  IADD3 R8, -R8, RZ, RZ ;  /* 0x000000ff08087210 */ /* 0x000fe20007ffe1ff */
[----:B------:R-:W-:Y:S01]  /*08e0*/  STL [R1+0x2468], R126 ;  /* 0x0024687e01007387 */ /* 0x000fe20000100800 */
[----:B------:R-:W-:Y:S01]  /*08f0*/  IABS R117, R141 ;  /* 0x0000008d00757213 */ /* 0x000fe20000000000 */
[----:B------:R-:W-:Y:S01]  /*0900*/  IMAD R125, R0, R9, R125 ;  /* 0x00000009007d7224 */ /* 0x000fe200078e027d */
[C---:B------:R-:W-:Y:S01]  /*0910*/  IADD3 R244, R137.reuse, 0xf, RZ ;  /* 0x0000000f89f47810 */ /* 0x040fe20007ffe0ff */
[----:B------:R-:W-:Y:S01]  /*0920*/  IMAD.HI.U32 R9, R2, R121, RZ ;  /* 0x0000007902097227 */ /* 0x000fe200078e00ff */
[C---:B------:R-:W-:Y:S01]  /*0930*/  IADD3 R243, R137.reuse, 0x10, RZ ;  /* 0x0000001089f37810 */ /* 0x040fe20007ffe0ff */
[----:B------:R1:W-:Y:S01]  /*0940*/  STL [R1+0x2208], R14 ;  /* 0x0022080e01007387 */ /* 0x0003e20000100800 */
[C---:B------:R-:W-:Y:S01]  /*0950*/  IADD3 R242, R137.reuse, 0x11, RZ ;  /* 0x0000001189f27810 */ /* 0x040fe20007ffe0ff */
[C---:B------:R-:W-:Y:S01]  /*0960*/  IMAD R124, R0.reuse, R6, R11 ;  /* 0x00000006007c7224 */ /* 0x040fe200078e020b */
[----:B------:R-:W-:Y:S01]  /*0970*/  IABS R11, R247 ;  /* 0x000000f7000b7213 */ /* 0x000fe20000000000 */
[----:B------:R-:W-:Y:S01]  /*0980*/  IMAD.MOV R7, RZ, RZ, -R7 ;  /* 0x000000ffff077224 */ /* 0x000fe200078e0a07 */
[----:B------:R-:W-:Y:S01]  /*0990*/  IABS R113, R243 ;  /* 0x000000f300717213 */ /* 0x000fe20000000000 */
[C---:B------:R-:W-:Y:S01]  /*09a0*/  IMAD R122, R0.reuse, R8, R13 ;  /* 0x00000008007a7224 */ /* 0x040fe200078e020d */
[----:B------:R-:W-:Y:S01]  /*09b0*/  IABS R13, R246 ;  /* 0x000000f6000d7213 */ /* 0x000fe20000000000 */
[----:B------:R-:W-:Y:S01]  /*09c0*/  IMAD.MOV R9, RZ, RZ, -R9 ;  /* 0x000000ffff097224 */ /* 0x000fe200078e0a09 */
[C---:B------:R-:W-:Y:S01]  /*09d0*/  IADD3 R241, R137.reuse, 0x12, RZ ;  /* 0x0000001289f17810 */ /* 0x040fe20007ffe0ff */
[----:B------:R-:W-:Y:S01]  /*09e0*/  IMAD R123, R0, R7, R123 ;  /* 0x00000007007b7224 */ /* 0x000fe200078e027b */
[C---:B------:R-:W-:Y:S01]  /*09f0*/  IADD3 R238, R137.reuse, 0x15, RZ ;  /* 0x0000001589ee7810 */ /* 0x040fe20007ffe0ff */
[----:B------:R-:W-:Y:S01]  /*0a00*/  IMAD.HI.U32 R7, R2, R11, RZ ;  /* 0x0000000b02077227 */ /* 0x000fe200078e00ff */
[----:B------:R-:W-:Y:S01]  /*0a10*/  IABS R111, R241 ;  /* 0x000000f1006f7213 */ /* 0x000fe20000000000 */
[----:B------:R2:W-:Y:S01]  /*0a20*/  STL [R1+0x220c], R12 ;  /* 0x00220c0c01007387 */ /* 0x0005e20000100800 */
[C---:B------:R-:W-:Y:S01]  /*0a30*/  IADD3 R239, R137.reuse, 0x14, RZ ;  /* 0x0000001489ef7810 */ /* 0x040fe20007ffe0ff */
[----:B------:R-:W-:Y:S01]  /*0a40*/  IMAD R121, R0, R9, R121 ;  /* 0x0000000900797224 */ /* 0x000fe200078e0279 */
[C---:B------:R-:W-:Y:S01]  /*0a50*/  IADD3 R236, R137.reuse, 0x17, RZ ;  /* 0x0000001789ec7810 */ /* 0x040fe20007ffe0ff */
[C---:B------:R-:W-:Y:S01]  /*0a60*/  IMAD.HI.U32 R6, R2.reuse, R119, RZ ;  /* 0x0000007702067227 */ /* 0x040fe200078e00ff */
[----:B------:R-:W-:Y:S01]  /*0a70*/  IADD3 R237, R137, 0x16, RZ ;  /* 0x0000001689ed7810 */ /* 0x000fe20007ffe0ff */
[----:B------:R-:W-:Y:S01]  /*0a80*/  STL [R1+0x2210], R251 ;  /* 0x002210fb01007387 */ /* 0x000fe20000100800 */
[----:B------:R-:W-:Y:S01]  /*0a90*/  IABS R109, R239 ;  /* 0x000000ef006d7213 */ /* 0x000fe20000000000 */
[----:B------:R-:W-:Y:S01]  /*0aa0*/  IMAD.HI.U32 R9, R2, R13, RZ ;  /* 0x0000000d02097227 */ /* 0x000fe200078e00ff */
[----:B------:R-:W-:Y:S01]  /*0ab0*/  IADD3 R6, -R6, RZ, RZ ;  /* 0x000000ff06067210 */ /* 0x000fe20007ffe1ff */
[----:B------:R-:W-:Y:S01]  /*0ac0*/  STL [R1+0x2214], R250 ;  /* 0x002214fa01007387 */ /* 0x000fe20000100800 */
[----:B------:R-:W-:Y:S01]  /*0ad0*/  IABS R107, R237 ;  /* 0x000000ed006b7213 */ /* 0x000fe20000000000 */
[----:B------:R-:W-:Y:S01]  /*0ae0*/  IMAD.MOV R7, RZ, RZ, -R7 ;  /* 0x000000ffff077224 */ /* 0x000fe200078e0a07 */
[----:B------:R-:W-:Y:S01]  /*0af0*/  IADD3 R9, -R9, RZ, RZ ;  /* 0x000000ff09097210 */ /* 0x000fe20007ffe1ff */
[----:B------:R-:W-:Y:S01]  /*0b00*/  IMAD.HI.U32 R8, R2, R117, RZ ;  /* 0x0000007502087227 */ /* 0x000fe200078e00ff */
[C---:B------:R-:W-:Y:S01]  /*0b10*/  IADD3 R234, R137.reuse, 0x19, RZ ;  /* 0x0000001989ea7810 */ /* 0x040fe20007ffe0ff */
[----:B-1----:R-:W1:Y:S01]  /*0b20*/  S2R R14, SR_TID.X ;  /* 0x00000000000e7919 */ /* 0x002e620000002100 */
[C---:B------:R-:W-:Y:S01]  /*0b30*/  IADD3 R232, R137.reuse, 0x1b, RZ ;  /* 0x0000001b89e87810 */ /* 0x040fe20007ffe0ff */
[C---:B------:R-:W-:Y:S01]  /*0b40*/  IMAD R118, R0.reuse, R7, R11 ;  /* 0x0000000700767224 */ /* 0x040fe200078e020b */
[----:B------:R-:W-:Y:S01]  /*0b50*/  IABS R11, R244 ;  /* 0x000000f4000b7213 */ /* 0x000fe20000000000 */
[C---:B------:R-:W-:Y:S01]  /*0b60*/  IMAD R119, R0.reuse, R6, R119 ;  /* 0x0000000600777224 */ /* 0x040fe200078e0277 */
[C---:B------:R-:W-:Y:S01]  /*0b70*/  IADD3 R233, R137.reuse, 0x1a, RZ ;  /* 0x0000001a89e97810 */ /* 0x040fe20007ffe0ff */
[----:B------:R-:W-:Y:S01]  /*0b80*/  IMAD R116, R0, R9, R13 ;  /* 0x0000000900747224 */ /* 0x000fe200078e020d */
[----:B------:R-:W-:Y:S01]  /*0b90*/  IABS R13, R242 ;  /* 0x000000f2000d7213 */ /* 0x000fe20000000000 */
[----:B------:R-:W-:Y:S01]  /*0ba0*/  IMAD.MOV R8, RZ, RZ, -R8 ;  /* 0x000000ffff087224 */ /* 0x000fe200078e0a08 */
[----:B------:R-:W-:Y:S01]  /*0bb0*/  IADD3 R231, R137, 0x1c, RZ ;  /* 0x0000001c89e77810 */ /* 0x000fe20007ffe0ff */
[----:B------:R-:W-:Y:S01]  /*0bc0*/  IMAD.HI.U32 R6, R2, R11, RZ ;  /* 0x0000000b02067227 */ /* 0x000fe200078e00ff */
[----:B------:R-:W-:-:S02]  /*0bd0*/  IABS R103, R233 ;  /* 0x000000e900677213 */ /* 0x000fc40000000000 */
[----:B------:R-:W-:Y:S01]  /*0be0*/  IABS R101, R231 ;  /* 0x000000e700657213 */ /* 0x000fe20000000000 */
[----:B------:R-:W-:Y:S01]  /*0bf0*/  IMAD.HI.U32 R7, R2, R113, RZ ;  /* 0x0000007102077227 */ /* 0x000fe200078e00ff */
[C---:B------:R-:W-:Y:S02]  /*0c00*/  IADD3 R229, R137.reuse, 0x1f, RZ ;  /* 0x0000001f89e57810 */ /* 0x040fe40007ffe0ff */
[----:B------:R-:W-:Y:S01]  /*0c10*/  IADD3 R227, R137, 0x21, RZ ;  /* 0x0000002189e37810 */ /* 0x000fe20007ffe0ff */
[----:B------:R-:W-:Y:S01]  /*0c20*/  IMAD R117, R0, R8, R117 ;  /* 0x0000000800757224 */ /* 0x000fe200078e0275 */
[----:B------:R-:W-:Y:S01]  /*0c30*/  IADD3 R7, -R7, RZ, RZ ;  /* 0x000000ff07077210 */ /* 0x000fe20007ffe1ff */
[----:B------:R-:W-:Y:S01]  /*0c40*/  IMAD.MOV R6, RZ, RZ, -R6 ;  /* 0x000000ffff067224 */ /* 0x000fe200078e0a06 */
[C---:B------:R-:W-:Y:S01]  /*0c50*/  IADD3 R140, R137.reuse, 0x1e, RZ ;  /* 0x0000001e898c7810 */ /* 0x040fe20007ffe0ff */
[----:B------:R-:W-:Y:S01]  /*0c60*/  IMAD.HI.U32 R8, R2, R13, RZ ;  /* 0x0000000d02087227 */ /* 0x000fe200078e00ff */
[----:B------:R-:W-:-:S02]  /*0c70*/  IADD3 R228, R137, 0x20, RZ ;  /* 0x0000002089e47810 */ /* 0x000fc40007ffe0ff */
[----:B------:R-:W-:Y:S01]  /*0c80*/  IABS R99, R140 ;  /* 0x0000008c00637213 */ /* 0x000fe20000000000 */
[----:B------:R-:W-:Y:S01]  /*0c90*/  IMAD R114, R0, R6, R11 ;  /* 0x0000000600727224 */ /* 0x000fe200078e020b */
[----:B------:R-:W-:Y:S01]  /*0ca0*/  IABS R11, R238 ;  /* 0x000000ee000b7213 */ /* 0x000fe20000000000 */
[----:B------:R-:W-:Y:S01]  /*0cb0*/  IMAD.MOV R8, RZ, RZ, -R8 ;  /* 0x000000ffff087224 */ /* 0x000fe200078e0a08 */
[----:B------:R-:W-:Y:S01]  /*0cc0*/  IABS R97, R228 ;  /* 0x000000e400617213 */ /* 0x000fe20000000000 */
[----:B------:R-:W-:Y:S01]  /*0cd0*/  IMAD.HI.U32 R9, R2, R111, RZ ;  /* 0x0000006f02097227 */ /* 0x000fe200078e00ff */
[----:B------:R-:W-:Y:S02]  /*0ce0*/  IABS R15, R142 ;  /* 0x0000008e000f7213 */ /* 0x000fe40000000000 */
[C---:B------:R-:W-:Y:S01]  /*0cf0*/  IADD3 R225, R137.reuse, 0x23, RZ ;  /* 0x0000002389e17810 */ /* 0x040fe20007ffe0ff */
[C---:B------:R-:W-:Y:S01]  /*0d00*/  IMAD R113, R0.reuse, R7, R113 ;  /* 0x0000000700717224 */ /* 0x040fe200078e0271 */
[C---:B------:R-:W-:Y:S01]  /*0d10*/  IADD3 R223, R137.reuse, 0x25, RZ ;  /* 0x0000002589df7810 */ /* 0x040fe20007ffe0ff */
[----:B------:R-:W-:Y:S01]  /*0d20*/  IMAD R112, R0, R8, R13 ;  /* 0x0000000800707224 */ /* 0x000fe200078e020d */
[----:B------:R-:W-:Y:S01]  /*0d30*/  IABS R13, R236 ;  /* 0x000000ec000d7213 */ /* 0x000fe20000000000 */
[----:B------:R-:W-:Y:S01]  /*0d40*/  IMAD.MOV R9, RZ, RZ, -R9 ;  /* 0x000000ffff097224 */ /* 0x000fe200078e0a09 */
[C---:B------:R-:W-:Y:S01]  /*0d50*/  IADD3 R224, R137.reuse, 0x24, RZ ;  /* 0x0000002489e07810 */ /* 0x040fe20007ffe0ff */
[----:B------:R-:W-:Y:S01]  /*0d60*/  IMAD.HI.U32 R7, R2, R11, RZ ;  /* 0x0000000b02077227 */ /* 0x000fe200078e00ff */
[----:B------:R-:W-:-:S02]  /*0d70*/  IADD3 R249, R137, 0x9, RZ ;  /* 0x0000000989f97810 */ /* 0x000fc40007ffe0ff */
[C---:B------:R-:W-:Y:S01]  /*0d80*/  IADD3 R222, R137.reuse, 0x26, RZ ;  /* 0x0000002689de7810 */ /* 0x040fe20007ffe0ff */
[----:B------:R-:W-:Y:S01]  /*0d90*/  IMAD R111, R0, R9, R111 ;  /* 0x00000009006f7224 */ /* 0x000fe200078e026f */
[----:B------:R-:W-:Y:S01]  /*0da0*/  IABS R93, R224 ;  /* 0x000000e0005d7213 */ /* 0x000fe20000000000 */
[----:B------:R-:W-:Y:S01]  /*0db0*/  IMAD.MOV R7, RZ, RZ, -R7 ;  /* 0x000000ffff077224 */ /* 0x000fe200078e0a07 */
[----:B------:R-:W-:Y:S01]  /*0dc0*/  IABS R91, R222 ;  /* 0x000000de005b7213 */ /* 0x000fe20000000000 */
[C---:B------:R-:W-:Y:S01]  /*0dd0*/  IMAD.HI.U32 R6, R2.reuse, R109, RZ ;  /* 0x0000006d02067227 */ /* 0x040fe200078e00ff */
[C---:B------:R-:W-:Y:S01]  /*0de0*/  IADD3 R219, R137.reuse, 0x29, RZ ;  /* 0x0000002989db7810 */ /* 0x040fe20007ffe0ff */
[----:B------:R-:W-:Y:S01]  /*0df0*/  STL [R1+0x2218], R249 ;  /* 0x002218f901007387 */ /* 0x000fe20000100800 */
[C---:B------:R-:W-:Y:S01]  /*0e00*/  IADD3 R245, R137.reuse, 0xe, RZ ;  /* 0x0000000e89f57810 */ /* 0x040fe20007ffe0ff */
[C---:B------:R-:W-:Y:S01]  /*0e10*/  IMAD.HI.U32 R9, R2.reuse, R13, RZ ;  /* 0x0000000d02097227 */ /* 0x040fe200078e00ff */
[C---:B------:R-:W-:Y:S01]  /*0e20*/  IADD3 R220, R137.reuse, 0x28, RZ ;  /* 0x0000002889dc7810 */ /* 0x040fe20007ffe0ff */
[----:B------:R-:W-:Y:S01]  /*0e30*/  STL [R1+0x221c], R248 ;  /* 0x00221cf801007387 */ /* 0x000fe20000100800 */
[C---:B------:R-:W-:Y:S01]  /*0e40*/  IADD3 R217, R137.reuse, 0x2b, RZ ;  /* 0x0000002b89d97810 */ /* 0x040fe20007ffe0ff */
[----:B------:R-:W-:Y:S01]  /*0e50*/  IMAD.HI.U32 R8, R2, R107, RZ ;  /* 0x0000006b02087227 */ /* 0x000fe200078e00ff */
[----:B------:R-:W-:Y:S01]  /*0e60*/  IABS R115, R245 ;  /* 0x000000f500737213 */ /* 0x000fe20000000000 */
[----:B------:R-:W-:Y:S01]  /*0e70*/  STL [R1+0x2220], R247 ;  /* 0x002220f701007387 */ /* 0x000fe20000100800 */
[----:B------:R-:W-:Y:S01]  /*0e80*/  IABS R89, R220 ;  /* 0x000000dc00597213 */ /* 0x000fe20000000000 */
[----:B------:R-:W-:Y:S01]  /*0e90*/  IMAD R108, R0, R7, R11 ;  /* 0x00000007006c7224 */ /* 0x000fe200078e020b */
[----:B------:R-:W-:Y:S01]  /*0ea0*/  IABS R11, R234 ;  /* 0x000000ea000b7213 */ /* 0x000fe20000000000 */
[----:B------:R-:W-:Y:S01]  /*0eb0*/  IMAD.MOV R6, RZ, RZ, -R6 ;  /* 0x000000ffff067224 */ /* 0x000fe200078e0a06 */
[----:B------:R-:W-:Y:S01]  /*0ec0*/  IADD3 R8, -R8, RZ, RZ ;  /* 0x000000ff08087210 */ /* 0x000fe20007ffe1ff */
[----:B------:R-:W-:Y:S01]  /*0ed0*/  IMAD.MOV R9, RZ, RZ, -R9 ;  /* 0x000000ffff097224 */ /* 0x000fe200078e0a09 */
[C---:B------:R-:W-:Y:S01]  /*0ee0*/  IADD3 R218, R137.reuse, 0x2a, RZ ;  /* 0x0000002a89da7810 */ /* 0x040fe20007ffe0ff */
[C---:B------:R-:W-:Y:S01]  /*0ef0*/  IMAD R109, R0.reuse, R6, R109 ;  /* 0x00000006006d7224 */ /* 0x040fe200078e026d */
[C---:B------:R-:W-:Y:S01]  /*0f00*/  IADD3 R240, R137.reuse, 0x13, RZ ;  /* 0x0000001389f07810 */ /* 0x040fe20007ffe0ff */
[----:B------:R-:W-:Y:S01]  /*0f10*/  IMAD R106, R0, R9, R13 ;  /* 0x00000009006a7224 */ /* 0x000fe200078e020d */
[----:B------:R-:W-:Y:S01]  /*0f20*/  IABS R13, R232 ;  /* 0x000000e8000d7213 */ /* 0x000fe20000000000 */
[----:B------:R-:W-:Y:S01]  /*0f30*/  IMAD.HI.U32 R6, R2, R11, RZ ;  /* 0x0000000b02067227 */ /* 0x000fe200078e00ff */
[----:B------:R-:W-:Y:S01]  /*0f40*/  IABS R87, R218 ;  /* 0x000000da00577213 */ /* 0x000fe20000000000 */
[----:B------:R-:W-:Y:S01]  /*0f50*/  STL [R1+0x2224], R141 ;  /* 0x0022248d01007387 */ /* 0x000fe20000100800 */
[C---:B------:R-:W-:Y:S01]  /*0f60*/  IADD3 R215, R137.reuse, 0x2d, RZ ;  /* 0x0000002d89d77810 */ /* 0x040fe20007ffe0ff */
[----:B------:R-:W-:Y:S01]  /*0f70*/  IMAD R107, R0, R8, R107 ;  /* 0x00000008006b7224 */ /* 0x000fe200078e026b */
[----:B------:R-:W-:Y:S01]  /*0f80*/  IADD3 R6, -R6, RZ, RZ ;  /* 0x000000ff06067210 */ /* 0x000fe20007ffe1ff */
[C---:B------:R-:W-:Y:S01]  /*0f90*/  IMAD.HI.U32 R8, R2.reuse, R13, RZ ;  /* 0x0000000d02087227 */ /* 0x040fe200078e00ff */
[C---:B------:R-:W-:Y:S01]  /*0fa0*/  IADD3 R214, R137.reuse, 0x2e, RZ ;  /* 0x0000002e89d67810 */ /* 0x040fe20007ffe0ff */
[----:B------:R-:W-:Y:S01]  /*0fb0*/  STL [R1+0x2228], R246 ;  /* 0x002228f601007387 */ /* 0x000fe20000100800 */
[C---:B------:R-:W-:Y:S01]  /*0fc0*/  IADD3 R213, R137.reuse, 0x2f, RZ ;  /* 0x0000002f89d57810 */ /* 0x040fe20007ffe0ff */
[C---:B------:R-:W-:Y:S01]  /*0fd0*/  IMAD.HI.U32 R7, R2.reuse, R103, RZ ;  /* 0x0000006702077227 */ /* 0x040fe200078e00ff */
[----:B------:R-:W-:Y:S01]  /*0fe0*/  IABS R83, R214 ;  /* 0x000000d600537213 */ /* 0x000fe20000000000 */
[----:B------:R-:W-:Y:S01]  /*0ff0*/  STL [R1+0x222c], R245 ;  /* 0x00222cf501007387 */ /* 0x000fe20000100800 */
[C---:B------:R-:W-:Y:S01]  /*1000*/  IADD3 R235, R137.reuse, 0x18, RZ ;  /* 0x0000001889eb7810 */ /* 0x040fe20007ffe0ff */
[----:B------:R-:W-:Y:S01]  /*1010*/  IMAD.HI.U32 R9, R2, R101, RZ ;  /* 0x0000006502097227 */ /* 0x000fe200078e00ff */
[----:B------:R-:W-:Y:S01]  /*1020*/  IADD3 R139, R137, 0x30, RZ ;  /* 0x00000030898b7810 */ /* 0x000fe20007ffe0ff */
[----:B------:R-:W-:Y:S01]  /*1030*/  STL [R1+0x2230], R244 ;  /* 0x002230f401007387 */ /* 0x000fe20000100800 */
[----:B------:R-:W-:Y:S01]  /*1040*/  IABS R105, R235 ;  /* 0x000000eb00697213 */ /* 0x000fe20000000000 */
[----:B------:R-:W-:Y:S01]  /*1050*/  IMAD.MOV R8, RZ, RZ, -R8 ;  /* 0x000000ffff087224 */ /* 0x000fe200078e0a08 */
[----:B------:R-:W-:Y:S01]  /*1060*/  IADD3 R9, -R9, RZ, RZ ;  /* 0x000000ff09097210 */ /* 0x000fe20007ffe1ff */
[C---:B------:R-:W-:Y:S01]  /*1070*/  IMAD R104, R0.reuse, R6, R11 ;  /* 0x0000000600687224 */ /* 0x040fe200078e020b */
[----:B------:R-:W-:Y:S01]  /*1080*/  IABS R11, R229 ;  /* 0x000000e5000b7213 */ /* 0x000fe20000000000 */
[----:B------:R-:W-:Y:S01]  /*1090*/  IMAD.MOV R7, RZ, RZ, -R7 ;  /* 0x000000ffff077224 */ /* 0x000fe200078e0a07 */
[----:B------:R-:W-:Y:S01]  /*10a0*/  IABS R81, R139 ;  /* 0x0000008b00517213 */ /* 0x000fe20000000000 */
[C---:B------:R-:W-:Y:S01]  /*10b0*/  IMAD R102, R0.reuse, R8, R13 ;  /* 0x0000000800667224 */ /* 0x040fe200078e020d */
[----:B------:R-:W-:Y:S01]  /*10c0*/  IABS R13, R227 ;  /* 0x000000e3000d7213 */ /* 0x000fe20000000000 */
[----:B------:R-:W-:Y:S01]  /*10d0*/  IMAD R103, R0, R7, R103 ;  /* 0x0000000700677224 */ /* 0x000fe200078e0267 */
[C---:B------:R-:W-:Y:S01]  /*10e0*/  IADD3 R210, R137.reuse, 0x33, RZ ;  /* 0x0000003389d27810 */ /* 0x040fe20007ffe0ff */
[----:B------:R-:W-:Y:S01]  /*10f0*/  IMAD.HI.U32 R7, R2, R11, RZ ;  /* 0x0000000b02077227 */ /* 0x000fe200078e00ff */
[C---:B------:R-:W-:Y:S01]  /*1100*/  IADD3 R230, R137.reuse, 0x1d, RZ ;  /* 0x0000001d89e67810 */ /* 0x040fe20007ffe0ff */
[----:B------:R-:W-:Y:S01]  /*1110*/  STL [R1+0x2234], R243 ;  /* 0x002234f301007387 */ /* 0x000fe20000100800 */
[----:B------:R-:W-:Y:S01]  /*1120*/  IADD3 R211, R137, 0x32, RZ ;  /* 0x0000003289d37810 */ /* 0x000fe20007ffe0ff */
        /* <DEDUP_REMOVED lines=10> */
[----:B------:R-:W-:Y:S01]  /*11d0*/  IMAD.MOV R9, RZ, RZ, -R9 ;  /* 0x000000ffff097224 */ /* 0x000fe200078e0a09 */
[----:B------:R-:W-:Y:S01]  /*11e0*/  IABS R77, R209 ;  /* 0x000000d1004d7213 */ /* 0x000fe20000000000 */
[C---:B------:R-:W-:Y:S01]  /*11f0*/  IMAD.HI.U32 R8, R2.reuse, R97, RZ ;  /* 0x0000006102087227 */ /* 0x040fe200078e00ff */
[C---:B------:R-:W-:Y:S01]  /*1200*/  IADD3 R206, R137.reuse, 0x37, RZ ;  /* 0x0000003789ce7810 */ /* 0x040fe20007ffe0ff */
[----:B------:R-:W-:Y:S01]  /*1210*/  STL [R1+0x2240], R240 ;  /* 0x002240f001007387 */ /* 0x000fe20000100800 */
[----:B------:R-:W-:Y:S01]  /*1220*/  IABS R95, R226 ;  /* 0x000000e2005f7213 */ /* 0x000fe20000000000 */
[----:B------:R-:W-:Y:S01]  /*1230*/  IMAD.HI.U32 R10, R2, R15, RZ ;  /* 0x0000000f020a7227 */ /* 0x000fe200078e00ff */
[C---:B------:R-:W-:Y:S01]  /*1240*/  IADD3 R204, R137.reuse, 0x39, RZ ;  /* 0x0000003989cc7810 */ /* 0x040fe20007ffe0ff */
[----:B------:R-:W-:Y:S01]  /*1250*/  STL [R1+0x2244], R239 ;  /* 0x002244ef01007387 */ /* 0x000fe20000100800 */
[C---:B------:R-:W-:Y:S01]  /*1260*/  IADD3 R205, R137.reuse, 0x38, RZ ;  /* 0x0000003889cd7810 */ /* 0x040fe20007ffe0ff */
[C---:B------:R-:W-:Y:S01]  /*1270*/  IMAD R98, R0.reuse, R7, R11 ;  /* 0x0000000700627224 */ /* 0x040fe200078e020b */
[----:B------:R-:W-:Y:S01]  /*1280*/  IABS R11, R225 ;  /* 0x000000e1000b7213 */ /* 0x000fe20000000000 */
[----:B------:R-:W-:Y:S01]  /*1290*/  IMAD.MOV R6, RZ, RZ, -R6 ;  /* 0x000000ffff067224 */ /* 0x000fe200078e0a06 */
[C---:B------:R-:W-:Y:S01]  /*12a0*/  IADD3 R203, R137.reuse, 0x3a, RZ ;  /* 0x0000003a89cb7810 */ /* 0x040fe20007ffe0ff */
[C---:B------:R-:W-:Y:S01]  /*12b0*/  IMAD R96, R0.reuse, R9, R13 ;  /* 0x0000000900607224 */ /* 0x040fe200078e020d */
[----:B------:R-:W-:Y:S01]  /*12c0*/  IABS R13, R223 ;  /* 0x000000df000d7213 */ /* 0x000fe20000000000 */
[----:B------:R-:W-:Y:S01]  /*12d0*/  IMAD.MOV R8, RZ, RZ, -R8 ;  /* 0x000000ffff087224 */ /* 0x000fe200078e0a08 */
[C---:B------:R-:W-:Y:S01]  /*12e0*/  IADD3 R221, R137.reuse, 0x27, RZ ;  /* 0x0000002789dd7810 */ /* 0x040fe20007ffe0ff */
        /* <DEDUP_REMOVED lines=9> */
[C---:B------:R-:W-:Y:S01]  /*1380*/  IADD3 R198, R137.reuse, 0x3f, RZ ;  /* 0x0000003f89c67810 */ /* 0x040fe20007ffe0ff */
[----:B------:R-:W-:Y:S01]  /*1390*/  IMAD R134, R0, R10, R15 ;  /* 0x0000000a00867224 */ /* 0x000fe200078e020f */
[----:B------:R-:W-:Y:S01]  /*13a0*/  IABS R15, R249 ;  /* 0x000000f9000f7213 */ /* 0x000fe20000000000 */
[----:B------:R-:W-:Y:S01]  /*13b0*/  IMAD.HI.U32 R8, R2, R13, RZ ;  /* 0x0000000d02087227 */ /* 0x000fe200078e00ff */
[----:B------:R-:W-:Y:S01]  /*13c0*/  IABS R85, R216 ;  /* 0x000000d800557213 */ /* 0x000fe20000000000 */
[----:B------:R-:W-:Y:S01]  /*13d0*/  STL [R1+0x224c], R237 ;  /* 0x00224ced01007387 */ /* 0x000fe20000100800 */
[C---:B------:R-:W-:Y:S01]  /*13e0*/  IADD3 R201, R137.reuse, 0x3c, RZ ;  /* 0x0000003c89c97810 */ /* 0x040fe20007ffe0ff */
[----:B------:R-:W-:Y:S01]  /*13f0*/  IMAD.MOV R6, RZ, RZ, -R6 ;  /* 0x000000ffff067224 */ /* 0x000fe200078e0a06 */
        /* <DEDUP_REMOVED lines=17> */
[----:B------:R-:W-:Y:S01]  /*1510*/  IMAD.MOV R10, RZ, RZ, -R10 ;  /* 0x000000ffff0a7224 */ /* 0x000fe200078e0a0a */
[C---:B------:R-:W-:Y:S01]  /*1520*/  IADD3 R207, R137.reuse, 0x36, RZ ;  /* 0x0000003689cf7810 */ /* 0x040fe20007ffe0ff */
[C---:B------:R-:W-:Y:S01]  /*1530*/  IMAD R92, R0.reuse, R8, R13 ;  /* 0x00000008005c7224 */ /* 0x040fe200078e020d */
[----:B------:R-:W-:Y:S01]  /*1540*/  IABS R13, R217 ;  /* 0x000000d9000d7213 */ /* 0x000fe20000000000 */
[----:B------:R-:W-:Y:S01]  /*1550*/  IMAD.MOV R9, RZ, RZ, -R9 ;  /* 0x000000ffff097224 */ /* 0x000fe200078e0a09 */
[C---:B------:R-:W-:Y:S01]  /*1560*/  IADD3 R194, R137.reuse, 0x44, RZ ;  /* 0x0000004489c27810 */ /* 0x040fe20007ffe0ff */
[----:B------:R-:W-:Y:S01]  /*1570*/  IMAD R93, R0, R7, R93 ;  /* 0x00000007005d7224 */ /* 0x000fe200078e025d */
[----:B------:R-:W-:Y:S01]  /*1580*/  IABS R63, R138 ;  /* 0x0000008a003f7213 */ /* 0x000fe20000000000 */
[----:B------:R-:W-:Y:S01]  /*1590*/  IMAD.HI.U32 R7, R2, R11, RZ ;  /* 0x0000000b02077227 */ /* 0x000fe200078e00ff */
[----:B------:R-:W-:Y:S01]  /*15a0*/  IABS R75, R207 ;  /* 0x000000cf004b7213 */ /* 0x000fe20000000000 */
[----:B------:R-:W-:Y:S01]  /*15b0*/  STL [R1+0x225c], R233 ;  /* 0x00225ce901007387 */ /* 0x000fe20000100800 */
[----:B------:R-:W-:Y:S01]  /*15c0*/  IABS R61, R194 ;  /* 0x000000c2003d7213 */ /* 0x000fe20000000000 */
[----:B------:R-:W-:Y:S01]  /*15d0*/  IMAD R120, R0, R10, R15 ;  /* 0x0000000a00787224 */ /* 0x000fe200078e020f */
[----:B------:R-:W-:Y:S01]  /*15e0*/  IABS R15, R240 ;  /* 0x000000f0000f7213 */ /* 0x000fe20000000000 */
[----:B------:R-:W-:Y:S01]  /*15f0*/  IMAD.HI.U32 R10, R2, R115, RZ ;  /* 0x00000073020a7227 */ /* 0x000fe200078e00ff */
[C---:B------:R-:W-:Y:S01]  /*1600*/  IADD3 R191, R137.reuse, 0x47, RZ ;  /* 0x0000004789bf7810 */ /* 0x040fe20007ffe0ff */
[----:B------:R-:W-:Y:S01]  /*1610*/  STL [R1+0x2260], R232 ;  /* 0x002260e801007387 */ /* 0x000fe20000100800 */
[C---:B------:R-:W-:Y:S01]  /*1620*/  IADD3 R202, R137.reuse, 0x3b, RZ ;  /* 0x0000003b89ca7810 */ /* 0x040fe20007ffe0ff */
[----:B------:R-:W-:Y:S01]  /*1630*/  IMAD R91, R0, R9, R91 ;  /* 0x00000009005b7224 */ /* 0x000fe200078e025b */
[C---:B------:R-:W-:Y:S01]  /*1640*/  IADD3 R192, R137.reuse, 0x46, RZ ;  /* 0x0000004689c07810 */ /* 0x040fe20007ffe0ff */
[C---:B------:R-:W-:Y:S01]  /*1650*/  IMAD.HI.U32 R6, R2.reuse, R89, RZ ;  /* 0x0000005902067227 */ /* 0x040fe200078e00ff */
[C---:B------:R-:W-:Y:S01]  /*1660*/  IADD3 R189, R137.reuse, 0x49, RZ ;  /* 0x0000004989bd7810 */ /* 0x040fe20007ffe0ff */
[----:B------:R-:W-:Y:S01]  /*1670*/  STL [R1+0x2264], R231 ;  /* 0x002264e701007387 */ /* 0x000fe20000100800 */
[----:B------:R-:W-:Y:S01]  /*1680*/  IABS R59, R192 ;  /* 0x000000c0003b7213 */ /* 0x000fe20000000000 */
[----:B------:R-:W-:Y:S01]  /*1690*/  IMAD.HI.U32 R9, R2, R13, RZ ;  /* 0x0000000d02097227 */ /* 0x000fe200078e00ff */
[----:B------:R-:W-:Y:S01]  /*16a0*/  IADD3 R6, -R6, RZ, RZ ;  /* 0x000000ff06067210 */ /* 0x000fe20007ffe1ff */
[----:B------:R-:W-:Y:S01]  /*16b0*/  STL [R1+0x2268], R230 ;  /* 0x002268e601007387 */ /* 0x000fe20000100800 */
[----:B------:R-:W-:Y:S01]  /*16c0*/  IADD3 R197, R137, 0x40, RZ ;  /* 0x0000004089c57810 */ /* 0x000fe20007ffe0ff */
[----:B------:R-:W-:Y:S01]  /*16d0*/  IMAD.MOV R7, RZ, RZ, -R7 ;  /* 0x000000ffff077224 */ /* 0x000fe200078e0a07 */
[----:B------:R-:W-:Y:S01]  /*16e0*/  IADD3 R9, -R9, RZ, RZ ;  /* 0x000000ff09097210 */ /* 0x000fe20007ffe1ff */
[----:B------:R-:W-:Y:S01]  /*16f0*/  IMAD.MOV R10, RZ, RZ, -R10 ;  /* 0x000000ffff0a7224 */ /* 0x000fe200078e0a0a */
[C---:B------:R-:W-:Y:S01]  /*1700*/  IADD3 R190, R137.reuse, 0x48, RZ ;  /* 0x0000004889be7810 */ /* 0x040fe20007ffe0ff */
[C---:B------:R-:W-:Y:S01]  /*1710*/  IMAD R88, R0.reuse, R7, R11 ;  /* 0x0000000700587224 */ /* 0x040fe200078e020b */
[----:B------:R-:W-:Y:S01]  /*1720*/  IABS R11, R215 ;  /* 0x000000d7000b7213 */ /* 0x000fe20000000000 */
[----:B------:R-:W-:Y:S01]  /*1730*/  IMAD R115, R0, R10, R115 ;  /* 0x0000000a00737224 */ /* 0x000fe200078e0273 */
[----:B------:R-:W-:Y:S01]  /*1740*/  IABS R65, R197 ;  /* 0x000000c500417213 */ /* 0x000fe20000000000 */
[C---:B------:R-:W-:Y:S01]  /*1750*/  IMAD.HI.U32 R8, R2.reuse, R87, RZ ;  /* 0x0000005702087227 */ /* 0x040fe200078e00ff */
[----:B------:R-:W-:Y:S01]  /*1760*/  IABS R57, R190 ;  /* 0x000000be00397213 */ /* 0x000fe20000000000 */
[----:B------:R-:W-:Y:S01]  /*1770*/  STL [R1+0x226c], R140 ;  /* 0x00226c8c01007387 */ /* 0x000fe20000100800 */
[C---:B------:R-:W-:Y:S01]  /*1780*/  IADD3 R187, R137.reuse, 0x4b, RZ ;  /* 0x0000004b89bb7810 */ /* 0x040fe20007ffe0ff */
[----:B------:R-:W-:Y:S01]  /*1790*/  IMAD.HI.U32 R10, R2, R15, RZ ;  /* 0x0000000f020a7227 */ /* 0x000fe200078e00ff */
[C---:B------:R-:W-:Y:S01]  /*17a0*/  IADD3 R186, R137.reuse, 0x4c, RZ ;  /* 0x0000004c89ba7810 */ /* 0x040fe20007ffe0ff */
[----:B------:R-:W-:Y:S01]  /*17b0*/  STL [R1+0x2270], R229 ;  /* 0x002270e501007387 */ /* 0x000fe20000100800 */
[C---:B------:R-:W-:Y:S01]  /*17c0*/  IADD3 R185, R137.reuse, 0x4d, RZ ;  /* 0x0000004d89b97810 */ /* 0x040fe20007ffe0ff */
[----:B------:R-:W-:Y:S01]  /*17d0*/  IMAD R89, R0, R6, R89 ;  /* 0x0000000600597224 */ /* 0x000fe200078e0259 */
[----:B------:R-:W-:Y:S01]  /*17e0*/  IADD3 R10, -R10, RZ, RZ ;  /* 0x000000ff0a0a7210 */ /* 0x000fe20007ffe1ff */
[----:B------:R-:W-:Y:S01]  /*17f0*/  IMAD R86, R0, R9, R13 ;  /* 0x0000000900567224 */ /* 0x000fe200078e020d */
[----:B------:R-:W-:Y:S01]  /*1800*/  IABS R13, R213 ;  /* 0x000000d5000d7213 */ /* 0x000fe20000000000 */
[----:B------:R-:W-:Y:S01]  /*1810*/  IMAD.MOV R8, RZ, RZ, -R8 ;  /* 0x000000ffff087224 */ /* 0x000fe200078e0a08 */
        /* <DEDUP_REMOVED lines=9> */
[----:B------:R-:W-:Y:S01]  /*18b0*/  IMAD R87, R0, R8, R87 ;  /* 0x0000000800577224 */ /* 0x000fe200078e0257 */
[----:B------:R-:W-:Y:S01]  /*18c0*/  IADD3 R7, -R7, RZ, RZ ;  /* 0x000000ff07077210 */ /* 0x000fe20007ffe1ff */
[----:B------:R-:W-:Y:S01]  /*18d0*/  IMAD.MOV R6, RZ, RZ, -R6 ;  /* 0x000000ffff067224 */ /* 0x000fe200078e0a06 */
        /* <DEDUP_REMOVED lines=12> */
[----:B------:R-:W-:Y:S01]  /*19a0*/  IABS R11, R210 ;  /* 0x000000d2000b7213 */ /* 0x000fe20000000000 */
[----:B------:R-:W-:Y:S01]  /*19b0*/  IMAD.MOV R8, RZ, RZ, -R8 ;  /* 0x000000ffff087224 */ /* 0x000fe200078e0a08 */
[----:B------:R-:W-:Y:S01]  /*19c0*/  IABS R49, R182 ;  /* 0x000000b600317213 */ /* 0x000fe20000000000 */
[----:B------:R-:W-:Y:S01]  /*19d0*/  IMAD.HI.U32 R9, R2, R81, RZ ;  /* 0x0000005102097227 */ /* 0x000fe200078e00ff */
[C---:B------:R-:W-:Y:S01]  /*19e0*/  IADD3 R183, R137.reuse, 0x4f, RZ ;  /* 0x0000004f89b77810 */ /* 0x040fe20007ffe0ff */
[----:B------:R-:W-:Y:S01]  /*19f0*/  STL [R1+0x2284], R224 ;  /* 0x002284e001007387 */ /* 0x000fe20000100800 */
[----:B------:R-:W-:Y:S01]  /*1a00*/  IABS R47, R180 ;  /* 0x000000b4002f7213 */ /* 0x000fe20000000000 */
[----:B------:R-:W-:Y:S01]  /*1a10*/  IMAD.MOV R10, RZ, RZ, -R10 ;  /* 0x000000ffff0a7224 */ /* 0x000fe200078e0a0a */
        /* <DEDUP_REMOVED lines=18> */
[C---:B------:R-:W-:Y:S01]  /*1b40*/  IADD3 R171, R137.reuse, 0x5b, RZ ;  /* 0x0000005b89ab7810 */ /* 0x040fe20007ffe0ff */
[----:B------:R-:W-:Y:S01]  /*1b50*/  IMAD.MOV R7, RZ, RZ, -R7 ;  /* 0x000000ffff077224 */ /* 0x000fe200078e0a07 */
[C---:B------:R-:W-:Y:S01]  /*1b60*/  IADD3 R173, R137.reuse, 0x59, RZ ;  /* 0x0000005989ad7810 */ /* 0x040fe20007ffe0ff */
        /* <DEDUP_REMOVED lines=8> */
[----:B------:R-:W-:Y:S01]  /*1bf0*/  IMAD.MOV R10, RZ, RZ, -R10 ;  /* 0x000000ffff0a7224 */ /* 0x000fe200078e0a0a */
[----:B------:R-:W-:Y:S01]  /*1c00*/  IABS R39, R172 ;  /* 0x000000ac00277213 */ /* 0x000fe20000000000 */
        /* <DEDUP_REMOVED lines=10> */
[----:B------:R-:W-:Y:S01]  /*1cb0*/  IMAD R100, R0, R10, R15 ;  /* 0x0000000a00647224 */ /* 0x000fe200078e020f */
[----:B------:R-:W-:Y:S01]  /*1cc0*/  IABS R15, R221 ;  /* 0x000000dd000f7213 */ /* 0x000fe20000000000 */
        /* <DEDUP_REMOVED lines=14> */
[C---:B------:R-:W-:Y:S01]  /*1db0*/  IMAD.HI.U32 R8, R2.reuse, R13, RZ ;  /* 0x0000000d02087227 */ /* 0x040fe200078e00ff */
[C---:B------:R-:W-:Y:S01]  /*1dc0*/  IADD3 R162, R137.reuse, 0x64, RZ ;  /* 0x0000006489a27810 */ /* 0x040fe20007ffe0ff */
[----:B------:R-:W-:Y:S01]  /*1dd0*/  STL [R1+0x22a4], R216 ;  /* 0x0022a4d801007387 */ /* 0x000fe20000100800 */
[----:B------:R-:W-:Y:S01]  /*1de0*/  IABS R33, R166 ;  /* 0x000000a600217213 */ /* 0x000fe20000000000 */
[----:B------:R-:W-:Y:S01]  /*1df0*/  IMAD.HI.U32 R7, R2, R73, RZ ;  /* 0x0000004902077227 */ /* 0x000fe200078e00ff */
[----:B------:R-:W-:Y:S01]  /*1e00*/  IABS R31, R164 ;  /* 0x000000a4001f7213 */ /* 0x000fe20000000000 */
[----:B------:R-:W-:Y:S01]  /*1e10*/  STL [R1+0x22a8], R215 ;  /* 0x0022a8d701007387 */ /* 0x000fe20000100800 */
[----:B------:R-:W-:Y:S01]  /*1e20*/  IABS R29, R162 ;  /* 0x000000a2001d7213 */ /* 0x000fe20000000000 */
[----:B------:R-:W-:Y:S01]  /*1e30*/  IMAD R95, R0, R10, R95 ;  /* 0x0000000a005f7224 */ /* 0x000fe200078e025f */
[C---:B------:R-:W-:Y:S01]  /*1e40*/  IADD3 R158, R137.reuse, 0x68, RZ ;  /* 0x00000068899e7810 */ /* 0x040fe20007ffe0ff */
[C---:B------:R-:W-:Y:S01]  /*1e50*/  IMAD.HI.U32 R9, R2.reuse, R71, RZ ;  /* 0x0000004702097227 */ /* 0x040fe200078e00ff */
[C---:B------:R-:W-:Y:S01]  /*1e60*/  IADD3 R161, R137.reuse, 0x65, RZ ;  /* 0x0000006589a17810 */ /* 0x040fe20007ffe0ff */
[----:B------:R-:W-:Y:S01]  /*1e70*/  STL [R1+0x22ac], R214 ;  /* 0x0022acd601007387 */ /* 0x000fe20000100800 */
[----:B------:R-:W-:Y:S01]  /*1e80*/  IADD3 R159, R137, 0x67, RZ ;  /* 0x00000067899f7810 */ /* 0x000fe20007ffe0ff */
[----:B------:R-:W-:Y:S01]  /*1e90*/  IMAD.HI.U32 R10, R2, R15, RZ ;  /* 0x0000000f020a7227 */ /* 0x000fe200078e00ff */
[----:B------:R-:W-:Y:S01]  /*1ea0*/  IADD3 R9, -R9, RZ, RZ ;  /* 0x000000ff09097210 */ /* 0x000fe20007ffe1ff */
[----:B------:R-:W-:Y:S01]  /*1eb0*/  STL [R1+0x22b0], R213 ;  /* 0x0022b0d501007387 */ /* 0x000fe20000100800 */
        /* <DEDUP_REMOVED lines=11> */
[----:B------:R-:W-:Y:S01]  /*1f70*/  IMAD R73, R0, R7, R73 ;  /* 0x0000000700497224 */ /* 0x000fe200078e0249 */
[----:B------:R-:W-:Y:S01]  /*1f80*/  IABS R27, R160 ;  /* 0x000000a0001b7213 */ /* 0x000fe20000000000 */
[----:B------:R-:W-:Y:S01]  /*1f90*/  IMAD.HI.U32 R7, R2, R11, RZ ;  /* 0x0000000b02077227 */ /* 0x000fe200078e00ff */
[----:B------:R-:W-:Y:S01]  /*1fa0*/  IABS R23, R157 ;  /* 0x0000009d00177213 */ /* 0x000fe20000000000 */
[----:B------:R-:W-:Y:S01]  /*1fb0*/  STL [R1+0x22b4], R139 ;  /* 0x0022b48b01007387 */ /* 0x000fe20000100800 */
[----:B------:R-:W-:Y:S01]  /*1fc0*/  IADD3 R154, R137, 0x6c, RZ ;  /* 0x0000006c899a7810 */ /* 0x000fe20007ffe0ff */
[----:B------:R-:W-:Y:S01]  /*1fd0*/  IMAD R90, R0, R10, R15 ;  /* 0x0000000a005a7224 */ /* 0x000fe200078e020f */
[----:B------:R-:W-:Y:S01]  /*1fe0*/  IADD3 R7, -R7, RZ, RZ ;  /* 0x000000ff07077210 */ /* 0x000fe20007ffe1ff */
[----:B------:R-:W-:Y:S01]  /*1ff0*/  IMAD.HI.U32 R10, R2, R85, RZ ;  /* 0x00000055020a7227 */ /* 0x000fe200078e00ff */
[----:B------:R-:W-:Y:S01]  /*2000*/  IABS R15, R212 ;  /* 0x000000d4000f7213 */ /* 0x000fe20000000000 */
[----:B------:R-:W-:Y:S01]  /*2010*/  STL [R1+0x22b8], R212 ;  /* 0x0022b8d401007387 */ /* 0x000fe20000100800 */
[----:B------:R-:W-:Y:S01]  /*2020*/  IABS R21, R156 ;  /* 0x0000009c00157213 */ /* 0x000fe20000000000 */
[----:B------:R-:W-:Y:S01]  /*2030*/  IMAD R71, R0, R9, R71 ;  /* 0x0000000900477224 */ /* 0x000fe200078e0247 */
[C---:B------:R-:W-:Y:S01]  /*2040*/  IADD3 R155, R137.reuse, 0x6b, RZ ;  /* 0x0000006b899b7810 */ /* 0x040fe20007ffe0ff */
[C---:B------:R-:W-:Y:S01]  /*2050*/  IMAD.HI.U32 R9, R2.reuse, R13, RZ ;  /* 0x0000000d02097227 */ /* 0x040fe200078e00ff */
[----:B------:R-:W-:Y:S01]  /*2060*/  IABS R17, R154 ;  /* 0x0000009a00117213 */ /* 0x000fe20000000000 */
[----:B------:R-:W-:Y:S01]  /*2070*/  STL [R1+0x22bc], R211 ;  /* 0x0022bcd301007387 */ /* 0x000fe20000100800 */
[----:B------:R-:W-:Y:S01]  /*2080*/  IABS R19, R155 ;  /* 0x0000009b00137213 */ /* 0x000fe20000000000 */
[----:B------:R-:W-:Y:S01]  /*2090*/  IMAD.MOV R10, RZ, RZ, -R10 ;  /* 0x000000ffff0a7224 */ /* 0x000fe200078e0a0a */
[C---:B------:R-:W-:Y:S01]  /*20a0*/  IADD3 R153, R137.reuse, 0x6d, RZ ;  /* 0x0000006d89997810 */ /* 0x040fe20007ffe0ff */
[C---:B------:R-:W-:Y:S01]  /*20b0*/  IMAD.HI.U32 R6, R2.reuse, R69, RZ ;  /* 0x0000004502067227 */ /* 0x040fe200078e00ff */
[C---:B------:R-:W-:Y:S01]  /*20c0*/  IADD3 R152, R137.reuse, 0x6e, RZ ;  /* 0x0000006e89987810 */ /* 0x040fe20007ffe0ff */
[----:B------:R-:W-:Y:S01]  /*20d0*/  STL [R1+0x22c0], R210 ;  /* 0x0022c0d201007387 */ /* 0x000fe20000100800 */
[C---:B------:R-:W-:Y:S01]  /*20e0*/  IADD3 R149, R137.reuse, 0x71, RZ ;  /* 0x0000007189957810 */ /* 0x040fe20007ffe0ff */
[----:B------:R-:W-:Y:S01]  /*20f0*/  IMAD.MOV R9, RZ, RZ, -R9 ;  /* 0x000000ffff097224 */ /* 0x000fe200078e0a09 */
[----:B------:R-:W-:Y:S01]  /*2100*/  IADD3 R151, R137, 0x6f, RZ ;  /* 0x0000006f89977810 */ /* 0x000fe20007ffe0ff */
[----:B------:R-:W-:Y:S01]  /*2110*/  IMAD.HI.U32 R8, R2, R67, RZ ;  /* 0x0000004302087227 */ /* 0x000fe200078e00ff */
[----:B------:R-:W-:Y:S01]  /*2120*/  STL [R1+0x22c4], R209 ;  /* 0x0022c4d101007387 */ /* 0x000fe20000100800 */
[----:B------:R-:W-:-:S02]  /*2130*/  IABS R131, R149 ;  /* 0x0000009500837213 */ /* 0x000fc40000000000 */
[C---:B------:R-:W-:Y:S01]  /*2140*/  IMAD R85, R0.reuse, R10, R85 ;  /* 0x0000000a00557224 */ /* 0x040fe200078e0255 */
[----:B------:R-:W-:Y:S01]  /*2150*/  STL [R1+0x22c8], R208 ;  /* 0x0022c8d001007387 */ /* 0x000fe20000100800 */
[----:B------:R-:W-:Y:S01]  /*2160*/  IMAD R68, R0, R7, R11 ;  /* 0x0000000700447224 */ /* 0x000fe200078e020b */
[----:B------:R-:W-:Y:S01]  /*2170*/  IABS R11, R196 ;  /* 0x000000c4000b7213 */ /* 0x000fe20000000000 */
[----:B------:R-:W-:Y:S01]  /*2180*/  IMAD.HI.U32 R10, R2, R15, RZ ;  /* 0x0000000f020a7227 */ /* 0x000fe200078e00ff */
[----:B------:R-:W-:Y:S01]  /*2190*/  STL [R1+0x22cc], R207 ;  /* 0x0022cccf01007387 */ /* 0x000fe20000100800 */
[----:B------:R-:W-:Y:S02]  /*21a0*/  IADD3 R135, R137, 0x72, RZ ;  /* 0x0000007289877810 */ /* 0x000fe40007ffe0ff */
[----:B------:R-:W-:Y:S01]  /*21b0*/  IMAD.MOV R6, RZ, RZ, -R6 ;  /* 0x000000ffff067224 */ /* 0x000fe200078e0a06 */
[----:B------:R-:W-:Y:S01]  /*21c0*/  IADD3 R10, -R10, RZ, RZ ;  /* 0x000000ff0a0a7210 */ /* 0x000fe20007ffe1ff */
[C---:B------:R-:W-:Y:S01]  /*21d0*/  IMAD R66, R0.reuse, R9, R13 ;  /* 0x0000000900427224 */ /* 0x040fe200078e020d */
[----:B------:R-:W-:Y:S01]  /*21e0*/  IABS R13, R195 ;  /* 0x000000c3000d7213 */ /* 0x000fe20000000000 */
[----:B------:R-:W-:Y:S01]  /*21f0*/  IMAD.MOV R8, RZ, RZ, -R8 ;  /* 0x000000ffff087224 */ /* 0x000fe200078e0a08 */
[----:B------:R-:W-:Y:S01]  /*2200*/  STL [R1+0x22d0], R206 ;  /* 0x0022d0ce01007387 */ /* 0x000fe20000100800 */
[----:B------:R-:W-:Y:S01]  /*2210*/  IMAD R69, R0, R6, R69 ;  /* 0x0000000600457224 */ /* 0x000fe200078e0245 */
[----:B-1----:R-:W-:Y:S01]  /*2220*/  LOP3.LUT R136, R14, 0x7f, RZ, 0xc0, !PT ;  /* 0x0000007f0e887812 */ /* 0x002fe200078ec0ff */
[----:B------:R-:W-:Y:S01]  /*2230*/  IMAD R67, R0, R8, R67 ;  /* 0x0000000800437224 */ /* 0x000fe200078e0243 */
[----:B------:R-:W-:Y:S01]  /*2240*/  STL [R1+0x22d4], R205 ;  /* 0x0022d4cd01007387 */ /* 0x000fe20000100800 */
[----:B------:R-:W-:Y:S01]  /*2250*/  IMAD.HI.U32 R6, R2, R11, RZ ;  /* 0x0000000b02067227 */ /* 0x000fe200078e00ff */
[----:B--2---:R-:W-:-:S02]  /*2260*/  IABS R12, R135 ;  /* 0x00000087000c7213 */ /* 0x004fc40000000000 */
[----:B------:R-:W-:Y:S01]  /*2270*/  STL [R1+0x22d8], R204 ;  /* 0x0022d8cc01007387 */ /* 0x000fe20000100800 */
[----:B------:R-:W-:Y:S01]  /*2280*/  IMAD.HI.U32 R8, R2, R13, RZ ;  /* 0x0000000d02087227 */ /* 0x000fe200078e00ff */
[C---:B------:R-:W-:Y:S02]  /*2290*/  IADD3 R150, R137.reuse, 0x70, RZ ;  /* 0x0000007089967810 */ /* 0x040fe40007ffe0ff */
[----:B------:R-:W-:Y:S01]  /*22a0*/  STL [R1+0x22dc], R203 ;  /* 0x0022dccb01007387 */ /* 0x000fe20000100800 */
[----:B------:R-:W-:Y:S01]  /*22b0*/  IMAD.MOV R6, RZ, RZ, -R6 ;  /* 0x000000ffff067224 */ /* 0x000fe200078e0a06 */
[----:B------:R-:W-:Y:S01]  /*22c0*/  IADD3 R8, -R8, RZ, RZ ;  /* 0x000000ff08087210 */ /* 0x000fe20007ffe1ff */
[----:B------:R-:W-:Y:S01]  /*22d0*/  IMAD R80, R0, R10, R15 ;  /* 0x0000000a00507224 */ /* 0x000fe200078e020f */
[----:B------:R-:W-:Y:S01]  /*22e0*/  IABS R15, R202 ;  /* 0x000000ca000f7213 */ /* 0x000fe20000000000 */
[----:B------:R-:W-:Y:S01]  /*22f0*/  IMAD.HI.U32 R7, R2, R63, RZ ;  /* 0x0000003f02077227 */ /* 0x000fe200078e00ff */
[----:B------:R-:W-:Y:S01]  /*2300*/  STL [R1+0x22e0], R202 ;  /* 0x0022e0ca01007387 */ /* 0x000fe20000100800 */
[----:B------:R-:W-:-:S02]  /*2310*/  IADD3 R148, R137, 0x73, RZ ;  /* 0x0000007389947810 */ /* 0x000fc40007ffe0ff */
[C---:B------:R-:W-:Y:S01]  /*2320*/  IMAD.HI.U32 R10, R2.reuse, R75, RZ ;  /* 0x0000004b020a7227 */ /* 0x040fe200078e00ff */
[----:B------:R-:W-:Y:S01]  /*2330*/  STL [R1+0x22e4], R201 ;  /* 0x0022e4c901007387 */ /* 0x000fe20000100800 */
[C---:B------:R-:W-:Y:S02]  /*2340*/  IADD3 R147, R137.reuse, 0x74, RZ ;  /* 0x0000007489937810 */ /* 0x040fe40007ffe0ff */
[----:B------:R-:W-:Y:S01]  /*2350*/  IMAD.HI.U32 R9, R2, R61, RZ ;  /* 0x0000003d02097227 */ /* 0x000fe200078e00ff */
[----:B------:R-:W-:Y:S01]  /*2360*/  STL [R1+0x22e8], R200 ;  /* 0x0022e8c801007387 */ /* 0x000fe20000100800 */
[C---:B------:R-:W-:Y:S02]  /*2370*/  IADD3 R146, R137.reuse, 0x75, RZ ;  /* 0x0000007589927810 */ /* 0x040fe40007ffe0ff */
[C---:B------:R-:W-:Y:S01]  /*2380*/  IMAD R64, R0.reuse, R6, R11 ;  /* 0x0000000600407224 */ /* 0x040fe200078e020b */
[----:B------:R-:W-:Y:S01]  /*2390*/  IABS R11, R191 ;  /* 0x000000bf000b7213 */ /* 0x000fe20000000000 */
[----:B------:R-:W-:Y:S01]  /*23a0*/  IMAD.MOV R7, RZ, RZ, -R7 ;  /* 0x000000ffff077224 */ /* 0x000fe200078e0a07 */
[----:B------:R-:W-:Y:S01]  /*23b0*/  STL [R1+0x22ec], R199 ;  /* 0x0022ecc701007387 */ /* 0x000fe20000100800 */
[----:B------:R-:W-:Y:S01]  /*23c0*/  IMAD.MOV R10, RZ, RZ, -R10 ;  /* 0x000000ffff0a7224 */ /* 0x000fe200078e0a0a */
[C---:B------:R-:W-:Y:S01]  /*23d0*/  IADD3 R145, R137.reuse, 0x76, RZ ;  /* 0x0000007689917810 */ /* 0x040fe20007ffe0ff */
[C---:B------:R-:W-:Y:S01]  /*23e0*/  IMAD R62, R0.reuse, R8, R13 ;  /* 0x00000008003e7224 */ /* 0x040fe200078e020d */
[----:B------:R-:W-:Y:S01]  /*23f0*/  IABS R13, R189 ;  /* 0x000000bd000d7213 */ /* 0x000fe20000000000 */
[----:B------:R-:W-:Y:S01]  /*2400*/  IMAD.MOV R9, RZ, RZ, -R9 ;  /* 0x000000ffff097224 */ /* 0x000fe200078e0a09 */
[----:B------:R-:W-:Y:S01]  /*2410*/  STL [R1+0x22f0], R198 ;  /* 0x0022f0c601007387 */ /* 0x000fe20000100800 */
[C---:B------:R-:W-:Y:S01]  /*2420*/  IMAD R63, R0.reuse, R7, R63 ;  /* 0x00000007003f7224 */ /* 0x040fe200078e023f */
[C---:B------:R-:W-:Y:S01]  /*2430*/  IADD3 R144, R137.reuse, 0x77, RZ ;  /* 0x0000007789907810 */ /* 0x040fe20007ffe0ff */
[----:B------:R-:W-:Y:S01]  /*2440*/  IMAD R75, R0, R10, R75 ;  /* 0x0000000a004b7224 */ /* 0x000fe200078e024b */
[----:B------:R-:W-:Y:S01]  /*2450*/  STL [R1+0x22f4], R197 ;  /* 0x0022f4c501007387 */ /* 0x000fe20000100800 */
[----:B------:R-:W-:Y:S01]  /*2460*/  IMAD.HI.U32 R7, R2, R11, RZ ;  /* 0x0000000b02077227 */ /* 0x000fe200078e00ff */
[----:B------:R-:W-:-:S02]  /*2470*/  IADD3 R143, R137, 0x78, RZ ;  /* 0x00000078898f7810 */ /* 0x000fc40007ffe0ff */
[----:B------:R-:W-:Y:S01]  /*2480*/  STL [R1+0x22f8], R196 ;  /* 0x0022f8c401007387 */ /* 0x000fe20000100800 */
[----:B------:R-:W-:Y:S01]  /*2490*/  IMAD.HI.U32 R10, R2, R15, RZ ;  /* 0x0000000f020a7227 */ /* 0x000fe200078e00ff */
[----:B------:R-:W-:Y:S02]  /*24a0*/  IABS R16, R144 ;  /* 0x0000009000107213 */ /* 0x000fe40000000000 */
[----:B------:R-:W-:Y:S01]  /*24b0*/  STL [R1+0x22fc], R138 ;  /* 0x0022fc8a01007387 */ /* 0x000fe20000100800 */
[----:B------:R-:W-:Y:S01]  /*24c0*/  IMAD R61, R0, R9, R61 ;  /* 0x00000009003d7224 */ /* 0x000fe200078e023d */
[----:B------:R-:W-:Y:S01]  /*24d0*/  IABS R24, R146 ;  /* 0x0000009200187213 */ /* 0x000fe20000000000 */
[C---:B------:R-:W-:Y:S01]  /*24e0*/  IMAD.HI.U32 R6, R2.reuse, R59, RZ ;  /* 0x0000003b02067227 */ /* 0x040fe200078e00ff */
[----:B------:R-:W-:Y:S01]  /*24f0*/  STL [R1+0x2300], R195 ;  /* 0x002300c301007387 */ /* 0x000fe20000100800 */
[----:B------:R-:W-:Y:S02]  /*2500*/  IABS R252, R147 ;  /* 0x0000009300fc7213 */ /* 0x000fe40000000000 */
[----:B------:R-:W-:Y:S01]  /*2510*/  IMAD.HI.U32 R9, R2, R13, RZ ;  /* 0x0000000d02097227 */ /* 0x000fe200078e00ff */
[----:B------:R-:W-:Y:S01]  /*2520*/  IADD3 R6, -R6, RZ, RZ ;  /* 0x000000ff06067210 */ /* 0x000fe20007ffe1ff */
[----:B------:R-:W-:Y:S01]  /*2530*/  STL [R1+0x2304], R194 ;  /* 0x002304c201007387 */ /* 0x000fe20000100800 */
[----:B------:R-:W-:Y:S01]  /*2540*/  IABS R20, R145 ;  /* 0x0000009100147213 */ /* 0x000fe20000000000 */
[----:B------:R-:W-:Y:S01]  /*2550*/  IMAD.MOV R7, RZ, RZ, -R7 ;  /* 0x000000ffff077224 */ /* 0x000fe200078e0a07 */
[----:B------:R-:W-:Y:S01]  /*2560*/  IADD3 R9, -R9, RZ, RZ ;  /* 0x000000ff09097210 */ /* 0x000fe20007ffe1ff */
[----:B------:R-:W-:Y:S01]  /*2570*/  IMAD.MOV R10, RZ, RZ, -R10 ;  /* 0x000000ffff0a7224 */ /* 0x000fe200078e0a0a */
[----:B------:R-:W-:Y:S01]  /*2580*/  STL [R1+0x2308], R193 ;  /* 0x002308c101007387 */ /* 0x000fe20000100800 */
[C---:B------:R-:W-:Y:S01]  /*2590*/  IMAD R58, R0.reuse, R7, R11 ;  /* 0x00000007003a7224 */ /* 0x040fe200078e020b */
[----:B------:R-:W-:Y:S01]  /*25a0*/  IABS R11, R187 ;  /* 0x000000bb000b7213 */ /* 0x000fe20000000000 */
[----:B------:R-:W-:Y:S01]  /*25b0*/  IMAD R70, R0, R10, R15 ;  /* 0x0000000a00467224 */ /* 0x000fe200078e020f */
[----:B------:R-:W-:Y:S01]  /*25c0*/  IABS R15, R193 ;  /* 0x000000c1000f7213 */ /* 0x000fe20000000000 */
[----:B------:R-:W-:Y:S01]  /*25d0*/  IMAD.HI.U32 R10, R2, R65, RZ ;  /* 0x00000041020a7227 */ /* 0x000fe200078e00ff */
[----:B------:R-:W-:Y:S01]  /*25e0*/  STL [R1+0x230c], R192 ;  /* 0x00230cc001007387 */ /* 0x000fe20000100800 */
[----:B------:R-:W-:-:S02]  /*25f0*/  ISETP.GT.U32.AND P6, PT, R0, R134, PT ;  /* 0x000000860000720c */ /* 0x000fc40003fc4070 */
[----:B------:R-:W-:Y:S01]  /*2600*/  IMAD.HI.U32 R8, R2, R57, RZ ;  /* 0x0000003902087227 */ /* 0x000fe200078e00ff */
[----:B------:R-:W-:Y:S01]  /*2610*/  IADD3 R10, -R10, RZ, RZ ;  /* 0x000000ff0a0a7210 */ /* 0x000fe20007ffe1ff */
[----:B------:R-:W-:Y:S02]  /*2620*/  STL [R1+0x2318], R191 ;  /* 0x002318bf01007387 */ /* 0x000fe40000100800 */
[C---:B------:R-:W-:Y:S02]  /*2630*/  IMAD R59, R0.reuse, R6, R59 ;  /* 0x00000006003b7224 */ /* 0x040fe400078e023b */
[----:B------:R-:W-:Y:S01]  /*2640*/  IMAD R56, R0, R9, R13 ;  /* 0x0000000900387224 */ /* 0x000fe200078e020d */
[----:B------:R-:W-:Y:S01]  /*2650*/  IABS R13, R185 ;  /* 0x000000b9000d7213 */ /* 0x000fe20000000000 */
[----:B------:R-:W-:Y:S01]  /*2660*/  IMAD.MOV R8, RZ, RZ, -R8 ;  /* 0x000000ffff087224 */ /* 0x000fe200078e0a08 */
[----:B------:R-:W-:Y:S01]  /*2670*/  STL [R1+0x231c], R190 ;  /* 0x00231cbe01007387 */ /* 0x000fe20000100800 */
[----:B------:R-:W-:-:S03]  /*2680*/  IMAD.HI.U32 R6, R2, R11, RZ ;  /* 0x0000000b02067227 */ /* 0x000fc600078e00ff */
[----:B------:R-:W-:Y:S01]  /*2690*/  STL [R1+0x2328], R189 ;  /* 0x002328bd01007387 */ /* 0x000fe20000100800 */
[----:B------:R-:W-:-:S03]  /*26a0*/  IMAD.HI.U32 R7, R2, R53, RZ ;  /* 0x0000003502077227 */ /* 0x000fc600078e00ff */
[----:B------:R-:W-:Y:S01]  /*26b0*/  STL [R1+0x2334], R188 ;  /* 0x002334bc01007387 */ /* 0x000fe20000100800 */
[----:B------:R-:W-:Y:S01]  /*26c0*/  IMAD R57, R0, R8, R57 ;  /* 0x0000000800397224 */ /* 0x000fe200078e0239 */
[----:B------:R-:W-:Y:S01]  /*26d0*/  IADD3 R7, -R7, RZ, RZ ;  /* 0x000000ff07077210 */ /* 0x000fe20007ffe1ff */
[----:B------:R-:W-:Y:S01]  /*26e0*/  IMAD.MOV R6, RZ, RZ, -R6 ;  /* 0x000000ffff067224 */ /* 0x000fe200078e0a06 */
[----:B------:R-:W-:Y:S01]  /*26f0*/  STL [R1+0x234c], R187 ;  /* 0x00234cbb01007387 */ /* 0x000fe20000100800 */
[----:B------:R-:W-:-:S03]  /*2700*/  IMAD.HI.U32 R8, R2, R13, RZ ;  /* 0x0000000d02087227 */ /* 0x000fc600078e00ff */
[----:B------:R-:W-:Y:S01]  /*2710*/  STL [R1+0x2348], R186 ;  /* 0x002348ba01007387 */ /* 0x000fe20000100800 */
[----:B------:R-:W-:Y:S02]  /*2720*/  IMAD R65, R0, R10, R65 ;  /* 0x0000000a00417224 */ /* 0x000fe400078e0241 */
[----:B------:R-:W-:Y:S01]  /*2730*/  IMAD.HI.U32 R10, R2, R15, RZ ;  /* 0x0000000f020a7227 */ /* 0x000fe200078e00ff */
[----:B------:R-:W-:Y:S03]  /*2740*/  STL [R1+0x235c], R185 ;  /* 0x00235cb901007387 */ /* 0x000fe60000100800 */
[----:B------:R-:W-:Y:S01]  /*2750*/  IMAD R54, R0, R6, R11 ;  /* 0x0000000600367224 */ /* 0x000fe200078e020b */
[----:B------:R-:W-:Y:S01]  /*2760*/  IABS R11, R181 ;  /* 0x000000b5000b7213 */ /* 0x000fe20000000000 */
[----:B------:R-:W-:Y:S01]  /*2770*/  IMAD.MOV R8, RZ, RZ, -R8 ;  /* 0x000000ffff087224 */ /* 0x000fe200078e0a08 */
[----:B------:R-:W-:Y:S01]  /*2780*/  STL [R1+0x2364], R184 ;  /* 0x002364b801007387 */ /* 0x000fe20000100800 */
[----:B------:R-:W-:-:S03]  /*2790*/  IMAD.HI.U32 R9, R2, R51, RZ ;  /* 0x0000003302097227 */ /* 0x000fc600078e00ff */
[----:B------:R-:W-:Y:S01]  /*27a0*/  STL [R1+0x237c], R183 ;  /* 0x00237cb701007387 */ /* 0x000fe20000100800 */
[----:B------:R-:W-:Y:S02]  /*27b0*/  IMAD.MOV R10, RZ, RZ, -R10 ;  /* 0x000000ffff0a7224 */ /* 0x000fe400078e0a0a */
[C---:B------:R-:W-:Y:S01]  /*27c0*/  IMAD R53, R0.reuse, R7, R53 ;  /* 0x0000000700357224 */ /* 0x040fe200078e0235 */
[----:B------:R-:W-:Y:S01]  /*27d0*/  STL [R1+0x2378], R182 ;  /* 0x002378b601007387 */ /* 0x000fe20000100800 */
[----:B------:R-:W-:Y:S01]  /*27e0*/  IMAD R52, R0, R8, R13 ;  /* 0x0000000800347224 */ /* 0x000fe200078e020d */
[----:B------:R-:W-:Y:S01]  /*27f0*/  IABS R13, R179 ;  /* 0x000000b3000d7213 */ /* 0x000fe20000000000 */
[----:B------:R-:W-:Y:S01]  /*2800*/  IMAD.MOV R9, RZ, RZ, -R9 ;  /* 0x000000ffff097224 */ /* 0x000fe200078e0a09 */
[----:B------:R-:W-:Y:S01]  /*2810*/  STL [R1+0x238c], R181 ;  /* 0x00238cb501007387 */ /* 0x000fe20000100800 */
[----:B------:R-:W-:-:S03]  /*2820*/  IMAD.HI.U32 R7, R2, R11, RZ ;  /* 0x0000000b02077227 */ /* 0x000fc600078e00ff */
[----:B------:R-:W-:Y:S01]  /*2830*/  STL [R1+0x2394], R180 ;  /* 0x002394b401007387 */ /* 0x000fe20000100800 */
[----:B------:R-:W-:Y:S01]  /*2840*/  IMAD R60, R0, R10, R15 ;  /* 0x0000000a003c7224 */ /* 0x000fe200078e020f */
[----:B------:R-:W-:Y:S01]  /*2850*/  IABS R15, R183 ;  /* 0x000000b7000f7213 */ /* 0x000fe20000000000 */
[----:B------:R-:W-:Y:S01]  /*2860*/  IMAD.HI.U32 R10, R2, R55, RZ ;  /* 0x00000037020a7227 */ /* 0x000fe200078e00ff */
[----:B------:R-:W-:Y:S03]  /*2870*/  STL [R1+0x23ac], R179 ;  /* 0x0023acb301007387 */ /* 0x000fe60000100800 */
[----:B------:R-:W-:Y:S01]  /*2880*/  IMAD R51, R0, R9, R51 ;  /* 0x0000000900337224 */ /* 0x000fe200078e0233 */
[----:B------:R-:W-:Y:S01]  /*2890*/  STL [R1+0x23a8], R178 ;  /* 0x0023a8b201007387 */ /* 0x000fe20000100800 */
[----:B------:R-:W-:Y:S02]  /*28a0*/  IMAD.MOV R7, RZ, RZ, -R7 ;  /* 0x000000ffff077224 */ /* 0x000fe400078e0a07 */
[C---:B------:R-:W-:Y:S01]  /*28b0*/  IMAD.HI.U32 R6, R2.reuse, R49, RZ ;  /* 0x0000003102067227 */ /* 0x040fe200078e00ff */
[----:B------:R-:W-:Y:S03]  /*28c0*/  STL [R1+0x23bc], R177 ;  /* 0x0023bcb101007387 */ /* 0x000fe60000100800 */
[C---:B------:R-:W-:Y:S01]  /*28d0*/  IMAD.HI.U32 R9, R2.reuse, R13, RZ ;  /* 0x0000000d02097227 */ /* 0x040fe200078e00ff */
[----:B------:R-:W-:Y:S03]  /*28e0*/  STL [R1+0x23c4], R176 ;  /* 0x0023c4b001007387 */ /* 0x000fe60000100800 */
[----:B------:R-:W-:Y:S01]  /*28f0*/  IMAD.MOV R10, RZ, RZ, -R10 ;  /* 0x000000ffff0a7224 */ /* 0x000fe200078e0a0a */
[----:B------:R-:W-:Y:S01]  /*2900*/  STL [R1+0x23dc], R175 ;  /* 0x0023dcaf01007387 */ /* 0x000fe20000100800 */
[----:B------:R-:W-:-:S03]  /*2910*/  IMAD.HI.U32 R8, R2, R47, RZ ;  /* 0x0000002f02087227 */ /* 0x000fc600078e00ff */
[----:B------:R-:W-:Y:S01]  /*2920*/  STL [R1+0x23d8], R174 ;  /* 0x0023d8ae01007387 */ /* 0x000fe20000100800 */
[----:B------:R-:W-:Y:S01]  /*2930*/  IMAD R48, R0, R7, R11 ;  /* 0x0000000700307224 */ /* 0x000fe200078e020b */
[----:B------:R-:W-:Y:S01]  /*2940*/  IABS R11, R177 ;  /* 0x000000b1000b7213 */ /* 0x000fe20000000000 */
[----:B------:R-:W-:Y:S01]  /*2950*/  IMAD.MOV R6, RZ, RZ, -R6 ;  /* 0x000000ffff067224 */ /* 0x000fe200078e0a06 */
[----:B------:R-:W-:Y:S01]  /*2960*/  IADD3 R8, -R8, RZ, RZ ;  /* 0x000000ff08087210 */ /* 0x000fe20007ffe1ff */
[----:B------:R-:W-:Y:S01]  /*2970*/  IMAD.MOV R9, RZ, RZ, -R9 ;  /* 0x000000ffff097224 */ /* 0x000fe200078e0a09 */
[----:B------:R-:W-:Y:S01]  /*2980*/  STL [R1+0x23ec], R173 ;  /* 0x0023ecad01007387 */ /* 0x000fe20000100800 */
[----:B------:R-:W-:Y:S02]  /*2990*/  IMAD R55, R0, R10, R55 ;  /* 0x0000000a00377224 */ /* 0x000fe400078e0237 */
[----:B------:R-:W-:Y:S01]  /*29a0*/  IMAD.HI.U32 R10, R2, R15, RZ ;  /* 0x0000000f020a7227 */ /* 0x000fe200078e00ff */
[----:B------:R-:W-:Y:S03]  /*29b0*/  STL [R1+0x23f0], R172 ;  /* 0x0023f0ac01007387 */ /* 0x000fe60000100800 */
[----:B------:R-:W-:Y:S01]  /*29c0*/  IMAD R49, R0, R6, R49 ;  /* 0x0000000600317224 */ /* 0x000fe200078e0231 */
[----:B------:R-:W-:Y:S01]  /*29d0*/  IADD3 R10, -R10, RZ, RZ ;  /* 0x000000ff0a0a7210 */ /* 0x000fe20007ffe1ff */
[----:B------:R-:W-:Y:S01]  /*29e0*/  IMAD R46, R0, R9, R13 ;  /* 0x00000009002e7224 */ /* 0x000fe200078e020d */
[----:B------:R-:W-:Y:S01]  /*29f0*/  IABS R13, R175 ;  /* 0x000000af000d7213 */ /* 0x000fe20000000000 */
[----:B------:R-:W-:Y:S01]  /*2a00*/  IMAD.HI.U32 R6, R2, R11, RZ ;  /* 0x0000000b02067227 */ /* 0x000fe200078e00ff */
[----:B------:R-:W-:Y:S03]  /*2a10*/  STL [R1+0x23e8], R171 ;  /* 0x0023e8ab01007387 */ /* 0x000fe60000100800 */
[----:B------:R-:W-:Y:S01]  /*2a20*/  IMAD R47, R0, R8, R47 ;  /* 0x00000008002f7224 */ /* 0x000fe200078e022f */
[----:B------:R-:W-:Y:S01]  /*2a30*/  IADD3 R6, -R6, RZ, RZ ;  /* 0x000000ff06067210 */ /* 0x000fe20007ffe1ff */
[----:B------:R-:W-:Y:S01]  /*2a40*/  IMAD.HI.U32 R8, R2, R13, RZ ;  /* 0x0000000d02087227 */ /* 0x000fe200078e00ff */
[----:B------:R-:W-:Y:S03]  /*2a50*/  STL [R1+0x23e4], R170 ;  /* 0x0023e4aa01007387 */ /* 0x000fe60000100800 */
[----:B------:R-:W-:Y:S01]  /*2a60*/  IMAD R50, R0, R10, R15 ;  /* 0x0000000a00327224 */ /* 0x000fe200078e020f */
[----:B------:R-:W-:Y:S01]  /*2a70*/  IABS R15, R173 ;  /* 0x000000ad000f7213 */ /* 0x000fe20000000000 */
[C---:B------:R-:W-:Y:S01]  /*2a80*/  IMAD.HI.U32 R7, R2.reuse, R43, RZ ;  /* 0x0000002b02077227 */ /* 0x040fe200078e00ff */
[----:B------:R-:W-:Y:S03]  /*2a90*/  STL [R1+0x23e0], R169 ;  /* 0x0023e0a901007387 */ /* 0x000fe60000100800 */
[C---:B------:R-:W-:Y:S01]  /*2aa0*/  IMAD.HI.U32 R10, R2.reuse, R45, RZ ;  /* 0x0000002d020a7227 */ /* 0x040fe200078e00ff */
[----:B------:R-:W-:Y:S03]  /*2ab0*/  STL [R1+0x23d4], R168 ;  /* 0x0023d4a801007387 */ /* 0x000fe60000100800 */
[----:B------:R-:W-:Y:S01]  /*2ac0*/  IMAD.HI.U32 R9, R2, R41, RZ ;  /* 0x0000002902097227 */ /* 0x000fe200078e00ff */
[----:B------:R-:W-:Y:S03]  /*2ad0*/  STL [R1+0x23d0], R167 ;  /* 0x0023d0a701007387 */ /* 0x000fe60000100800 */
[----:B------:R-:W-:Y:S01]  /*2ae0*/  IMAD.MOV R8, RZ, RZ, -R8 ;  /* 0x000000ffff087224 */ /* 0x000fe200078e0a08 */
[----:B------:R-:W-:Y:S01]  /*2af0*/  IADD3 R9, -R9, RZ, RZ ;  /* 0x000000ff09097210 */ /* 0x000fe20007ffe1ff */
[----:B------:R-:W-:Y:S01]  /*2b00*/  IMAD R44, R0, R6, R11 ;  /* 0x00000006002c7224 */ /* 0x000fe200078e020b */
[----:B------:R-:W-:Y:S01]  /*2b10*/  IABS R11, R171 ;  /* 0x000000ab000b7213 */ /* 0x000fe20000000000 */
[----:B------:R-:W-:Y:S01]  /*2b20*/  IMAD.MOV R7, RZ, RZ, -R7 ;  /* 0x000000ffff077224 */ /* 0x000fe200078e0a07 */
[----:B------:R-:W-:Y:S01]  /*2b30*/  STL [R1+0x23cc], R166 ;  /* 0x0023cca601007387 */ /* 0x000fe20000100800 */
[----:B------:R-:W-:-:S02]  /*2b40*/  IMAD.MOV R10, RZ, RZ, -R10 ;  /* 0x000000ffff0a7224 */ /* 0x000fc400078e0a0a */
[C---:B------:R-:W-:Y:S01]  /*2b50*/  IMAD R42, R0.reuse, R8, R13 ;  /* 0x00000008002a7224 */ /* 0x040fe200078e020d */
[----:B------:R-:W-:Y:S01]  /*2b60*/  IABS R13, R169 ;  /* 0x000000a9000d7213 */ /* 0x000fe20000000000 */
[C---:B------:R-:W-:Y:S01]  /*2b70*/  IMAD R43, R0.reuse, R7, R43 ;  /* 0x00000007002b7224 */ /* 0x040fe200078e022b */
[----:B------:R-:W-:Y:S01]  /*2b80*/  STL [R1+0x23c8], R165 ;  /* 0x0023c8a501007387 */ /* 0x000fe20000100800 */
[----:B------:R-:W-:Y:S02]  /*2b90*/  IMAD R45, R0, R10, R45 ;  /* 0x0000000a002d7224 */ /* 0x000fe400078e022d */
[C---:B------:R-:W-:Y:S01]  /*2ba0*/  IMAD.HI.U32 R7, R2.reuse, R11, RZ ;  /* 0x0000000b02077227 */ /* 0x040fe200078e00ff */
[----:B------:R-:W-:Y:S03]  /*2bb0*/  STL [R1+0x23c0], R164 ;  /* 0x0023c0a401007387 */ /* 0x000fe60000100800 */
[----:B------:R-:W-:Y:S01]  /*2bc0*/  IMAD.HI.U32 R10, R2, R15, RZ ;  /* 0x0000000f020a7227 */ /* 0x000fe200078e00ff */
[----:B------:R-:W-:Y:S01]  /*2bd0*/  IADD3 R7, -R7, RZ, RZ ;  /* 0x000000ff07077210 */ /* 0x000fe20007ffe1ff */
[----:B------:R-:W-:Y:S02]  /*2be0*/  STL [R1+0x23b8], R163 ;  /* 0x0023b8a301007387 */ /* 0x000fe40000100800 */
[----:B------:R-:W-:-:S02]  /*2bf0*/  IMAD R41, R0, R9, R41 ;  /* 0x0000000900297224 */ /* 0x000fc400078e0229 */
[C---:B------:R-:W-:Y:S01]  /*2c00*/  IMAD.HI.U32 R9, R2.reuse, R13, RZ ;  /* 0x0000000d02097227 */ /* 0x040fe200078e00ff */
[----:B------:R-:W-:Y:S03]  /*2c10*/  STL [R1+0x23b4], R162 ;  /* 0x0023b4a201007387 */ /* 0x000fe60000100800 */
[----:B------:R-:W-:Y:S01]  /*2c20*/  IMAD.MOV R10, RZ, RZ, -R10 ;  /* 0x000000ffff0a7224 */ /* 0x000fe200078e0a0a */
[----:B------:R-:W-:Y:S01]  /*2c30*/  STL [R1+0x23b0], R161 ;  /* 0x0023b0a101007387 */ /* 0x000fe20000100800 */
[----:B------:R-:W-:-:S03]  /*2c40*/  IMAD.HI.U32 R6, R2, R39, RZ ;  /* 0x0000002702067227 */ /* 0x000fc600078e00ff */
[----:B------:R-:W-:Y:S01]  /*2c50*/  STL [R1+0x23a4], R160 ;  /* 0x0023a4a001007387 */ /* 0x000fe20000100800 */
[----:B------:R-:W-:Y:S02]  /*2c60*/  IMAD.MOV R9, RZ, RZ, -R9 ;  /* 0x000000ffff097224 */ /* 0x000fe400078e0a09 */
[----:B------:R-:W-:Y:S01]  /*2c70*/  IMAD.HI.U32 R8, R2, R37, RZ ;  /* 0x0000002502087227 */ /* 0x000fe200078e00ff */
[----:B------:R-:W-:Y:S03]  /*2c80*/  STL [R1+0x23a0], R159 ;  /* 0x0023a09f01007387 */ /* 0x000fe60000100800 */
[----:B------:R-:W-:Y:S01]  /*2c90*/  IMAD R40, R0, R10, R15 ;  /* 0x0000000a00287224 */ /* 0x000fe200078e020f */
[----:B------:R-:W-:Y:S01]  /*2ca0*/  IABS R15, R163 ;  /* 0x000000a3000f7213 */ /* 0x000fe20000000000 */
[----:B------:R-:W-:Y:S01]  /*2cb0*/  IMAD.HI.U32 R10, R2, R35, RZ ;  /* 0x00000023020a7227 */ /* 0x000fe200078e00ff */
[----:B------:R-:W-:Y:S03]  /*2cc0*/  STL [R1+0x239c], R158 ;  /* 0x00239c9e01007387 */ /* 0x000fe60000100800 */
[----:B------:R-:W-:Y:S01]  /*2cd0*/  IMAD R38, R0, R7, R11 ;  /* 0x0000000700267224 */ /* 0x000fe200078e020b */
[----:B------:R-:W-:Y:S01]  /*2ce0*/  IABS R11, R167 ;  /* 0x000000a7000b7213 */ /* 0x000fe20000000000 */
[----:B------:R-:W-:Y:S01]  /*2cf0*/  IMAD.MOV R6, RZ, RZ, -R6 ;  /* 0x000000ffff067224 */ /* 0x000fe200078e0a06 */
[----:B------:R-:W-:Y:S01]  /*2d00*/  IADD3 R10, -R10, RZ, RZ ;  /* 0x000000ff0a0a7210 */ /* 0x000fe20007ffe1ff */
[C---:B------:R-:W-:Y:S01]  /*2d10*/  IMAD R36, R0.reuse, R9, R13 ;  /* 0x0000000900247224 */ /* 0x040fe200078e020d */
[----:B------:R-:W-:Y:S01]  /*2d20*/  IABS R13, R165 ;  /* 0x000000a5000d7213 */ /* 0x000fe20000000000 */
[----:B------:R-:W-:Y:S01]  /*2d30*/  IMAD.MOV R8, RZ, RZ, -R8 ;  /* 0x000000ffff087224 */ /* 0x000fe200078e0a08 */
[----:B------:R-:W-:Y:S01]  /*2d40*/  STL [R1+0x2398], R157 ;  /* 0x0023989d01007387 */ /* 0x000fe20000100800 */
[----:B------:R-:W-:-:S02]  /*2d50*/  IMAD R39, R0, R6, R39 ;  /* 0x0000000600277224 */ /* 0x000fc400078e0227 */
[----:B------:R-:W-:Y:S01]  /*2d60*/  IMAD R37, R0, R8, R37 ;  /* 0x0000000800257224 */ /* 0x000fe200078e0225 */
        /* <DEDUP_REMOVED lines=11> */
[----:B------:R-:W-:-:S03]  /*2e20*/  IMAD.HI.U32 R7, R2, R33, RZ ;  /* 0x0000002102077227 */ /* 0x000fc600078e00ff */
[----:B------:R-:W-:Y:S01]  /*2e30*/  STL [R1+0x2370], R151 ;  /* 0x0023709701007387 */ /* 0x000fe20000100800 */
[----:B------:R-:W-:-:S03]  /*2e40*/  IMAD.HI.U32 R9, R2, R31, RZ ;  /* 0x0000001f02097227 */ /* 0x000fc600078e00ff */
[----:B------:R-:W-:Y:S01]  /*2e50*/  STL [R1+0x236c], R150 ;  /* 0x00236c9601007387 */ /* 0x000fe20000100800 */
[----:B------:R-:W-:Y:S01]  /*2e60*/  IMAD R34, R0, R6, R11 ;  /* 0x0000000600227224 */ /* 0x000fe200078e020b */
[----:B------:R-:W-:Y:S01]  /*2e70*/  IABS R11, R161 ;  /* 0x000000a1000b7213 */ /* 0x000fe20000000000 */
[----:B------:R-:W-:Y:S01]  /*2e80*/  IMAD.MOV R10, RZ, RZ, -R10 ;  /* 0x000000ffff0a7224 */ /* 0x000fe200078e0a0a */
[----:B------:R-:W-:Y:S01]  /*2e90*/  STL [R1+0x2368], R149 ;  /* 0x0023689501007387 */ /* 0x000fe20000100800 */
[----:B------:R-:W-:-:S03]  /*2ea0*/  IMAD.HI.U32 R6, R2, R29, RZ ;  /* 0x0000001d02067227 */ /* 0x000fc600078e00ff */
[----:B------:R-:W-:Y:S01]  /*2eb0*/  STL [R1+0x2360], R135 ;  /* 0x0023608701007387 */ /* 0x000fe20000100800 */
[C---:B------:R-:W-:Y:S01]  /*2ec0*/  IMAD R32, R0.reuse, R8, R13 ;  /* 0x0000000800207224 */ /* 0x040fe200078e020d */
[----:B------:R-:W-:Y:S01]  /*2ed0*/  IABS R13, R159 ;  /* 0x0000009f000d7213 */ /* 0x000fe20000000000 */
[----:B------:R-:W-:Y:S01]  /*2ee0*/  IMAD.MOV R7, RZ, RZ, -R7 ;  /* 0x000000ffff077224 */ /* 0x000fe200078e0a07 */
[----:B------:R-:W-:Y:S01]  /*2ef0*/  STL [R1+0x2358], R148 ;  /* 0x0023589401007387 */ /* 0x000fe20000100800 */
[----:B------:R-:W-:Y:S02]  /*2f00*/  IMAD.MOV R9, RZ, RZ, -R9 ;  /* 0x000000ffff097224 */ /* 0x000fe400078e0a09 */
[----:B------:R-:W-:Y:S01]  /*2f10*/  IMAD R30, R0, R10, R15 ;  /* 0x0000000a001e7224 */ /* 0x000fe200078e020f */
[----:B------:R-:W-:Y:S01]  /*2f20*/  IADD3 R10, -R6, RZ, RZ ;  /* 0x000000ff060a7210 */ /* 0x000fe20007ffe1ff */
[----:B------:R-:W-:Y:S01]  /*2f30*/  IMAD.HI.U32 R6, R2, R25, RZ ;  /* 0x0000001902067227 */ /* 0x000fe200078e00ff */
[----:B------:R-:W-:-:S03]  /*2f40*/  IABS R15, R153 ;  /* 0x00000099000f7213 */ /* 0x000fc60000000000 */
[C---:B------:R-:W-:Y:S02]  /*2f50*/  IMAD R33, R0.reuse, R7, R33 ;  /* 0x0000000700217224 */ /* 0x040fe400078e0221 */
[----:B------:R-:W-:Y:S02]  /*2f60*/  IMAD R31, R0, R9, R31 ;  /* 0x00000009001f7224 */ /* 0x000fe400078e021f */
[----:B------:R-:W-:-:S04]  /*2f70*/  IMAD.HI.U32 R7, R2, R11, RZ ;  /* 0x0000000b02077227 */ /* 0x000fc800078e00ff */
[----:B------:R-:W-:-:S04]  /*2f80*/  IMAD.HI.U32 R9, R2, R13, RZ ;  /* 0x0000000d02097227 */ /* 0x000fc800078e00ff */
[----:B------:R-:W-:Y:S01]  /*2f90*/  IMAD.MOV R6, RZ, RZ, -R6 ;  /* 0x000000ffff067224 */ /* 0x000fe200078e0a06 */
[----:B------:R-:W-:Y:S01]  /*2fa0*/  IADD3 R9, -R9, RZ, RZ ;  /* 0x000000ff09097210 */ /* 0x000fe20007ffe1ff */
[----:B------:R-:W-:Y:S02]  /*2fb0*/  IMAD.MOV R7, RZ, RZ, -R7 ;  /* 0x000000ffff077224 */ /* 0x000fe400078e0a07 */
[----:B------:R-:W-:Y:S02]  /*2fc0*/  IMAD R25, R0, R6, R25 ;  /* 0x0000000600197224 */ /* 0x000fe400078e0219 */
[----:B------:R-:W-:-:S04]  /*2fd0*/  IMAD.HI.U32 R8, R2, R27, RZ ;  /* 0x0000001b02087227 */ /* 0x000fc800078e00ff */
[----:B------:R-:W-:-:S04]  /*2fe0*/  IMAD.HI.U32 R6, R2, R23, RZ ;  /* 0x0000001702067227 */ /* 0x000fc800078e00ff */
[----:B------:R-:W-:Y:S01]  /*2ff0*/  IMAD R28, R0, R7, R11 ;  /* 0x00000007001c7224 */ /* 0x000fe200078e020b */
[----:B------:R-:W-:Y:S01]  /*3000*/  IABS R11, R151 ;  /* 0x00000097000b7213 */ /* 0x000fe20000000000 */
[----:B------:R-:W-:-:S04]  /*3010*/  IMAD.HI.U32 R7, R2, R21, RZ ;  /* 0x0000001502077227 */ /* 0x000fc800078e00ff */
[----:B------:R-:W-:Y:S01]  /*3020*/  IMAD R26, R0, R9, R13 ;  /* 0x00000009001a7224 */ /* 0x000fe200078e020d */
[----:B------:R-:W-:Y:S01]  /*3030*/  IADD3 R7, -R7, RZ, RZ ;  /* 0x000000ff07077210 */ /* 0x000fe20007ffe1ff */
[----:B------:R-:W-:Y:S01]  /*3040*/  IMAD.MOV R8, RZ, RZ, -R8 ;  /* 0x000000ffff087224 */ /* 0x000fe200078e0a08 */
[----:B------:R-:W-:Y:S01]  /*3050*/  IABS R13, R152 ;  /* 0x00000098000d7213 */ /* 0x000fe20000000000 */
[----:B------:R-:W-:Y:S02]  /*3060*/  IMAD.MOV R9, RZ, RZ, -R6 ;  /* 0x000000ffff097224 */ /* 0x000fe400078e0a06 */
[----:B------:R-:W-:-:S04]  /*3070*/  IMAD.HI.U32 R6, R2, R17, RZ ;  /* 0x0000001102067227 */ /* 0x000fc800078e00ff */
[----:B------:R-:W-:Y:S02]  /*3080*/  IMAD R27, R0, R8, R27 ;  /* 0x00000008001b7224 */ /* 0x000fe400078e021b */
[----:B------:R-:W-:-:S04]  /*3090*/  IMAD.HI.U32 R8, R2, R19, RZ ;  /* 0x0000001302087227 */ /* 0x000fc800078e00ff */
[----:B------:R-:W-:Y:S02]  /*30a0*/  IMAD.MOV R6, RZ, RZ, -R6 ;  /* 0x000000ffff067224 */ /* 0x000fe400078e0a06 */
[----:B------:R-:W-:Y:S02]  /*30b0*/  IMAD R21, R0, R7, R21 ;  /* 0x0000000700157224 */ /* 0x000fe400078e0215 */
[----:B------:R-:W-:Y:S02]  /*30c0*/  IMAD.MOV R8, RZ, RZ, -R8 ;  /* 0x000000ffff087224 */ /* 0x000fe400078e0a08 */
[----:B------:R-:W-:-:S04]  /*30d0*/  IMAD.HI.U32 R7, R2, R15, RZ ;  /* 0x0000000f02077227 */ /* 0x000fc800078e00ff */
[----:B------:R-:W-:Y:S01]  /*30e0*/  IMAD R17, R0, R6, R17 ;  /* 0x0000000600117224 */ /* 0x000fe200078e0211 */
[----:B------:R-:W-:Y:S01]  /*30f0*/  IADD3 R7, -R7, RZ, RZ ;  /* 0x000000ff07077210 */ /* 0x000fe20007ffe1ff */
[----:B------:R-:W-:-:S04]  /*3100*/  IMAD.HI.U32 R6, R2, R13, RZ ;  /* 0x0000000d02067227 */ /* 0x000fc800078e00ff */
[C---:B------:R-:W-:Y:S02]  /*3110*/  IMAD R19, R0.reuse, R8, R19 ;  /* 0x0000000800137224 */ /* 0x040fe400078e0213 */
[----:B------:R-:W-:Y:S02]  /*3120*/  IMAD.MOV R8, RZ, RZ, -R6 ;  /* 0x000000ffff087224 */ /* 0x000fe400078e0a06 */
[C---:B------:R-:W-:Y:S02]  /*3130*/  IMAD R15, R0.reuse, R7, R15 ;  /* 0x00000007000f7224 */ /* 0x040fe400078e020f */
[----:B------:R-:W-:Y:S02]  /*3140*/  IMAD R13, R0, R8, R13 ;  /* 0x00000008000d7224 */ /* 0x000fe400078e020d */
[----:B------:R-:W-:-:S04]  /*3150*/  IMAD.HI.U32 R8, R2, R131, RZ ;  /* 0x0000008302087227 */ /* 0x000fc800078e00ff */
[----:B------:R-:W-:-:S04]  /*3160*/  IMAD.HI.U32 R7, R2, R11, RZ ;  /* 0x0000000b02077227 */ /* 0x000fc800078e00ff */
[----:B------:R-:W-:Y:S02]  /*3170*/  IMAD R29, R0, R10, R29 ;  /* 0x0000000a001d7224 */ /* 0x000fe400078e021d */
[----:B------:R-:W-:Y:S02]  /*3180*/  IMAD.MOV R8, RZ, RZ, -R8 ;  /* 0x000000ffff087224 */ /* 0x000fe400078e0a08 */
[----:B------:R-:W-:Y:S02]  /*3190*/  IMAD R130, R4, 0x200, R136 ;  /* 0x0000020004827824 */ /* 0x000fe400078e0288 */
[----:B------:R-:W-:Y:S01]  /*31a0*/  IMAD.MOV R10, RZ, RZ, -R7 ;  /* 0x000000ffff0a7224 */ /* 0x000fe200078e0a07 */
[----:B------:R-:W-:Y:S01]  /*31b0*/  MOV R7, R12 ;  /* 0x0000000c00077202 */ /* 0x000fe20000000f00 */
[C---:B------:R-:W-:Y:S01]  /*31c0*/  IMAD R23, R0.reuse, R9, R23 ;  /* 0x0000000900177224 */ /* 0x040fe200078e0217 */
[----:B------:R-:W-:Y:S01]  /*31d0*/  IABS R9, R150 ;  /* 0x0000009600097213 */ /* 0x000fe20000000000 */
[C---:B------:R-:W-:Y:S01]  /*31e0*/  IMAD R14, R0.reuse, R8, R131 ;  /* 0x00000008000e7224 */ /* 0x040fe200078e0283 */
[----:B------:R-:W-:Y:S01]  /*31f0*/  IABS R8, R130 ;  /* 0x0000008200087213 */ /* 0x000fe20000000000 */
[----:B------:R-:W-:Y:S01]  /*3200*/  IMAD R11, R0, R10, R11 ;  /* 0x0000000a000b7224 */ /* 0x000fe200078e020b */
[----:B------:R-:W-:Y:S01]  /*3210*/  IADD3 R126, R130, 0x80, RZ ;  /* 0x00000080827e7810 */ /* 0x000fe20007ffe0ff */
[----:B------:R-:W-:Y:S01]  /*3220*/  IMAD.HI.U32 R10, R2, R7, RZ ;  /* 0x00000007020a7227 */ /* 0x000fe200078e00ff */
[----:B------:R-:W-:Y:S01]  /*3230*/  IADD3 R127, R130, 0x100, RZ ;  /* 0x00000100827f7810 */ /* 0x000fe20007ffe0ff */
[----:B------:R1:W-:Y:S01]  /*3240*/  STL [R1+0xee8], R130 ;  /* 0x000ee88201007387 */ /* 0x0003e20000100800 */
[----:B------:R-:W-:Y:S01]  /*3250*/  IABS R132, R126 ;  /* 0x0000007e00847213 */ /* 0x000fe20000000000 */
[----:B------:R-:W-:Y:S01]  /*3260*/  IMAD.HI.U32 R6, R2, R9, RZ ;  /* 0x0000000902067227 */ /* 0x000fe200078e00ff */
[----:B------:R-:W-:Y:S01]  /*3270*/  IADD3 R18, -R10, RZ, RZ ;  /* 0x000000ff0a127210 */ /* 0x000fe20007ffe1ff */
[----:B------:R2:W-:Y:S01]  /*3280*/  STL [R1+0xef0], R126 ;  /* 0x000ef07e01007387 */ /* 0x0005e20000100800 */
[C---:B------:R-:W-:Y:S01]  /*3290*/  IADD3 R142, R130.reuse, 0x180, RZ ;  /* 0x00000180828e7810 */ /* 0x040fe20007ffe0ff */
[----:B------:R-:W-:Y:S01]  /*32a0*/  IMAD.HI.U32 R133, R5, R8, RZ ;  /* 0x0000000805857227 */ /* 0x000fe200078e00ff */
[----:B------:R-:W-:Y:S01]  /*32b0*/  ISETP.GE.AND P5, PT, R130, RZ, PT ;  /* 0x000000ff8200720c */ /* 0x000fe20003fa6270 */
[----:B------:R3:W-:Y:S01]  /*32c0*/  STL [R1+0xef4], R127 ;  /* 0x000ef47f01007387 */ /* 0x0007e20000100800 */
[----:B------:R-:W-:Y:S01]  /*32d0*/  IABS R4, R142 ;  /* 0x0000008e00047213 */ /* 0x000fe20000000000 */
[----:B------:R-:W-:Y:S01]  /*32e0*/  IMAD.MOV R6, RZ, RZ, -R6 ;  /* 0x000000ffff067224 */ /* 0x000fe200078e0a06 */
[----:B------:R-:W-:Y:S01]  /*32f0*/  IADD3 R133, -R133, RZ, RZ ;  /* 0x000000ff85857210 */ /* 0x000fe20007ffe1ff */
[C---:B------:R-:W-:Y:S01]  /*3300*/  IMAD R18, R0.reuse, R18, R7 ;  /* 0x0000001200127224 */ /* 0x040fe200078e0207 */
[----:B------:R4:W-:Y:S01]  /*3310*/  STL [R1+0xef8], R142 ;  /* 0x000ef88e01007387 */ /* 0x0009e20000100800 */
[----:B------:R-:W-:Y:S01]  /*3320*/  IMAD R10, R0, R6, R9 ;  /* 0x00000006000a7224 */ /* 0x000fe200078e0209 */
[----:B------:R-:W-:Y:S01]  /*3330*/  IABS R6, R127 ;  /* 0x0000007f00067213 */ /* 0x000fe20000000000 */
[----:B------:R-:W-:Y:S01]  /*3340*/  IMAD.HI.U32 R7, R5, R132, RZ ;  /* 0x0000008405077227 */ /* 0x000fe200078e00ff */
[----:B------:R-:W-:Y:S01]  /*3350*/  STL [R1+0x2354], R147 ;  /* 0x0023549301007387 */ /* 0x000fe20000100800 */
[----:B------:R-:W-:-:S02]  /*3360*/  IABS R9, R148 ;  /* 0x0000009400097213 */ /* 0x000fc40000000000 */
[----:B------:R-:W-:Y:S01]  /*3370*/  IMAD R133, R3, R133, R8 ;  /* 0x0000008503857224 */ /* 0x000fe200078e0208 */
[----:B------:R-:W-:Y:S01]  /*3380*/  STL [R1+0x2350], R146 ;  /* 0x0023509201007387 */ /* 0x000fe20000100800 */
[----:B------:R-:W-:Y:S01]  /*3390*/  IMAD.HI.U32 R131, R5, R6, RZ ;  /* 0x0000000605837227 */ /* 0x000fe200078e00ff */
[----:B-1----:R-:W-:Y:S02]  /*33a0*/  LOP3.LUT R130, RZ, c[0x0][0x178], RZ, 0x33, !PT ;  /* 0x00005e00ff827a12 */ /* 0x002fe400078e33ff */
[----:B------:R-:W-:Y:S01]  /*33b0*/  ISETP.GT.U32.AND P0, PT, R3, R133, PT ;  /* 0x000000850300720c */ /* 0x000fe20003f04070 */
[----:B------:R-:W-:Y:S01]  /*33c0*/  IMAD.MOV R7, RZ, RZ, -R7 ;  /* 0x000000ffff077224 */ /* 0x000fe200078e0a07 */
[----:B------:R-:W-:Y:S01]  /*33d0*/  STL [R1+0x2344], R145 ;  /* 0x0023449101007387 */ /* 0x000fe20000100800 */
[----:B------:R-:W-:Y:S01]  /*33e0*/  IMAD.HI.U32 R5, R5, R4, RZ ;  /* 0x0000000405057227 */ /* 0x000fe200078e00ff */
[----:B------:R-:W-:Y:S02]  /*33f0*/  @!P6 IADD3 R134, R134, -R0, RZ ;  /* 0x800000008686e210 */ /* 0x000fe40007ffe0ff */
[----:B------:R-:W-:Y:S01]  /*3400*/  STL [R1+0x2340], R144 ;  /* 0x0023409001007387 */ /* 0x000fe20000100800 */
[----:B------:R-:W-:Y:S01]  /*3410*/  IMAD.MOV R131, RZ, RZ, -R131 ;  /* 0x000000ffff837224 */ /* 0x000fe200078e0a83 */
[----:B------:R-:W-:Y:S01]  /*3420*/  IADD3 R5, -R5, RZ, RZ ;  /* 0x000000ff05057210 */ /* 0x000fe20007ffe1ff */
[C---:B------:R-:W-:Y:S01]  /*3430*/  IMAD R132, R3.reuse, R7, R132 ;  /* 0x0000000703847224 */ /* 0x040fe200078e0284 */
[----:B------:R-:W-:Y:S01]  /*3440*/  STL [R1+0x233c], R143 ;  /* 0x00233c8f01007387 */ /* 0x000fe20000100800 */
[C---:B------:R-:W-:Y:S01]  /*3450*/  IMAD R131, R3.reuse, R131, R6 ;  /* 0x0000008303837224 */ /* 0x040fe200078e0206 */
[----:B------:R-:W-:Y:S01]  /*3460*/  IABS R12, R143 ;  /* 0x0000008f000c7213 */ /* 0x000fe20000000000 */
[C---:B------:R-:W-:Y:S01]  /*3470*/  IMAD R4, R3.reuse, R5, R4 ;  /* 0x0000000503047224 */ /* 0x040fe200078e0204 */
[----:B------:R-:W-:Y:S01]  /*3480*/  ISETP.GT.U32.AND P1, PT, R3, R132, PT ;  /* 0x000000840300720c */ /* 0x000fe20003f24070 */
[----:B------:R-:W-:Y:S01]  /*3490*/  @!P0 IMAD.IADD R133, R133, 0x1, -R3 ;  /* 0x0000000185858824 */ /* 0x000fe200078e0a03 */
[C---:B------:R-:W-:Y:S01]  /*34a0*/  ISETP.GT.U32.AND P2, PT, R3.reuse, R131, PT ;  /* 0x000000830300720c */ /* 0x040fe20003f44070 */
[----:B------:R-:W-:Y:S01]  /*34b0*/  IMAD.HI.U32 R22, R2, R9, RZ ;  /* 0x0000000902167227 */ /* 0x000fe200078e00ff */
[----:B------:R-:W-:-:S02]  /*34c0*/  ISETP.GT.U32.AND P3, PT, R3, R4, PT ;  /* 0x000000040300720c */ /* 0x000fc40003f64070 */
[----:B------:R-:W-:Y:S01]  /*34d0*/  ISETP.GT.U32.AND P0, PT, R3, R133, PT ;  /* 0x000000850300720c */ /* 0x000fe20003f04070 */
[----:B------:R-:W-:Y:S02]  /*34e0*/  IMAD.MOV R22, RZ, RZ, -R22 ;  /* 0x000000ffff167224 */ /* 0x000fe400078e0a16 */
[----:B------:R-:W-:-:S04]  /*34f0*/  IMAD.HI.U32 R5, R2, R16, RZ ;  /* 0x0000001002057227 */ /* 0x000fc800078e00ff */
[----:B------:R-:W-:Y:S01]  /*3500*/  @!P1 IMAD.IADD R132, R132, 0x1, -R3 ;  /* 0x0000000184849824 */ /* 0x000fe200078e0a03 */
[C---:B------:R-:W-:Y:S01]  /*3510*/  ISETP.GT.U32.AND P1, PT, R0.reuse, R129, PT ;  /* 0x000000810000720c */ /* 0x040fe20003f24070 */
[----:B------:R-:W-:Y:S01]  /*3520*/  IMAD R22, R0, R22, R9 ;  /* 0x0000001600167224 */ /* 0x000fe200078e0209 */
[-C--:B------:R-:W-:Y:S01]  /*3530*/  @!P2 IADD3 R131, R131, -R3.reuse, RZ ;  /* 0x800000038383a210 */ /* 0x080fe20007ffe0ff */
[----:B------:R-:W-:Y:S01]  /*3540*/  @!P3 IMAD.IADD R4, R4, 0x1, -R3 ;  /* 0x000000010404b824 */ /* 0x000fe200078e0a03 */
[----:B------:R-:W-:Y:S01]  /*3550*/  ISETP.GT.U32.AND P2, PT, R3, R132, PT ;  /* 0x000000840300720c */ /* 0x000fe20003f44070 */
[----:B------:R-:W-:Y:S01]  /*3560*/  IMAD.HI.U32 R7, R2, R24, RZ ;  /* 0x0000001802077227 */ /* 0x000fe200078e00ff */
[----:B------:R-:W-:Y:S02]  /*3570*/  @!P0 IADD3 R133, R133, -R3, RZ ;  /* 0x8000000385858210 */ /* 0x000fe40007ffe0ff */
[C---:B------:R-:W-:Y:S01]  /*3580*/  ISETP.GT.U32.AND P4, PT, R3.reuse, R4, PT ;  /* 0x000000040300720c */ /* 0x040fe20003f84070 */
[----:B------:R-:W-:Y:S01]  /*3590*/  IMAD.MOV R5, RZ, RZ, -R5 ;  /* 0x000000ffff057224 */ /* 0x000fe200078e0a05 */
[----:B------:R-:W-:Y:S01]  /*35a0*/  ISETP.GE.AND P0, PT, R126, RZ, PT ;  /* 0x000000ff7e00720c */ /* 0x000fe20003f06270 */
[----:B------:R-:W-:Y:S01]  /*35b0*/  IMAD.HI.U32 R8, R2, R252, RZ ;  /* 0x000000fc02087227 */ /* 0x000fe200078e00ff */
[----:B--2---:R-:W2:Y:S01]  /*35c0*/  LDL.LU R126, [R1+0x2468] ;  /* 0x00246800017e7983 */ /* 0x004ea20000300800 */
[----:B------:R-:W-:-:S02]  /*35d0*/  ISETP.GT.U32.AND P3, PT, R3, R131, PT ;  /* 0x000000830300720c */ /* 0x000fc40003f64070 */
[----:B------:R-:W-:-:S04]  /*35e0*/  IMAD.HI.U32 R6, R2, R20, RZ ;  /* 0x0000001402067227 */ /* 0x000fc800078e00ff */
[----:B------:R-:W-:Y:S01]  /*35f0*/  @!P2 IMAD.IADD R132, R132, 0x1, -R3 ;  /* 0x000000018484a824 */ /* 0x000fe200078e0a03 */
[----:B------:R-:W-:Y:S01]  /*3600*/  ISETP.GE.AND P2, PT, R127, RZ, PT ;  /* 0x000000ff7f00720c */ /* 0x000fe20003f46270 */
[----:B------:R-:W-:Y:S01]  /*3610*/  @!P5 IMAD.MOV R133, RZ, RZ, -R133 ;  /* 0x000000ffff85d224 */ /* 0x000fe200078e0a85 */
[----:B---3--:R-:W3:Y:S01]  /*3620*/  LDL.LU R127, [R1+0x2464] ;  /* 0x00246400017f7983 */ /* 0x008ee20000300800 */
[----:B------:R-:W-:Y:S01]  /*3630*/  @!P4 IADD3 R4, R4, -R3, RZ ;  /* 0x800000030404c210 */ /* 0x000fe20007ffe0ff */
[----:B------:R-:W-:Y:S01]  /*3640*/  IMAD.MOV R7, RZ, RZ, -R7 ;  /* 0x000000ffff077224 */ /* 0x000fe200078e0a07 */
[----:B------:R-:W-:Y:S01]  /*3650*/  ISETP.GE.AND P4, PT, R142, RZ, PT ;  /* 0x000000ff8e00720c */ /* 0x000fe20003f86270 */
[----:B------:R-:W-:Y:S01]  /*3660*/  @!P3 IMAD.IADD R131, R131, 0x1, -R3 ;  /* 0x000000018383b824 */ /* 0x000fe200078e0a03 */
[----:B----4-:R-:W4:Y:S01]  /*3670*/  LDL.LU R142, [R1+0x2460] ;  /* 0x00246000018e7983 */ /* 0x010f220000300800 */
[----:B------:R-:W-:Y:S01]  /*3680*/  @!P0 IMAD.MOV R132, RZ, RZ, -R132 ;  /* 0x000000ffff848224 */ /* 0x000fe200078e0a84 */
[----:B------:R-:W-:Y:S01]  /*3690*/  ISETP.NE.AND P3, PT, RZ, c[0x0][0x178], PT ;  /* 0x00005e00ff007a0c */ /* 0x000fe20003f65270 */
[----:B------:R-:W-:Y:S01]  /*36a0*/  IMAD.MOV R8, RZ, RZ, -R8 ;  /* 0x000000ffff087224 */ /* 0x000fe200078e0a08 */
[----:B------:R-:W5:Y:S01]  /*36b0*/  LDL R9, [R1+0x21f8] ;  /* 0x0021f80001097983 */ /* 0x000f620000100800 */
[C---:B------:R-:W-:Y:S01]  /*36c0*/  IMAD R16, R0.reuse, R5, R16 ;  /* 0x0000000500107224 */ /* 0x040fe200078e0210 */
[----:B------:R-:W-:Y:S01]  /*36d0*/  @!P2 IADD3 R131, -R131, RZ, RZ ;  /* 0x000000ff8383a210 */ /* 0x000fe20007ffe1ff */
[----:B------:R-:W-:Y:S01]  /*36e0*/  IMAD R24, R0, R7, R24 ;  /* 0x0000000700187224 */ /* 0x000fe200078e0218 */
[----:B------:R-:W-:Y:S01]  /*36f0*/  IADD3 R6, -R6, RZ, RZ ;  /* 0x000000ff06067210 */ /* 0x000fe20007ffe1ff */
[----:B------:R-:W5:Y:S02]  /*3700*/  LDL R5, [R1+0x2200] ;  /* 0x0022000001057983 */ /* 0x000f640000100800 */
[----:B------:R-:W-:Y:S01]  /*3710*/  @!P4 IMAD.MOV R4, RZ, RZ, -R4 ;  /* 0x000000ffff04c224 */ /* 0x000fe200078e0a04 */
[----:B------:R-:W-:Y:S01]  /*3720*/  SEL R133, R130, R133, !P3 ;  /* 0x0000008582857207 */ /* 0x000fe20005800000 */
[----:B------:R-:W-:Y:S01]  /*3730*/  IMAD R252, R0, R8, R252 ;  /* 0x0000000800fc7224 */ /* 0x000fe200078e02fc */
[C---:B------:R-:W-:Y:S01]  /*3740*/  SEL R132, R130.reuse, R132, !P3 ;  /* 0x0000008482847207 */ /* 0x040fe20005800000 */
[----:B------:R-:W5:Y:S01]  /*3750*/  LDL R7, [R1+0x2208] ;  /* 0x0022080001077983 */ /* 0x000f620000100800 */
[----:B------:R-:W-:Y:S01]  /*3760*/  SEL R131, R130, R131, !P3 ;  /* 0x0000008382837207 */ /* 0x000fe20005800000 */
[----:B------:R-:W-:Y:S01]  /*3770*/  IMAD R20, R0, R6, R20 ;  /* 0x0000000600147224 */ /* 0x000fe200078e0214 */
[----:B------:R-:W-:Y:S01]  /*3780*/  SEL R130, R130, R4, !P3 ;  /* 0x0000000482827207 */ /* 0x000fe20005800000 */
[----:B------:R-:W5:Y:S01]  /*3790*/  LDL R8, [R1+0x220c] ;  /* 0x00220c0001087983 */ /* 0x000f620000100800 */
[----:B------:R-:W-:Y:S01]  /*37a0*/  @!P1 IMAD.IADD R129, R129, 0x1, -R0 ;  /* 0x0000000181819824 */ /* 0x000fe200078e0a00 */
[----:B------:R-:W-:Y:S01]  /*37b0*/  ISETP.GT.U32.AND P5, PT, R0, R124, PT ;  /* 0x0000007c0000720c */ /* 0x000fe20003fa4070 */
[----:B------:R-:W-:Y:S01]  /*37c0*/  IMAD.HI.U32 R3, R2, R12, RZ ;  /* 0x0000000c02037227 */ /* 0x000fe200078e00ff */
[----:B------:R-:W5:Y:S04]  /*37d0*/  LDL R4, [R1+0x21fc] ;  /* 0x0021fc0001047983 */ /* 0x000f680000100800 */
[----:B------:R-:W5:Y:S01]  /*37e0*/  LDL R6, [R1+0x2204] ;  /* 0x0022040001067983 */ /* 0x000f620000100800 */
[----:B------:R-:W-:-:S02]  /*37f0*/  ISETP.GT.U32.AND P1, PT, R0, R128, PT ;  /* 0x000000800000720c */ /* 0x000fc40003f24070 */
[C---:B------:R-:W-:Y:S02]  /*3800*/  ISETP.GT.U32.AND P2, PT, R0.reuse, R125, PT ;  /* 0x0000007d0000720c */ /* 0x040fe40003f44070 */
[C---:B------:R-:W-:Y:S02]  /*3810*/  ISETP.GT.U32.AND P4, PT, R0.reuse, R129, PT ;  /* 0x000000810000720c */ /* 0x040fe40003f84070 */
[----:B------:R-:W-:-:S07]  /*3820*/  ISETP.GT.U32.AND P3, PT, R0, R134, PT ;  /* 0x000000860000720c */ /* 0x000fce0003f64070 */
[--C-:B------:R-:W-:Y:S01]  /*3830*/  @!P1 IMAD.IADD R128, R128, 0x1, -R0.reuse ;  /* 0x0000000180809824 */ /* 0x100fe200078e0a00 */
[----:B------:R-:W-:Y:S01]  /*3840*/  ISETP.GT.U32.AND P1, PT, R0, R123, PT ;  /* 0x0000007b0000720c */ /* 0x000fe20003f24070 */
[--C-:B------:R-:W-:Y:S02]  /*3850*/  @!P2 IMAD.IADD R125, R125, 0x1, -R0.reuse ;  /* 0x000000017d7da824 */ /* 0x100fe400078e0a00 */
[--C-:B------:R-:W-:Y:S01]  /*3860*/  @!P4 IMAD.IADD R129, R129, 0x1, -R0.reuse ;  /* 0x000000018181c824 */ /* 0x100fe200078e0a00 */
[----:B------:R-:W-:Y:S01]  /*3870*/  @!P5 IADD3 R124, R124, -R0, RZ ;  /* 0x800000007c7cd210 */ /* 0x000fe20007ffe0ff */
[----:B------:R-:W-:Y:S01]  /*3880*/  @!P3 IMAD.IADD R134, R134, 0x1, -R0 ;  /* 0x000000018686b824 */ /* 0x000fe200078e0a00 */
[----:B------:R-:W-:-:S07]  /*3890*/  ISETP.GT.U32.AND P2, PT, R0, R128, PT ;  /* 0x000000800000720c */ /* 0x000fce0003f44070 */
[-C--:B------:R-:W-:Y:S02]  /*38a0*/  @!P1 IADD3 R123, R123, -R0.reuse, RZ ;  /* 0x800000007b7b9210 */ /* 0x080fe40007ffe0ff */
[C---:B------:R-:W-:Y:S02]  /*38b0*/  ISETP.GT.U32.AND P1, PT, R0.reuse, R125, PT ;  /* 0x0000007d0000720c */ /* 0x040fe40003f24070 */
[----:B------:R-:W-:Y:S02]  /*38c0*/  ISETP.GT.U32.AND P5, PT, R0, R123, PT ;  /* 0x0000007b0000720c */ /* 0x000fe40003fa4070 */
[----:B------:R-:W-:-:S09]  /*38d0*/  @!P2 IADD3 R128, R128, -R0, RZ ;  /* 0x800000008080a210 */ /* 0x000fd20007ffe0ff */
[----:B------:R-:W-:Y:S02]  /*38e0*/  @!P1 IADD3 R125, R125, -R0, RZ ;  /* 0x800000007d7d9210 */ /* 0x000fe40007ffe0ff */
[----:B------:R-:W-:Y:S01]  /*38f0*/  ISETP.GT.U32.AND P1, PT, R0, R119, PT ;  /* 0x000000770000720c */ /* 0x000fe20003f24070 */
[----:B------:R-:W-:-:S12]  /*3900*/  @!P5 IMAD.IADD R123, R123, 0x1, -R0 ;  /* 0x000000017b7bd824 */ /* 0x000fd800078e0a00 */
[----:B------:R-:W-:Y:S02]  /*3910*/  @!P1 IADD3 R119, R119, -R0, RZ ;  /* 0x8000000077779210 */ /* 0x000fe40007ffe0ff */
[C---:B--2---:R-:W-:Y:S02]  /*3920*/  ISETP.GT.U32.AND P0, PT, R0.reuse, R126, PT ;  /* 0x0000007e0000720c */ /* 0x044fe40003f04070 */
[----:B---3--:R-:W-:-:S11]  /*3930*/  ISETP.GT.U32.AND P6, PT, R0, R127, PT ;  /* 0x0000007f0000720c */ /* 0x008fd60003fc4070 */
[----:B------:R-:W-:Y:S01]  /*3940*/  @!P0 IMAD.IADD R126, R126, 0x1, -R0 ;  /* 0x000000017e7e8824 */ /* 0x000fe200078e0a00 */
[----:B----4-:R-:W-:Y:S02]  /*3950*/  ISETP.GE.AND P0, PT, R142, RZ, PT ;  /* 0x000000ff8e00720c */ /* 0x010fe40003f06270 */
[----:B------:R-:W-:Y:S02]  /*3960*/  @!P6 IADD3 R127, R127, -R0, RZ ;  /* 0x800000007f7fe210 */ /* 0x000fe40007ffe0ff */
[----:B------:R-:W-:Y:S02]  /*3970*/  ISETP.GE.AND P6, PT, R137, RZ, PT ;  /* 0x000000ff8900720c */ /* 0x000fe40003fc6270 */
[----:B------:R-:W-:-:S07]  /*3980*/  ISETP.GT.U32.AND P4, PT, R0, R127, PT ;  /* 0x0000007f0000720c */ /* 0x000fce0003f84070 */
[----:B------:R-:W-:Y:S01]  /*3990*/  @!P0 IMAD.MOV R134, RZ, RZ, -R134 ;  /* 0x000000ffff868224 */ /* 0x000fe200078e0a86 */
[C---:B------:R-:W-:Y:S02]  /*39a0*/  ISETP.GT.U32.AND P0, PT, R0.reuse, R124, PT ;  /* 0x0000007c0000720c */ /* 0x040fe40003f04070 */
[C---:B------:R-:W-:Y:S02]  /*39b0*/  ISETP.GT.U32.AND P3, PT, R0.reuse, R126, PT ;  /* 0x0000007e0000720c */ /* 0x040fe40003f64070 */
[----:B-----5:R-:W-:Y:S01]  /*39c0*/  ISETP.GE.AND P2, PT, R9, RZ, PT ;  /* 0x000000ff0900720c */ /* 0x020fe20003f46270 */
[----:B------:R-:W-:Y:S02]  /*39d0*/  @!P6 IMAD.MOV R129, RZ, RZ, -R129 ;  /* 0x000000ffff81e224 */ /* 0x000fe400078e0a81 */
[----:B------:R-:W-:Y:S01]  /*39e0*/  @!P4 IMAD.IADD R127, R127, 0x1, -R0 ;  /* 0x000000017f7fc824 */ /* 0x000fe200078e0a00 */
[C---:B------:R-:W-:Y:S02]  /*39f0*/  ISETP.GT.U32.AND P4, PT, R0.reuse, R121, PT ;  /* 0x000000790000720c */ /* 0x040fe40003f84070 */
[----:B------:R-:W-:-:S03]  /*3a00*/  ISETP.GT.U32.AND P6, PT, R0, R122, PT ;  /* 0x0000007a0000720c */ /* 0x000fc60003fc4070 */
[--C-:B------:R-:W-:Y:S01]  /*3a10*/  @!P0 IMAD.IADD R124, R124, 0x1, -R0.reuse ;  /* 0x000000017c7c8824 */ /* 0x100fe200078e0a00 */
[----:B------:R-:W-:Y:S01]  /*3a20*/  ISETP.GT.U32.AND P0, PT, R0, R118, PT ;  /* 0x000000760000720c */ /* 0x000fe20003f04070 */
[----:B------:R-:W-:Y:S01]  /*3a30*/  @!P3 IMAD.IADD R126, R126, 0x1, -R0 ;  /* 0x000000017e7eb824 */ /* 0x000fe200078e0a00 */
[----:B------:R-:W-:Y:S02]  /*3a40*/  ISETP.GT.U32.AND P3, PT, R0, R120, PT ;  /* 0x000000780000720c */ /* 0x000fe40003f64070 */
[----:B------:R-:W-:-:S03]  /*3a50*/  ISETP.GE.AND P5, PT, R4, RZ, PT ;  /* 0x000000ff0400720c */ /* 0x000fc60003fa6270 */
[----:B------:R-:W-:Y:S01]  /*3a60*/  @!P4 IMAD.IADD R121, R121, 0x1, -R0 ;  /* 0x000000017979c824 */ /* 0x000fe200078e0a00 */
[----:B------:R-:W-:Y:S02]  /*3a70*/  ISETP.GE.AND P4, PT, R5, RZ, PT ;  /* 0x000000ff0500720c */ /* 0x000fe40003f86270 */
[----:B------:R-:W-:-:S03]  /*3a80*/  @!P6 IADD3 R122, R122, -R0, RZ ;  /* 0x800000007a7ae210 */ /* 0x000fc60007ffe0ff */
[----:B------:R-:W-:Y:S01]  /*3a90*/  @!P0 IMAD.IADD R118, R118, 0x1, -R0 ;  /* 0x0000000176768824 */ /* 0x000fe200078e0a00 */
[----:B------:R-:W-:Y:S01]  /*3aa0*/  ISETP.GE.AND P1, PT, R7, RZ, PT ;  /* 0x000000ff0700720c */ /* 0x000fe20003f26270 */
[----:B------:R-:W-:Y:S01]  /*3ab0*/  @!P2 IMAD.MOV R128, RZ, RZ, -R128 ;  /* 0x000000ffff80a224 */ /* 0x000fe200078e0a80 */
[----:B------:R-:W-:Y:S01]  /*3ac0*/  ISETP.GE.AND P0, PT, R8, RZ, PT ;  /* 0x000000ff0800720c */ /* 0x000fe20003f06270 */
[----:B------:R-:W-:Y:S01]  /*3ad0*/  @!P3 IMAD.IADD R120, R120, 0x1, -R0 ;  /* 0x000000017878b824 */ /* 0x000fe200078e0a00 */
[----:B------:R-:W-:Y:S02]  /*3ae0*/  ISETP.GT.U32.AND P2, PT, R0, R122, PT ;  /* 0x0000007a0000720c */ /* 0x000fe40003f44070 */
[----:B------:R-:W-:Y:S02]  /*3af0*/  ISETP.GE.AND P3, PT, R6, RZ, PT ;  /* 0x000000ff0600720c */ /* 0x000fe40003f66270 */
[----:B------:R-:W-:Y:S02]  /*3b00*/  ISETP.GT.U32.AND P6, PT, R0, R117, PT ;  /* 0x000000750000720c */ /* 0x000fe40003fc4070 */
[----:B------:R-:W-:Y:S01]  /*3b10*/  @!P4 IADD3 R126, -R126, RZ, RZ ;  /* 0x000000ff7e7ec210 */ /* 0x000fe20007ffe1ff */
[----:B------:R-:W-:Y:S01]  /*3b20*/  @!P5 IMAD.MOV R127, RZ, RZ, -R127 ;  /* 0x000000ffff7fd224 */ /* 0x000fe200078e0a7f */
[C---:B------:R-:W-:Y:S01]  /*3b30*/  ISETP.GT.U32.AND P4, PT, R0.reuse, R120, PT ;  /* 0x000000780000720c */ /* 0x040fe20003f84070 */
[----:B------:R-:W-:Y:S01]  /*3b40*/  @!P1 IMAD.MOV R124, RZ, RZ, -R124 ;  /* 0x000000ffff7c9224 */ /* 0x000fe200078e0a7c */
[----:B------:R-:W-:-:S02]  /*3b50*/  ISETP.GT.U32.AND P5, PT, R0, R121, PT ;  /* 0x000000790000720c */ /* 0x000fc40003fa4070 */
[----:B------:R-:W-:Y:S01]  /*3b60*/  ISETP.GT.U32.AND P1, PT, R0, R118, PT ;  /* 0x000000760000720c */ /* 0x000fe20003f24070 */
[----:B------:R-:W-:Y:S01]  /*3b70*/  @!P2 IMAD.IADD R122, R122, 0x1, -R0 ;  /* 0x000000017a7aa824 */ /* 0x000fe200078e0a00 */
[----:B------:R-:W-:Y:S01]  /*3b80*/  @!P0 IADD3 R123, -R123, RZ, RZ ;  /* 0x000000ff7b7b8210 */ /* 0x000fe20007ffe1ff */
[----:B------:R-:W-:Y:S01]  /*3b90*/  @!P3 IMAD.MOV R125, RZ, RZ, -R125 ;  /* 0x000000ffff7db224 */ /* 0x000fe200078e0a7d */
[C---:B------:R-:W-:Y:S02]  /*3ba0*/  ISETP.GT.U32.AND P0, PT, R0.reuse, R116, PT ;  /* 0x000000740000720c */ /* 0x040fe40003f04070 */
[C---:B------:R-:W-:Y:S02]  /*3bb0*/  ISETP.GT.U32.AND P2, PT, R0.reuse, R115, PT ;  /* 0x000000730000720c */ /* 0x040fe40003f44070 */
[----:B------:R-:W-:Y:S02]  /*3bc0*/  @!P6 IADD3 R117, R117, -R0, RZ ;  /* 0x800000007575e210 */ /* 0x000fe40007ffe0ff */
[----:B------:R-:W-:-:S02]  /*3bd0*/  ISETP.GT.U32.AND P3, PT, R0, R119, PT ;  /* 0x000000770000720c */ /* 0x000fc40003f64070 */
[----:B------:R-:W-:Y:S02]  /*3be0*/  ISETP.GT.U32.AND P6, PT, R0, R117, PT ;  /* 0x000000750000720c */ /* 0x000fe40003fc4070 */
[----:B------:R-:W-:Y:S01]  /*3bf0*/  @!P4 IADD3 R120, R120, -R0, RZ ;  /* 0x800000007878c210 */ /* 0x000fe20007ffe0ff */
[--C-:B------:R-:W-:Y:S01]  /*3c00*/  @!P5 IMAD.IADD R121, R121, 0x1, -R0.reuse ;  /* 0x000000017979d824 */ /* 0x100fe200078e0a00 */
[----:B------:R-:W-:Y:S01]  /*3c10*/  ISETP.GT.U32.AND P4, PT, R0, R113, PT ;  /* 0x000000710000720c */ /* 0x000fe20003f84070 */
[--C-:B------:R-:W-:Y:S01]  /*3c20*/  @!P1 IMAD.IADD R118, R118, 0x1, -R0.reuse ;  /* 0x0000000176769824 */ /* 0x100fe200078e0a00 */
[----:B------:R-:W-:Y:S01]  /*3c30*/  ISETP.GT.U32.AND P5, PT, R0, R114, PT ;  /* 0x000000720000720c */ /* 0x000fe20003fa4070 */
[--C-:B------:R-:W-:Y:S01]  /*3c40*/  @!P0 IMAD.IADD R116, R116, 0x1, -R0.reuse ;  /* 0x0000000174748824 */ /* 0x100fe200078e0a00 */
[----:B------:R-:W-:Y:S01]  /*3c50*/  ISETP.GT.U32.AND P1, PT, R0, R111, PT ;  /* 0x0000006f0000720c */ /* 0x000fe20003f24070 */
[--C-:B------:R-:W-:Y:S01]  /*3c60*/  @!P2 IMAD.IADD R115, R115, 0x1, -R0.reuse ;  /* 0x000000017373a824 */ /* 0x100fe200078e0a00 */
[----:B------:R-:W-:Y:S01]  /*3c70*/  ISETP.GE.AND P0, PT, R250, RZ, PT ;  /* 0x000000fffa00720c */ /* 0x000fe20003f06270 */
[----:B------:R-:W-:Y:S01]  /*3c80*/  @!P3 IMAD.IADD R119, R119, 0x1, -R0 ;  /* 0x000000017777b824 */ /* 0x000fe200078e0a00 */
[----:B------:R-:W-:-:S02]  /*3c90*/  ISETP.GE.AND P2, PT, R249, RZ, PT ;  /* 0x000000fff900720c */ /* 0x000fc40003f46270 */
[----:B------:R-:W-:Y:S02]  /*3ca0*/  ISETP.GT.U32.AND P3, PT, R0, R112, PT ;  /* 0x000000700000720c */ /* 0x000fe40003f64070 */
[-C--:B------:R-:W-:Y:S02]  /*3cb0*/  @!P6 IADD3 R117, R117, -R0.reuse, RZ ;  /* 0x800000007575e210 */ /* 0x080fe40007ffe0ff */
[----:B------:R-:W-:Y:S01]  /*3cc0*/  ISETP.GE.AND P6, PT, R251, RZ, PT ;  /* 0x000000fffb00720c */ /* 0x000fe20003fc6270 */
[----:B------:R-:W-:Y:S01]  /*3cd0*/  @!P4 IMAD.IADD R113, R113, 0x1, -R0 ;  /* 0x000000017171c824 */ /* 0x000fe200078e0a00 */
[----:B------:R-:W-:Y:S02]  /*3ce0*/  ISETP.GE.AND P4, PT, R247, RZ, PT ;  /* 0x000000fff700720c */ /* 0x000fe40003f86270 */
[-C--:B------:R-:W-:Y:S01]  /*3cf0*/  @!P5 IADD3 R114, R114, -R0.reuse, RZ ;  /* 0x800000007272d210 */ /* 0x080fe20007ffe0ff */
[----:B------:R-:W-:Y:S01]  /*3d00*/  @!P0 IMAD.MOV R121, RZ, RZ, -R121 ;  /* 0x000000ffff798224 */ /* 0x000fe200078e0a79 */
[----:B------:R-:W-:-:S02]  /*3d10*/  @!P1 IADD3 R111, R111, -R0, RZ ;  /* 0x800000006f6f9210 */ /* 0x000fc40007ffe0ff */
[----:B------:R-:W-:Y:S01]  /*3d20*/  ISETP.GT.U32.AND P1, PT, R0, R116, PT ;  /* 0x000000740000720c */ /* 0x000fe20003f24070 */
[----:B------:R-:W-:Y:S01]  /*3d30*/  @!P3 IMAD.IADD R112, R112, 0x1, -R0 ;  /* 0x000000017070b824 */ /* 0x000fe200078e0a00 */
[----:B------:R-:W-:Y:S02]  /*3d40*/  @!P2 IADD3 R120, -R120, RZ, RZ ;  /* 0x000000ff7878a210 */ /* 0x000fe40007ffe1ff */
[C---:B------:R-:W-:Y:S02]  /*3d50*/  ISETP.GT.U32.AND P0, PT, R0.reuse, R115, PT ;  /* 0x000000730000720c */ /* 0x040fe40003f04070 */
[----:B------:R-:W-:Y:S02]  /*3d60*/  ISETP.GT.U32.AND P2, PT, R0, R114, PT ;  /* 0x000000720000720c */ /* 0x000fe40003f44070 */
[----:B------:R-:W-:Y:S01]  /*3d70*/  ISETP.GE.AND P3, PT, R141, RZ, PT ;  /* 0x000000ff8d00720c */ /* 0x000fe20003f66270 */
[----:B------:R-:W-:Y:S01]  /*3d80*/  @!P6 IMAD.MOV R122, RZ, RZ, -R122 ;  /* 0x000000ffff7ae224 */ /* 0x000fe200078e0a7a */
[----:B------:R-:W-:-:S02]  /*3d90*/  ISETP.GE.AND P5, PT, R248, RZ, PT ;  /* 0x000000fff800720c */ /* 0x000fc40003fa6270 */
[C---:B------:R-:W-:Y:S01]  /*3da0*/  ISETP.GT.U32.AND P6, PT, R0.reuse, R113, PT ;  /* 0x000000710000720c */ /* 0x040fe20003fc4070 */
[----:B------:R-:W-:Y:S01]  /*3db0*/  @!P4 IMAD.MOV R118, RZ, RZ, -R118 ;  /* 0x000000ffff76c224 */ /* 0x000fe200078e0a76 */
[----:B------:R-:W-:Y:S01]  /*3dc0*/  ISETP.GT.U32.AND P4, PT, R0, R112, PT ;  /* 0x000000700000720c */ /* 0x000fe20003f84070 */
[--C-:B------:R-:W-:Y:S01]  /*3dd0*/  @!P1 IMAD.IADD R116, R116, 0x1, -R0.reuse ;  /* 0x0000000174749824 */ /* 0x100fe200078e0a00 */
[C---:B------:R-:W-:Y:S01]  /*3de0*/  ISETP.GT.U32.AND P1, PT, R0.reuse, R109, PT ;  /* 0x0000006d0000720c */ /* 0x040fe20003f24070 */
[----:B------:R-:W-:Y:S01]  /*3df0*/  @!P0 IMAD.IADD R115, R115, 0x1, -R0 ;  /* 0x0000000173738824 */ /* 0x000fe200078e0a00 */
[----:B------:R-:W-:Y:S02]  /*3e00*/  ISETP.GT.U32.AND P0, PT, R0, R108, PT ;  /* 0x0000006c0000720c */ /* 0x000fe40003f04070 */
[----:B------:R-:W-:Y:S02]  /*3e10*/  @!P2 IADD3 R114, R114, -R0, RZ ;  /* 0x800000007272a210 */ /* 0x000fe40007ffe0ff */
[----:B------:R-:W-:-:S02]  /*3e20*/  @!P3 IADD3 R117, -R117, RZ, RZ ;  /* 0x000000ff7575b210 */ /* 0x000fc40007ffe1ff */
[C---:B------:R-:W-:Y:S02]  /*3e30*/  ISETP.GT.U32.AND P2, PT, R0.reuse, R107, PT ;  /* 0x0000006b0000720c */ /* 0x040fe40003f44070 */
[C---:B------:R-:W-:Y:S01]  /*3e40*/  ISETP.GT.U32.AND P3, PT, R0.reuse, R110, PT ;  /* 0x0000006e0000720c */ /* 0x040fe20003f64070 */
[----:B------:R-:W-:Y:S01]  /*3e50*/  @!P5 IMAD.MOV R119, RZ, RZ, -R119 ;  /* 0x000000ffff77d224 */ /* 0x000fe200078e0a77 */
[C---:B------:R-:W-:Y:S01]  /*3e60*/  ISETP.GT.U32.AND P5, PT, R0.reuse, R111, PT ;  /* 0x0000006f0000720c */ /* 0x040fe20003fa4070 */
[--C-:B------:R-:W-:Y:S01]  /*3e70*/  @!P6 IMAD.IADD R113, R113, 0x1, -R0.reuse ;  /* 0x000000017171e824 */ /* 0x100fe200078e0a00 */
[----:B------:R-:W-:Y:S01]  /*3e80*/  ISETP.GT.U32.AND P6, PT, R0, R106, PT ;  /* 0x0000006a0000720c */ /* 0x000fe20003fc4070 */
[--C-:B------:R-:W-:Y:S01]  /*3e90*/  @!P4 IMAD.IADD R112, R112, 0x1, -R0.reuse ;  /* 0x000000017070c824 */ /* 0x100fe200078e0a00 */
[----:B------:R-:W-:Y:S01]  /*3ea0*/  ISETP.GT.U32.AND P4, PT, R0, R105, PT ;  /* 0x000000690000720c */ /* 0x000fe20003f84070 */
[----:B------:R-:W-:Y:S01]  /*3eb0*/  @!P1 IMAD.IADD R109, R109, 0x1, -R0 ;  /* 0x000000016d6d9824 */ /* 0x000fe200078e0a00 */
[----:B------:R-:W-:-:S02]  /*3ec0*/  ISETP.GE.AND P1, PT, R244, RZ, PT ;  /* 0x000000fff400720c */ /* 0x000fc40003f26270 */
[-C--:B------:R-:W-:Y:S01]  /*3ed0*/  @!P0 IADD3 R108, R108, -R0.reuse, RZ ;  /* 0x800000006c6c8210 */ /* 0x080fe20007ffe0ff */
[--C-:B------:R-:W-:Y:S01]  /*3ee0*/  @!P2 IMAD.IADD R107, R107, 0x1, -R0.reuse ;  /* 0x000000016b6ba824 */ /* 0x100fe200078e0a00 */
[----:B------:R-:W-:Y:S01]  /*3ef0*/  ISETP.GE.AND P0, PT, R243, RZ, PT ;  /* 0x000000fff300720c */ /* 0x000fe20003f06270 */
[--C-:B------:R-:W-:Y:S01]  /*3f00*/  @!P3 IMAD.IADD R110, R110, 0x1, -R0.reuse ;  /* 0x000000016e6eb824 */ /* 0x100fe200078e0a00 */
[----:B------:R-:W-:Y:S02]  /*3f10*/  ISETP.GE.AND P2, PT, R242, RZ, PT ;  /* 0x000000fff200720c */ /* 0x000fe40003f46270 */
[----:B------:R-:W-:Y:S01]  /*3f20*/  ISETP.GE.AND P3, PT, R245, RZ, PT ;  /* 0x000000fff500720c */ /* 0x000fe20003f66270 */
[----:B------:R-:W-:Y:S01]  /*3f30*/  @!P6 IMAD.IADD R106, R106, 0x1, -R0 ;  /* 0x000000016a6ae824 */ /* 0x000fe200078e0a00 */
[----:B------:R-:W-:Y:S02]  /*3f40*/  @!P5 IADD3 R111, R111, -R0, RZ ;  /* 0x800000006f6fd210 */ /* 0x000fe40007ffe0ff */
[----:B------:R-:W-:-:S02]  /*3f50*/  ISETP.GE.AND P5, PT, R246, RZ, PT ;  /* 0x000000fff600720c */ /* 0x000fc40003fa6270 */
[----:B------:R-:W-:Y:S02]  /*3f60*/  ISETP.GE.AND P6, PT, R241, RZ, PT ;  /* 0x000000fff100720c */ /* 0x000fe40003fc6270 */
[----:B------:R-:W-:Y:S02]  /*3f70*/  @!P4 IADD3 R105, R105, -R0, RZ ;  /* 0x800000006969c210 */ /* 0x000fe40007ffe0ff */
[----:B------:R-:W-:Y:S01]  /*3f80*/  ISETP.GT.U32.AND P4, PT, R0, R110, PT ;  /* 0x0000006e0000720c */ /* 0x000fe20003f84070 */
[----:B------:R-:W-:Y:S01]  /*3f90*/  @!P0 IMAD.MOV R113, RZ, RZ, -R113 ;  /* 0x000000ffff718224 */ /* 0x000fe200078e0a71 */
[----:B------:R-:W-:Y:S01]  /*3fa0*/  @!P1 IADD3 R114, -R114, RZ, RZ ;  /* 0x000000ff72729210 */ /* 0x000fe20007ffe1ff */
[----:B------:R-:W-:Y:S01]  /*3fb0*/  @!P2 IMAD.MOV R112, RZ, RZ, -R112 ;  /* 0x000000ffff70a224 */ /* 0x000fe200078e0a70 */
[C---:B------:R-:W-:Y:S01]  /*3fc0*/  ISETP.GT.U32.AND P1, PT, R0.reuse, R108, PT ;  /* 0x0000006c0000720c */ /* 0x040fe20003f24070 */
[----:B------:R-:W-:Y:S01]  /*3fd0*/  @!P3 IMAD.MOV R115, RZ, RZ, -R115 ;  /* 0x000000ffff73b224 */ /* 0x000fe200078e0a73 */
[----:B------:R-:W-:-:S02]  /*3fe0*/  ISETP.GT.U32.AND P0, PT, R0, R107, PT ;  /* 0x0000006b0000720c */ /* 0x000fc40003f04070 */
[C---:B------:R-:W-:Y:S02]  /*3ff0*/  ISETP.GT.U32.AND P2, PT, R0.reuse, R106, PT ;  /* 0x0000006a0000720c */ /* 0x040fe40003f44070 */
[C---:B------:R-:W-:Y:S01]  /*4000*/  ISETP.GT.U32.AND P3, PT, R0.reuse, R109, PT ;  /* 0x0000006d0000720c */ /* 0x040fe20003f64070 */
[----:B------:R-:W-:Y:S01]  /*4010*/  @!P5 IMAD.MOV R116, RZ, RZ, -R116 ;  /* 0x000000ffff74d224 */ /* 0x000fe200078e0a74 */
[----:B------:R-:W-:Y:S02]  /*4020*/  @!P6 IADD3 R111, -R111, RZ, RZ ;  /* 0x000000ff6f6fe210 */ /* 0x000fe40007ffe1ff */
[C---:B------:R-:W-:Y:S02]  /*4030*/  ISETP.GT.U32.AND P5, PT, R0.reuse, R105, PT ;  /* 0x000000690000720c */ /* 0x040fe40003fa4070 */
[----:B------:R-:W-:Y:S01]  /*4040*/  ISETP.GT.U32.AND P6, PT, R0, R104, PT ;  /* 0x000000680000720c */ /* 0x000fe20003fc4070 */
[--C-:B------:R-:W-:Y:S01]  /*4050*/  @!P4 IMAD.IADD R110, R110, 0x1, -R0.reuse ;  /* 0x000000016e6ec824 */ /* 0x100fe200078e0a00 */
[----:B------:R-:W-:Y:S01]  /*4060*/  ISETP.GE.AND P4, PT, R240, RZ, PT ;  /* 0x000000fff000720c */ /* 0x000fe20003f86270 */
[--C-:B------:R-:W-:Y:S01]  /*4070*/  @!P0 IMAD.IADD R107, R107, 0x1, -R0.reuse ;  /* 0x000000016b6b8824 */ /* 0x100fe200078e0a00 */
[----:B------:R-:W-:Y:S01]  /*4080*/  @!P1 IADD3 R108, R108, -R0, RZ ;  /* 0x800000006c6c9210 */ /* 0x000fe20007ffe0ff */
[--C-:B------:R-:W-:Y:S01]  /*4090*/  @!P2 IMAD.IADD R106, R106, 0x1, -R0.reuse ;  /* 0x000000016a6aa824 */ /* 0x100fe200078e0a00 */
[C---:B------:R-:W-:Y:S01]  /*40a0*/  ISETP.GT.U32.AND P1, PT, R0.reuse, R102, PT ;  /* 0x000000660000720c */ /* 0x040fe20003f24070 */
[----:B------:R-:W-:Y:S01]  /*40b0*/  @!P3 IMAD.IADD R109, R109, 0x1, -R0 ;  /* 0x000000016d6db824 */ /* 0x000fe200078e0a00 */
[----:B------:R-:W-:-:S02]  /*40c0*/  ISETP.GT.U32.AND P0, PT, R0, R101, PT ;  /* 0x000000650000720c */ /* 0x000fc40003f04070 */
[C---:B------:R-:W-:Y:S02]  /*40d0*/  ISETP.GT.U32.AND P2, PT, R0.reuse, R100, PT ;  /* 0x000000640000720c */ /* 0x040fe40003f44070 */
[----:B------:R-:W-:Y:S01]  /*40e0*/  ISETP.GT.U32.AND P3, PT, R0, R103, PT ;  /* 0x000000670000720c */ /* 0x000fe20003f64070 */
[----:B------:R-:W-:Y:S01]  /*40f0*/  @!P6 IMAD.IADD R104, R104, 0x1, -R0 ;  /* 0x000000016868e824 */ /* 0x000fe200078e0a00 */
[----:B------:R-:W-:Y:S02]  /*4100*/  @!P5 IADD3 R105, R105, -R0, RZ ;  /* 0x800000006969d210 */ /* 0x000fe40007ffe0ff */
[----:B------:R-:W-:Y:S01]  /*4110*/  ISETP.GE.AND P5, PT, R239, RZ, PT ;  /* 0x000000ffef00720c */ /* 0x000fe20003fa6270 */
[----:B------:R-:W-:Y:S01]  /*4120*/  @!P4 IMAD.MOV R110, RZ, RZ, -R110 ;  /* 0x000000ffff6ec224 */ /* 0x000fe200078e0a6e */
[----:B------:R-:W-:Y:S02]  /*4130*/  ISETP.GT.U32.AND P4, PT, R0, R104, PT ;  /* 0x000000680000720c */ /* 0x000fe40003f84070 */
[----:B------:R-:W-:Y:S01]  /*4140*/  @!P1 IADD3 R102, R102, -R0, RZ ;  /* 0x8000000066669210 */ /* 0x000fe20007ffe0ff */
[--C-:B------:R-:W-:Y:S01]  /*4150*/  @!P0 IMAD.IADD R101, R101, 0x1, -R0.reuse ;  /* 0x0000000165658824 */ /* 0x100fe200078e0a00 */
[----:B------:R-:W-:Y:S01]  /*4160*/  ISETP.GE.AND P1, PT, R237, RZ, PT ;  /* 0x000000ffed00720c */ /* 0x000fe20003f26270 */
[--C-:B------:R-:W-:Y:S01]  /*4170*/  @!P2 IMAD.IADD R100, R100, 0x1, -R0.reuse ;  /* 0x000000016464a824 */ /* 0x100fe200078e0a00 */
[----:B------:R-:W-:Y:S01]  /*4180*/  ISETP.GE.AND P0, PT, R236, RZ, PT ;  /* 0x000000ffec00720c */ /* 0x000fe20003f06270 */
[----:B------:R-:W-:Y:S01]  /*4190*/  @!P3 IMAD.IADD R103, R103, 0x1, -R0 ;  /* 0x000000016767b824 */ /* 0x000fe200078e0a00 */
[----:B------:R-:W-:-:S02]  /*41a0*/  ISETP.GE.AND P2, PT, R235, RZ, PT ;  /* 0x000000ffeb00720c */ /* 0x000fc40003f46270 */
[----:B------:R-:W-:Y:S02]  /*41b0*/  ISETP.GT.U32.AND P6, PT, R0, R99, PT ;  /* 0x000000630000720c */ /* 0x000fe40003fc4070 */
[----:B------:R-:W-:Y:S02]  /*41c0*/  ISETP.GE.AND P3, PT, R238, RZ, PT ;  /* 0x000000ffee00720c */ /* 0x000fe40003f66270 */
[----:B------:R-:W-:Y:S02]  /*41d0*/  @!P5 IADD3 R109, -R109, RZ, RZ ;  /* 0x000000ff6d6dd210 */ /* 0x000fe40007ffe1ff */
[----:B------:R-:W-:Y:S01]  /*41e0*/  ISETP.GT.U32.AND P5, PT, R0, R103, PT ;  /* 0x000000670000720c */ /* 0x000fe20003fa4070 */
[--C-:B------:R-:W-:Y:S01]  /*41f0*/  @!P4 IMAD.IADD R104, R104, 0x1, -R0.reuse ;  /* 0x000000016868c824 */ /* 0x100fe200078e0a00 */
[C---:B------:R-:W-:Y:S01]  /*4200*/  ISETP.GT.U32.AND P4, PT, R0.reuse, R97, PT ;  /* 0x000000610000720c */ /* 0x040fe20003f84070 */
[----:B------:R-:W-:Y:S01]  /*4210*/  @!P1 IMAD.MOV R107, RZ, RZ, -R107 ;  /* 0x000000ffff6b9224 */ /* 0x000fe200078e0a6b */
[----:B------:R-:W-:Y:S01]  /*4220*/  ISETP.GT.U32.AND P1, PT, R0, R101, PT ;  /* 0x000000650000720c */ /* 0x000fe20003f24070 */
[----:B------:R-:W-:Y:S01]  /*4230*/  @!P2 IMAD.MOV R105, RZ, RZ, -R105 ;  /* 0x000000ffff69a224 */ /* 0x000fe200078e0a69 */
[----:B------:R-:W-:Y:S01]  /*4240*/  @!P0 IADD3 R106, -R106, RZ, RZ ;  /* 0x000000ff6a6a8210 */ /* 0x000fe20007ffe1ff */
[----:B------:R-:W-:Y:S01]  /*4250*/  @!P6 IMAD.IADD R99, R99, 0x1, -R0 ;  /* 0x000000016363e824 */ /* 0x000fe200078e0a00 */
[C---:B------:R-:W-:Y:S01]  /*4260*/  ISETP.GT.U32.AND P0, PT, R0.reuse, R100, PT ;  /* 0x000000640000720c */ /* 0x040fe20003f04070 */
[----:B------:R-:W-:Y:S01]  /*4270*/  @!P3 IMAD.MOV R108, RZ, RZ, -R108 ;  /* 0x000000ffff6cb224 */ /* 0x000fe200078e0a6c */
[----:B------:R-:W-:-:S02]  /*4280*/  ISETP.GT.U32.AND P2, PT, R0, R98, PT ;  /* 0x000000620000720c */ /* 0x000fc40003f44070 */
[C---:B------:R-:W-:Y:S02]  /*4290*/  ISETP.GT.U32.AND P3, PT, R0.reuse, R102, PT ;  /* 0x000000660000720c */ /* 0x040fe40003f64070 */
[----:B------:R-:W-:Y:S02]  /*42a0*/  @!P5 IADD3 R103, R103, -R0, RZ ;  /* 0x800000006767d210 */ /* 0x000fe40007ffe0ff */
[C---:B------:R-:W-:Y:S02]  /*42b0*/  ISETP.GT.U32.AND P5, PT, R0.reuse, R96, PT ;  /* 0x000000600000720c */ /* 0x040fe40003fa4070 */
[----:B------:R-:W-:Y:S02]  /*42c0*/  ISETP.GT.U32.AND P6, PT, R0, R99, PT ;  /* 0x000000630000720c */ /* 0x000fe40003fc4070 */
[----:B------:R-:W-:Y:S02]  /*42d0*/  @!P4 IADD3 R97, R97, -R0, RZ ;  /* 0x800000006161c210 */ /* 0x000fe40007ffe0ff */
[----:B------:R-:W-:Y:S01]  /*42e0*/  ISETP.GE.AND P4, PT, R232, RZ, PT ;  /* 0x000000ffe800720c */ /* 0x000fe20003f86270 */
[--C-:B------:R-:W-:Y:S01]  /*42f0*/  @!P1 IMAD.IADD R101, R101, 0x1, -R0.reuse ;  /* 0x0000000165659824 */ /* 0x100fe200078e0a00 */
[----:B------:R-:W-:Y:S01]  /*4300*/  ISETP.GT.U32.AND P1, PT, R0, R94, PT ;  /* 0x0000005e0000720c */ /* 0x000fe20003f24070 */
[--C-:B------:R-:W-:Y:S01]  /*4310*/  @!P2 IMAD.IADD R98, R98, 0x1, -R0.reuse ;  /* 0x000000016262a824 */ /* 0x100fe200078e0a00 */
[----:B------:R-:W-:Y:S01]  /*4320*/  @!P0 IADD3 R100, R100, -R0, RZ ;  /* 0x8000000064648210 */ /* 0x000fe20007ffe0ff */
[----:B------:R-:W-:Y:S01]  /*4330*/  @!P3 IMAD.IADD R102, R102, 0x1, -R0 ;  /* 0x000000016666b824 */ /* 0x000fe200078e0a00 */
[----:B------:R-:W-:-:S02]  /*4340*/  ISETP.GT.U32.AND P0, PT, R0, R93, PT ;  /* 0x0000005d0000720c */ /* 0x000fc40003f04070 */
[----:B------:R-:W-:Y:S02]  /*4350*/  ISETP.GE.AND P2, PT, R233, RZ, PT ;  /* 0x000000ffe900720c */ /* 0x000fe40003f46270 */
[----:B------:R-:W-:Y:S01]  /*4360*/  ISETP.GT.U32.AND P3, PT, R0, R95, PT ;  /* 0x0000005f0000720c */ /* 0x000fe20003f64070 */
[--C-:B------:R-:W-:Y:S02]  /*4370*/  @!P5 IMAD.IADD R96, R96, 0x1, -R0.reuse ;  /* 0x000000016060d824 */ /* 0x100fe400078e0a00 */
[----:B------:R-:W-:Y:S01]  /*4380*/  @!P6 IMAD.IADD R99, R99, 0x1, -R0 ;  /* 0x000000016363e824 */ /* 0x000fe200078e0a00 */
[----:B------:R-:W-:Y:S01]  /*4390*/  ISETP.GE.AND P6, PT, R234, RZ, PT ;  /* 0x000000ffea00720c */ /* 0x000fe20003fc6270 */
[----:B------:R-:W-:Y:S01]  /*43a0*/  @!P4 IMAD.MOV R102, RZ, RZ, -R102 ;  /* 0x000000ffff66c224 */ /* 0x000fe200078e0a66 */
[----:B------:R-:W-:Y:S02]  /*43b0*/  ISETP.GT.U32.AND P4, PT, R0, R96, PT ;  /* 0x000000600000720c */ /* 0x000fe40003f84070 */
[----:B------:R-:W-:Y:S01]  /*43c0*/  @!P1 IADD3 R94, R94, -R0, RZ ;  /* 0x800000005e5e9210 */ /* 0x000fe20007ffe0ff */
[----:B------:R-:W-:Y:S01]  /*43d0*/  @!P0 IMAD.IADD R93, R93, 0x1, -R0 ;  /* 0x000000015d5d8824 */ /* 0x000fe200078e0a00 */
[----:B------:R-:W-:-:S02]  /*43e0*/  ISETP.GE.AND P1, PT, R140, RZ, PT ;  /* 0x000000ff8c00720c */ /* 0x000fc40003f26270 */
[----:B------:R-:W-:Y:S01]  /*43f0*/  @!P2 IADD3 R103, -R103, RZ, RZ ;  /* 0x000000ff6767a210 */ /* 0x000fe20007ffe1ff */
[----:B------:R-:W-:Y:S01]  /*4400*/  @!P3 IMAD.IADD R95, R95, 0x1, -R0 ;  /* 0x000000015f5fb824 */ /* 0x000fe200078e0a00 */
[C---:B------:R-:W-:Y:S02]  /*4410*/  ISETP.GT.U32.AND P0, PT, R0.reuse, R98, PT ;  /* 0x000000620000720c */ /* 0x040fe40003f04070 */
[----:B------:R-:W-:Y:S01]  /*4420*/  ISETP.GT.U32.AND P2, PT, R0, R97, PT ;  /* 0x000000610000720c */ /* 0x000fe20003f44070 */
[----:B------:R-:W-:Y:S01]  /*4430*/  @!P6 IMAD.MOV R104, RZ, RZ, -R104 ;  /* 0x000000ffff68e224 */ /* 0x000fe200078e0a68 */
[----:B------:R-:W-:Y:S02]  /*4440*/  ISETP.GE.AND P3, PT, R230, RZ, PT ;  /* 0x000000ffe600720c */ /* 0x000fe40003f66270 */
[----:B------:R-:W-:Y:S01]  /*4450*/  ISETP.GT.U32.AND P6, PT, R0, R95, PT ;  /* 0x0000005f0000720c */ /* 0x000fe20003fc4070 */
[----:B------:R-:W-:Y:S01]  /*4460*/  @!P4 IMAD.IADD R96, R96, 0x1, -R0 ;  /* 0x000000016060c824 */ /* 0x000fe200078e0a00 */
[C---:B------:R-:W-:Y:S01]  /*4470*/  ISETP.GT.U32.AND P4, PT, R0.reuse, R89, PT ;  /* 0x000000590000720c */ /* 0x040fe20003f84070 */
[----:B------:R-:W-:Y:S01]  /*4480*/  @!P1 IMAD.MOV R99, RZ, RZ, -R99 ;  /* 0x000000ffff639224 */ /* 0x000fe200078e0a63 */
[----:B------:R-:W-:-:S03]  /*4490*/  ISETP.GT.U32.AND P1, PT, R0, R92, PT ;  /* 0x0000005c0000720c */ /* 0x000fc60003f24070 */
[--C-:B------:R-:W-:Y:S01]  /*44a0*/  @!P0 IMAD.IADD R98, R98, 0x1, -R0.reuse ;  /* 0x0000000162628824 */ /* 0x100fe200078e0a00 */
[C---:B------:R-:W-:Y:S02]  /*44b0*/  ISETP.GT.U32.AND P0, PT, R0.reuse, R91, PT ;  /* 0x0000005b0000720c */ /* 0x040fe40003f04070 */
[----:B------:R-:W-:Y:S02]  /*44c0*/  @!P2 IADD3 R97, R97, -R0, RZ ;  /* 0x800000006161a210 */ /* 0x000fe40007ffe0ff */
[----:B------:R-:W-:Y:S02]  /*44d0*/  ISETP.GT.U32.AND P2, PT, R0, R90, PT ;  /* 0x0000005a0000720c */ /* 0x000fe40003f44070 */
[----:B------:R-:W-:Y:S01]  /*44e0*/  ISETP.GE.AND P5, PT, R231, RZ, PT ;  /* 0x000000ffe700720c */ /* 0x000fe20003fa6270 */
[----:B------:R-:W-:Y:S01]  /*44f0*/  @!P6 IMAD.IADD R95, R95, 0x1, -R0 ;  /* 0x000000015f5fe824 */ /* 0x000fe200078e0a00 */
[----:B------:R-:W-:Y:S02]  /*4500*/  @!P3 IADD3 R100, -R100, RZ, RZ ;  /* 0x000000ff6464b210 */ /* 0x000fe40007ffe1ff */
[----:B------:R-:W-:-:S02]  /*4510*/  ISETP.GT.U32.AND P3, PT, R0, R94, PT ;  /* 0x0000005e0000720c */ /* 0x000fc40003f64070 */
[----:B------:R-:W-:Y:S01]  /*4520*/  ISETP.GT.U32.AND P6, PT, R0, R88, PT ;  /* 0x000000580000720c */ /* 0x000fe20003fc4070 */
[--C-:B------:R-:W-:Y:S01]  /*4530*/  @!P4 IMAD.IADD R89, R89, 0x1, -R0.reuse ;  /* 0x000000015959c824 */ /* 0x100fe200078e0a00 */
[----:B------:R-:W-:Y:S01]  /*4540*/  ISETP.GE.AND P4, PT, R225, RZ, PT ;  /* 0x000000ffe100720c */ /* 0x000fe20003f86270 */
[--C-:B------:R-:W-:Y:S01]  /*4550*/  @!P1 IMAD.IADD R92, R92, 0x1, -R0.reuse ;  /* 0x000000015c5c9824 */ /* 0x100fe200078e0a00 */
[----:B------:R-:W-:Y:S01]  /*4560*/  ISETP.GE.AND P1, PT, R228, RZ, PT ;  /* 0x000000ffe400720c */ /* 0x000fe20003f26270 */
[----:B------:R-:W-:Y:S01]  /*4570*/  @!P2 IMAD.IADD R90, R90, 0x1, -R0 ;  /* 0x000000015a5aa824 */ /* 0x000fe200078e0a00 */
[----:B------:R-:W-:Y:S01]  /*4580*/  @!P0 IADD3 R91, R91, -R0, RZ ;  /* 0x800000005b5b8210 */ /* 0x000fe20007ffe0ff */
[----:B------:R-:W-:Y:S01]  /*4590*/  @!P5 IMAD.MOV R101, RZ, RZ, -R101 ;  /* 0x000000ffff65d224 */ /* 0x000fe200078e0a65 */
[----:B------:R-:W-:Y:S02]  /*45a0*/  ISETP.GE.AND P0, PT, R227, RZ, PT ;  /* 0x000000ffe300720c */ /* 0x000fe40003f06270 */
[----:B------:R-:W-:-:S02]  /*45b0*/  ISETP.GE.AND P2, PT, R226, RZ, PT ;  /* 0x000000ffe200720c */ /* 0x000fc40003f46270 */
[----:B------:R-:W-:Y:S02]  /*45c0*/  ISETP.GT.U32.AND P5, PT, R0, R93, PT ;  /* 0x0000005d0000720c */ /* 0x000fe40003fa4070 */
[-C--:B------:R-:W-:Y:S02]  /*45d0*/  @!P3 IADD3 R94, R94, -R0.reuse, RZ ;  /* 0x800000005e5eb210 */ /* 0x080fe40007ffe0ff */
[----:B------:R-:W-:Y:S02]  /*45e0*/  ISETP.GT.U32.AND P3, PT, R0, R87, PT ;  /* 0x000000570000720c */ /* 0x000fe40003f64070 */
[----:B------:R-:W-:Y:S02]  /*45f0*/  @!P6 IADD3 R88, R88, -R0, RZ ;  /* 0x800000005858e210 */ /* 0x000fe40007ffe0ff */
[----:B------:R-:W-:Y:S02]  /*4600*/  @!P4 IADD3 R94, -R94, RZ, RZ ;  /* 0x000000ff5e5ec210 */ /* 0x000fe40007ffe1ff */
[C---:B------:R-:W-:Y:S01]  /*4610*/  ISETP.GT.U32.AND P4, PT, R0.reuse, R88, PT ;  /* 0x000000580000720c */ /* 0x040fe20003f84070 */
[----:B------:R-:W-:Y:S01]  /*4620*/  @!P0 IMAD.MOV R96, RZ, RZ, -R96 ;  /* 0x000000ffff608224 */ /* 0x000fe200078e0a60 */
[----:B------:R-:W-:Y:S01]  /*4630*/  @!P1 IADD3 R97, -R97, RZ, RZ ;  /* 0x000000ff61619210 */ /* 0x000fe20007ffe1ff */
[----:B------:R-:W-:Y:S01]  /*4640*/  @!P2 IMAD.MOV R95, RZ, RZ, -R95 ;  /* 0x000000ffff5fa224 */ /* 0x000fe200078e0a5f */
[C---:B------:R-:W-:Y:S01]  /*4650*/  ISETP.GT.U32.AND P1, PT, R0.reuse, R91, PT ;  /* 0x0000005b0000720c */ /* 0x040fe20003f24070 */
[----:B------:R-:W-:Y:S01]  /*4660*/  @!P5 IMAD.IADD R93, R93, 0x1, -R0 ;  /* 0x000000015d5dd824 */ /* 0x000fe200078e0a00 */
[----:B------:R-:W-:-:S02]  /*4670*/  ISETP.GT.U32.AND P0, PT, R0, R90, PT ;  /* 0x0000005a0000720c */ /* 0x000fc40003f04070 */
[----:B------:R-:W-:Y:S02]  /*4680*/  ISETP.GT.U32.AND P2, PT, R0, R89, PT ;  /* 0x000000590000720c */ /* 0x000fe40003f44070 */
[----:B------:R-:W-:Y:S02]  /*4690*/  ISETP.GE.AND P5, PT, R229, RZ, PT ;  /* 0x000000ffe500720c */ /* 0x000fe40003fa6270 */
[----:B------:R-:W-:Y:S01]  /*46a0*/  ISETP.GE.AND P6, PT, R224, RZ, PT ;  /* 0x000000ffe000720c */ /* 0x000fe20003fc6270 */
[--C-:B------:R-:W-:Y:S01]  /*46b0*/  @!P3 IMAD.IADD R87, R87, 0x1, -R0.reuse ;  /* 0x000000015757b824 */ /* 0x100fe200078e0a00 */
[----:B------:R-:W-:Y:S02]  /*46c0*/  ISETP.GT.U32.AND P3, PT, R0, R92, PT ;  /* 0x0000005c0000720c */ /* 0x000fe40003f64070 */
[----:B------:R-:W-:Y:S02]  /*46d0*/  @!P4 IADD3 R88, R88, -R0, RZ ;  /* 0x800000005858c210 */ /* 0x000fe40007ffe0ff */
[----:B------:R-:W-:Y:S01]  /*46e0*/  ISETP.GT.U32.AND P4, PT, R0, R82, PT ;  /* 0x000000520000720c */ /* 0x000fe20003f84070 */
[--C-:B------:R-:W-:Y:S01]  /*46f0*/  @!P0 IMAD.IADD R90, R90, 0x1, -R0.reuse ;  /* 0x000000015a5a8824 */ /* 0x100fe200078e0a00 */
[----:B------:R-:W-:Y:S01]  /*4700*/  @!P1 IADD3 R91, R91, -R0, RZ ;  /* 0x800000005b5b9210 */ /* 0x000fe20007ffe0ff */
[----:B------:R-:W-:Y:S01]  /*4710*/  @!P2 IMAD.IADD R89, R89, 0x1, -R0 ;  /* 0x000000015959a824 */ /* 0x000fe200078e0a00 */
[C---:B------:R-:W-:Y:S01]  /*4720*/  ISETP.GT.U32.AND P1, PT, R0.reuse, R85, PT ;  /* 0x000000550000720c */ /* 0x040fe20003f24070 */
[----:B------:R-:W-:Y:S01]  /*4730*/  @!P5 IMAD.MOV R98, RZ, RZ, -R98 ;  /* 0x000000ffff62d224 */ /* 0x000fe200078e0a62 */
[C---:B------:R-:W-:Y:S01]  /*4740*/  ISETP.GT.U32.AND P0, PT, R0.reuse, R84, PT ;  /* 0x000000540000720c */ /* 0x040fe20003f04070 */
[----:B------:R-:W-:Y:S01]  /*4750*/  @!P6 IMAD.MOV R93, RZ, RZ, -R93 ;  /* 0x000000ffff5de224 */ /* 0x000fe200078e0a5d */
[----:B------:R-:W-:-:S02]  /*4760*/  ISETP.GT.U32.AND P2, PT, R0, R83, PT ;  /* 0x000000530000720c */ /* 0x000fc40003f44070 */
[C---:B------:R-:W-:Y:S02]  /*4770*/  ISETP.GT.U32.AND P5, PT, R0.reuse, R87, PT ;  /* 0x000000570000720c */ /* 0x040fe40003fa4070 */
[----:B------:R-:W-:Y:S01]  /*4780*/  ISETP.GT.U32.AND P6, PT, R0, R86, PT ;  /* 0x000000560000720c */ /* 0x000fe20003fc4070 */
[--C-:B------:R-:W-:Y:S01]  /*4790*/  @!P3 IMAD.IADD R92, R92, 0x1, -R0.reuse ;  /* 0x000000015c5cb824 */ /* 0x100fe200078e0a00 */
[----:B------:R-:W-:Y:S02]  /*47a0*/  ISETP.GE.AND P3, PT, R223, RZ, PT ;  /* 0x000000ffdf00720c */ /* 0x000fe40003f66270 */
[-C--:B------:R-:W-:Y:S02]  /*47b0*/  @!P4 IADD3 R82, R82, -R0.reuse, RZ ;  /* 0x800000005252c210 */ /* 0x080fe40007ffe0ff */
[----:B------:R-:W-:Y:S01]  /*47c0*/  ISETP.GE.AND P4, PT, R218, RZ, PT ;  /* 0x000000ffda00720c */ /* 0x000fe20003f86270 */
[--C-:B------:R-:W-:Y:S01]  /*47d0*/  @!P0 IMAD.IADD R84, R84, 0x1, -R0.reuse ;  /* 0x0000000154548824 */ /* 0x100fe200078e0a00 */
[----:B------:R-:W-:Y:S01]  /*47e0*/  @!P1 IADD3 R85, R85, -R0, RZ ;  /* 0x8000000055559210 */ /* 0x000fe20007ffe0ff */
[--C-:B------:R-:W-:Y:S01]  /*47f0*/  @!P2 IMAD.IADD R83, R83, 0x1, -R0.reuse ;  /* 0x000000015353a824 */ /* 0x100fe200078e0a00 */
[----:B------:R-:W-:Y:S01]  /*4800*/  ISETP.GE.AND P1, PT, R221, RZ, PT ;  /* 0x000000ffdd00720c */ /* 0x000fe20003f26270 */
[--C-:B------:R-:W-:Y:S01]  /*4810*/  @!P5 IMAD.IADD R87, R87, 0x1, -R0.reuse ;  /* 0x000000015757d824 */ /* 0x100fe200078e0a00 */
[----:B------:R-:W-:Y:S01]  /*4820*/  ISETP.GE.AND P0, PT, R220, RZ, PT ;  /* 0x000000ffdc00720c */ /* 0x000fe20003f06270 */
[----:B------:R-:W-:Y:S01]  /*4830*/  @!P6 IMAD.IADD R86, R86, 0x1, -R0 ;  /* 0x000000015656e824 */ /* 0x000fe200078e0a00 */
[----:B------:R-:W-:-:S02]  /*4840*/  ISETP.GE.AND P2, PT, R219, RZ, PT ;  /* 0x000000ffdb00720c */ /* 0x000fc40003f46270 */
[----:B------:R-:W-:Y:S02]  /*4850*/  ISETP.GE.AND P5, PT, R222, RZ, PT ;  /* 0x000000ffde00720c */ /* 0x000fe40003fa6270 */
[----:B------:R-:W-:Y:S02]  /*4860*/  @!P3 IADD3 R92, -R92, RZ, RZ ;  /* 0x000000ff5c5cb210 */ /* 0x000fe40007ffe1ff */
[C---:B------:R-:W-:Y:S02]  /*4870*/  ISETP.GT.U32.AND P3, PT, R0.reuse, R86, PT ;  /* 0x000000560000720c */ /* 0x040fe40003f64070 */
[C---:B------:R-:W-:Y:S01]  /*4880*/  ISETP.GT.U32.AND P6, PT, R0.reuse, R81, PT ;  /* 0x000000510000720c */ /* 0x040fe20003fc4070 */
[----:B------:R-:W-:Y:S01]  /*4890*/  @!P4 IMAD.MOV R87, RZ, RZ, -R87 ;  /* 0x000000ffff57c224 */ /* 0x000fe200078e0a57 */
[C---:B------:R-:W-:Y:S01]  /*48a0*/  ISETP.GT.U32.AND P4, PT, R0.reuse, R80, PT ;  /* 0x000000500000720c */ /* 0x040fe20003f84070 */
[----:B------:R-:W-:Y:S01]  /*48b0*/  @!P1 IMAD.MOV R90, RZ, RZ, -R90 ;  /* 0x000000ffff5a9224 */ /* 0x000fe200078e0a5a */
[C---:B------:R-:W-:Y:S01]  /*48c0*/  ISETP.GT.U32.AND P1, PT, R0.reuse, R84, PT ;  /* 0x000000540000720c */ /* 0x040fe20003f24070 */
[----:B------:R-:W-:Y:S01]  /*48d0*/  @!P2 IMAD.MOV R88, RZ, RZ, -R88 ;  /* 0x000000ffff58a224 */ /* 0x000fe200078e0a58 */
[----:B------:R-:W-:Y:S01]  /*48e0*/  @!P0 IADD3 R89, -R89, RZ, RZ ;  /* 0x000000ff59598210 */ /* 0x000fe20007ffe1ff */
[----:B------:R-:W-:Y:S01]  /*48f0*/  @!P5 IMAD.MOV R91, RZ, RZ, -R91 ;  /* 0x000000ffff5bd224 */ /* 0x000fe200078e0a5b */
[----:B------:R-:W-:-:S02]  /*4900*/  ISETP.GT.U32.AND P0, PT, R0, R83, PT ;  /* 0x000000530000720c */ /* 0x000fc40003f04070 */
[C---:B------:R-:W-:Y:S02]  /*4910*/  ISETP.GT.U32.AND P2, PT, R0.reuse, R82, PT ;  /* 0x000000520000720c */ /* 0x040fe40003f44070 */
[----:B------:R-:W-:Y:S01]  /*4920*/  ISETP.GT.U32.AND P5, PT, R0, R85, PT ;  /* 0x000000550000720c */ /* 0x000fe20003fa4070 */
[----:B------:R-:W-:Y:S01]  /*4930*/  @!P6 IMAD.IADD R81, R81, 0x1, -R0 ;  /* 0x000000015151e824 */ /* 0x000fe200078e0a00 */
[-C--:B------:R-:W-:Y:S02]  /*4940*/  @!P3 IADD3 R86, R86, -R0.reuse, RZ ;  /* 0x800000005656b210 */ /* 0x080fe40007ffe0ff */
[----:B------:R-:W-:Y:S02]  /*4950*/  ISETP.GT.U32.AND P3, PT, R0, R79, PT ;  /* 0x0000004f0000720c */ /* 0x000fe40003f64070 */
[----:B------:R-:W-:Y:S02]  /*4960*/  @!P4 IADD3 R80, R80, -R0, RZ ;  /* 0x800000005050c210 */ /* 0x000fe40007ffe0ff */
[----:B------:R-:W-:-:S02]  /*4970*/  ISETP.GE.AND P4, PT, R216, RZ, PT ;  /* 0x000000ffd800720c */ /* 0x000fc40003f86270 */
[----:B------:R-:W-:Y:S01]  /*4980*/  ISETP.GT.U32.AND P6, PT, R0, R81, PT ;  /* 0x000000510000720c */ /* 0x000fe20003fc4070 */
[--C-:B------:R-:W-:Y:S01]  /*4990*/  @!P1 IMAD.IADD R84, R84, 0x1, -R0.reuse ;  /* 0x0000000154549824 */ /* 0x100fe200078e0a00 */
[----:B------:R-:W-:Y:S01]  /*49a0*/  ISETP.GT.U32.AND P1, PT, R0, R77, PT ;  /* 0x0000004d0000720c */ /* 0x000fe20003f24070 */
[--C-:B------:R-:W-:Y:S01]  /*49b0*/  @!P2 IMAD.IADD R82, R82, 0x1, -R0.reuse ;  /* 0x000000015252a824 */ /* 0x100fe200078e0a00 */
[----:B------:R-:W-:Y:S01]  /*49c0*/  @!P0 IADD3 R83, R83, -R0, RZ ;  /* 0x8000000053538210 */ /* 0x000fe20007ffe0ff */
[--C-:B------:R-:W-:Y:S01]  /*49d0*/  @!P5 IMAD.IADD R85, R85, 0x1, -R0.reuse ;  /* 0x000000015555d824 */ /* 0x100fe200078e0a00 */
[C---:B------:R-:W-:Y:S02]  /*49e0*/  ISETP.GT.U32.AND P0, PT, R0.reuse, R76, PT ;  /* 0x0000004c0000720c */ /* 0x040fe40003f04070 */
[C---:B------:R-:W-:Y:S02]  /*49f0*/  ISETP.GT.U32.AND P2, PT, R0.reuse, R75, PT ;  /* 0x0000004b0000720c */ /* 0x040fe40003f44070 */
[----:B------:R-:W-:Y:S01]  /*4a00*/  ISETP.GT.U32.AND P5, PT, R0, R78, PT ;  /* 0x0000004e0000720c */ /* 0x000fe20003fa4070 */
[----:B------:R-:W-:Y:S01]  /*4a10*/  @!P3 IMAD.IADD R79, R79, 0x1, -R0 ;  /* 0x000000014f4fb824 */ /* 0x000fe200078e0a00 */
[----:B------:R-:W-:Y:S01]  /*4a20*/  ISETP.GE.AND P3, PT, R215, RZ, PT ;  /* 0x000000ffd700720c */ /* 0x000fe20003f66270 */
[----:B------:R-:W-:-:S02]  /*4a30*/  @!P4 IMAD.MOV R85, RZ, RZ, -R85 ;  /* 0x000000ffff55c224 */ /* 0x000fc400078e0a55 */
[--C-:B------:R-:W-:Y:S01]  /*4a40*/  @!P6 IMAD.IADD R81, R81, 0x1, -R0.reuse ;  /* 0x000000015151e824 */ /* 0x100fe200078e0a00 */
[----:B------:R-:W-:Y:S02]  /*4a50*/  ISETP.GT.U32.AND P4, PT, R0, R79, PT ;  /* 0x0000004f0000720c */ /* 0x000fe40003f84070 */
[----:B------:R-:W-:Y:S01]  /*4a60*/  ISETP.GE.AND P6, PT, R217, RZ, PT ;  /* 0x000000ffd900720c */ /* 0x000fe20003fc6270 */
[--C-:B------:R-:W-:Y:S01]  /*4a70*/  @!P0 IMAD.IADD R76, R76, 0x1, -R0.reuse ;  /* 0x000000014c4c8824 */ /* 0x100fe200078e0a00 */
[----:B------:R-:W-:Y:S01]  /*4a80*/  @!P1 IADD3 R77, R77, -R0, RZ ;  /* 0x800000004d4d9210 */ /* 0x000fe20007ffe0ff */
[--C-:B------:R-:W-:Y:S01]  /*4a90*/  @!P2 IMAD.IADD R75, R75, 0x1, -R0.reuse ;  /* 0x000000014b4ba824 */ /* 0x100fe200078e0a00 */
[----:B------:R-:W-:Y:S01]  /*4aa0*/  ISETP.GE.AND P1, PT, R213, RZ, PT ;  /* 0x000000ffd500720c */ /* 0x000fe20003f26270 */
[----:B------:R-:W-:Y:S01]  /*4ab0*/  @!P5 IMAD.IADD R78, R78, 0x1, -R0 ;  /* 0x000000014e4ed824 */ /* 0x000fe200078e0a00 */
[----:B------:R-:W-:Y:S02]  /*4ac0*/  ISETP.GE.AND P0, PT, R139, RZ, PT ;  /* 0x000000ff8b00720c */ /* 0x000fe40003f06270 */
[C---:B------:R-:W-:Y:S01]  /*4ad0*/  ISETP.GT.U32.AND P2, PT, R0.reuse, R80, PT ;  /* 0x000000500000720c */ /* 0x040fe20003f44070 */
[----:B------:R-:W-:Y:S01]  /*4ae0*/  @!P3 IMAD.MOV R84, RZ, RZ, -R84 ;  /* 0x000000ffff54b224 */ /* 0x000fe200078e0a54 */
[C---:B------:R-:W-:Y:S01]  /*4af0*/  ISETP.GT.U32.AND P3, PT, R0.reuse, R78, PT ;  /* 0x0000004e0000720c */ /* 0x040fe20003f64070 */
[----:B------:R-:W-:Y:S01]  /*4b00*/  @!P4 IMAD.IADD R79, R79, 0x1, -R0 ;  /* 0x000000014f4fc824 */ /* 0x000fe200078e0a00 */
[----:B------:R-:W-:-:S02]  /*4b10*/  ISETP.GT.U32.AND P4, PT, R0, R72, PT ;  /* 0x000000480000720c */ /* 0x000fc40003f84070 */
[----:B------:R-:W-:Y:S02]  /*4b20*/  @!P6 IADD3 R86, -R86, RZ, RZ ;  /* 0x000000ff5656e210 */ /* 0x000fe40007ffe1ff */
[----:B------:R-:W-:Y:S02]  /*4b30*/  ISETP.GE.AND P5, PT, R214, RZ, PT ;  /* 0x000000ffd600720c */ /* 0x000fe40003fa6270 */
[C---:B------:R-:W-:Y:S01]  /*4b40*/  ISETP.GT.U32.AND P6, PT, R0.reuse, R77, PT ;  /* 0x0000004d0000720c */ /* 0x040fe20003fc4070 */
[----:B------:R-:W-:Y:S01]  /*4b50*/  @!P1 IMAD.MOV R82, RZ, RZ, -R82 ;  /* 0x000000ffff529224 */ /* 0x000fe200078e0a52 */
[----:B------:R-:W-:Y:S01]  /*4b60*/  ISETP.GT.U32.AND P1, PT, R0, R76, PT ;  /* 0x0000004c0000720c */ /* 0x000fe20003f24070 */
[----:B------:R-:W-:Y:S01]  /*4b70*/  @!P0 IMAD.MOV R81, RZ, RZ, -R81 ;  /* 0x000000ffff518224 */ /* 0x000fe200078e0a51 */
[----:B------:R-:W-:Y:S02]  /*4b80*/  @!P2 IADD3 R80, R80, -R0, RZ ;  /* 0x800000005050a210 */ /* 0x000fe40007ffe0ff */
[----:B------:R-:W-:-:S02]  /*4b90*/  ISETP.GT.U32.AND P0, PT, R0, R74, PT ;  /* 0x0000004a0000720c */ /* 0x000fc40003f04070 */
[----:B------:R-:W-:Y:S01]  /*4ba0*/  ISETP.GT.U32.AND P2, PT, R0, R73, PT ;  /* 0x000000490000720c */ /* 0x000fe20003f44070 */
[--C-:B------:R-:W-:Y:S01]  /*4bb0*/  @!P3 IMAD.IADD R78, R78, 0x1, -R0.reuse ;  /* 0x000000014e4eb824 */ /* 0x100fe200078e0a00 */
[----:B------:R-:W-:Y:S01]  /*4bc0*/  ISETP.GT.U32.AND P3, PT, R0, R71, PT ;  /* 0x000000470000720c */ /* 0x000fe20003f64070 */
[----:B------:R-:W-:Y:S01]  /*4bd0*/  @!P4 IMAD.IADD R72, R72, 0x1, -R0 ;  /* 0x000000014848c824 */ /* 0x000fe200078e0a00 */
[----:B------:R-:W-:Y:S02]  /*4be0*/  @!P5 IADD3 R83, -R83, RZ, RZ ;  /* 0x000000ff5353d210 */ /* 0x000fe40007ffe1ff */
[----:B------:R-:W-:Y:S02]  /*4bf0*/  @!P6 IADD3 R77, R77, -R0, RZ ;  /* 0x800000004d4de210 */ /* 0x000fe40007ffe0ff */
[----:B------:R-:W-:Y:S02]  /*4c00*/  ISETP.GE.AND P4, PT, R209, RZ, PT ;  /* 0x000000ffd100720c */ /* 0x000fe40003f86270 */
[----:B------:R-:W-:-:S02]  /*4c10*/  ISETP.GT.U32.AND P5, PT, R0, R75, PT ;  /* 0x0000004b0000720c */ /* 0x000fc40003fa4070 */
[----:B------:R-:W-:Y:S01]  /*4c20*/  ISETP.GT.U32.AND P6, PT, R0, R70, PT ;  /* 0x000000460000720c */ /* 0x000fe20003fc4070 */
[--C-:B------:R-:W-:Y:S01]  /*4c30*/  @!P1 IMAD.IADD R76, R76, 0x1, -R0.reuse ;  /* 0x000000014c4c9824 */ /* 0x100fe200078e0a00 */
[----:B------:R-:W-:Y:S01]  /*4c40*/  ISETP.GT.U32.AND P1, PT, R0, R69, PT ;  /* 0x000000450000720c */ /* 0x000fe20003f24070 */
[----:B------:R-:W-:Y:S01]  /*4c50*/  @!P2 IMAD.IADD R73, R73, 0x1, -R0 ;  /* 0x000000014949a824 */ /* 0x000fe200078e0a00 */
[-C--:B------:R-:W-:Y:S02]  /*4c60*/  @!P0 IADD3 R74, R74, -R0.reuse, RZ ;  /* 0x800000004a4a8210 */ /* 0x080fe40007ffe0ff */
[----:B------:R-:W-:Y:S02]  /*4c70*/  ISETP.GE.AND P0, PT, R211, RZ, PT ;  /* 0x000000ffd300720c */ /* 0x000fe40003f06270 */
[----:B------:R-:W-:Y:S02]  /*4c80*/  ISETP.GE.AND P2, PT, R210, RZ, PT ;  /* 0x000000ffd200720c */ /* 0x000fe40003f46270 */
[----:B------:R-:W-:-:S02]  /*4c90*/  @!P3 IADD3 R71, R71, -R0, RZ ;  /* 0x800000004747b210 */ /* 0x000fc40007ffe0ff */
[----:B------:R-:W-:Y:S01]  /*4ca0*/  ISETP.GE.AND P3, PT, R208, RZ, PT ;  /* 0x000000ffd000720c */ /* 0x000fe20003f66270 */
[--C-:B------:R-:W-:Y:S01]  /*4cb0*/  @!P5 IMAD.IADD R75, R75, 0x1, -R0.reuse ;  /* 0x000000014b4bd824 */ /* 0x100fe200078e0a00 */
[----:B------:R-:W-:Y:S01]  /*4cc0*/  @!P4 IADD3 R77, -R77, RZ, RZ ;  /* 0x000000ff4d4dc210 */ /* 0x000fe20007ffe1ff */
[--C-:B------:R-:W-:Y:S01]  /*4cd0*/  @!P6 IMAD.IADD R70, R70, 0x1, -R0.reuse ;  /* 0x000000014646e824 */ /* 0x100fe200078e0a00 */
[----:B------:R-:W-:Y:S02]  /*4ce0*/  ISETP.GT.U32.AND P4, PT, R0, R71, PT ;  /* 0x000000470000720c */ /* 0x000fe40003f84070 */
[----:B------:R-:W-:Y:S02]  /*4cf0*/  ISETP.GE.AND P5, PT, R212, RZ, PT ;  /* 0x000000ffd400720c */ /* 0x000fe40003fa6270 */
[----:B------:R-:W-:Y:S01]  /*4d00*/  ISETP.GE.AND P6, PT, R207, RZ, PT ;  /* 0x000000ffcf00720c */ /* 0x000fe20003fc6270 */
[----:B------:R-:W-:Y:S01]  /*4d10*/  @!P1 IMAD.IADD R69, R69, 0x1, -R0 ;  /* 0x0000000145459824 */ /* 0x000fe200078e0a00 */
[C---:B------:R-:W-:Y:S01]  /*4d20*/  ISETP.GT.U32.AND P1, PT, R0.reuse, R74, PT ;  /* 0x0000004a0000720c */ /* 0x040fe20003f24070 */
[----:B------:R-:W-:Y:S01]  /*4d30*/  @!P0 IMAD.MOV R79, RZ, RZ, -R79 ;  /* 0x000000ffff4f8224 */ /* 0x000fe200078e0a4f */
[C---:B------:R-:W-:Y:S01]  /*4d40*/  ISETP.GT.U32.AND P0, PT, R0.reuse, R73, PT ;  /* 0x000000490000720c */ /* 0x040fe20003f04070 */
[----:B------:R-:W-:Y:S01]  /*4d50*/  @!P2 IMAD.MOV R78, RZ, RZ, -R78 ;  /* 0x000000ffff4ea224 */ /* 0x000fe200078e0a4e */
[C---:B------:R-:W-:Y:S01]  /*4d60*/  ISETP.GT.U32.AND P2, PT, R0.reuse, R72, PT ;  /* 0x000000480000720c */ /* 0x040fe20003f44070 */
[----:B------:R-:W-:Y:S01]  /*4d70*/  @!P3 IMAD.MOV R76, RZ, RZ, -R76 ;  /* 0x000000ffff4cb224 */ /* 0x000fe200078e0a4c */
[----:B------:R-:W-:-:S02]  /*4d80*/  ISETP.GT.U32.AND P3, PT, R0, R70, PT ;  /* 0x000000460000720c */ /* 0x000fc40003f64070 */
[----:B------:R-:W-:Y:S02]  /*4d90*/  @!P4 IADD3 R71, R71, -R0, RZ ;  /* 0x800000004747c210 */ /* 0x000fe40007ffe0ff */
[----:B------:R-:W-:Y:S01]  /*4da0*/  @!P5 IADD3 R80, -R80, RZ, RZ ;  /* 0x000000ff5050d210 */ /* 0x000fe20007ffe1ff */
[----:B------:R-:W-:Y:S01]  /*4db0*/  @!P6 IMAD.MOV R75, RZ, RZ, -R75 ;  /* 0x000000ffff4be224 */ /* 0x000fe200078e0a4b */
[C---:B------:R-:W-:Y:S02]  /*4dc0*/  ISETP.GT.U32.AND P4, PT, R0.reuse, R65, PT ;  /* 0x000000410000720c */ /* 0x040fe40003f84070 */
[C---:B------:R-:W-:Y:S02]  /*4dd0*/  ISETP.GT.U32.AND P5, PT, R0.reuse, R69, PT ;  /* 0x000000450000720c */ /* 0x040fe40003fa4070 */
[----:B------:R-:W-:Y:S01]  /*4de0*/  ISETP.GT.U32.AND P6, PT, R0, R68, PT ;  /* 0x000000440000720c */ /* 0x000fe20003fc4070 */
[--C-:B------:R-:W-:Y:S01]  /*4df0*/  @!P0 IMAD.IADD R73, R73, 0x1, -R0.reuse ;  /* 0x0000000149498824 */ /* 0x100fe200078e0a00 */
[----:B------:R-:W-:Y:S01]  /*4e00*/  @!P1 IADD3 R74, R74, -R0, RZ ;  /* 0x800000004a4a9210 */ /* 0x000fe20007ffe0ff */
[----:B------:R-:W-:Y:S01]  /*4e10*/  @!P2 IMAD.IADD R72, R72, 0x1, -R0 ;  /* 0x000000014848a824 */ /* 0x000fe200078e0a00 */
[----:B------:R-:W-:-:S02]  /*4e20*/  ISETP.GE.AND P1, PT, R206, RZ, PT ;  /* 0x000000ffce00720c */ /* 0x000fc40003f26270 */
[C---:B------:R-:W-:Y:S02]  /*4e30*/  ISETP.GT.U32.AND P0, PT, R0.reuse, R67, PT ;  /* 0x000000430000720c */ /* 0x040fe40003f04070 */
[----:B------:R-:W-:Y:S01]  /*4e40*/  ISETP.GT.U32.AND P2, PT, R0, R66, PT ;  /* 0x000000420000720c */ /* 0x000fe20003f44070 */
[--C-:B------:R-:W-:Y:S01]  /*4e50*/  @!P3 IMAD.IADD R70, R70, 0x1, -R0.reuse ;  /* 0x000000014646b824 */ /* 0x100fe200078e0a00 */
[----:B------:R-:W-:Y:S01]  /*4e60*/  ISETP.GT.U32.AND P3, PT, R0, R64, PT ;  /* 0x000000400000720c */ /* 0x000fe20003f64070 */
[----:B------:R-:W-:Y:S01]  /*4e70*/  @!P5 IMAD.IADD R69, R69, 0x1, -R0 ;  /* 0x000000014545d824 */ /* 0x000fe200078e0a00 */
[-C--:B------:R-:W-:Y:S02]  /*4e80*/  @!P4 IADD3 R65, R65, -R0.reuse, RZ ;  /* 0x800000004141c210 */ /* 0x080fe40007ffe0ff */
[----:B------:R-:W-:Y:S02]  /*4e90*/  @!P6 IADD3 R68, R68, -R0, RZ ;  /* 0x800000004444e210 */ /* 0x000fe40007ffe0ff */
[----:B------:R-:W-:-:S02]  /*4ea0*/  ISETP.GE.AND P4, PT, R202, RZ, PT ;  /* 0x000000ffca00720c */ /* 0x000fc40003f86270 */
[----:B------:R-:W-:Y:S01]  /*4eb0*/  ISETP.GE.AND P5, PT, R205, RZ, PT ;  /* 0x000000ffcd00720c */ /* 0x000fe20003fa6270 */
[----:B------:R-:W-:Y:S01]  /*4ec0*/  @!P1 IMAD.MOV R74, RZ, RZ, -R74 ;  /* 0x000000ffff4a9224 */ /* 0x000fe200078e0a4a */
[----:B------:R-:W-:Y:S01]  /*4ed0*/  ISETP.GT.U32.AND P1, PT, R0, R68, PT ;  /* 0x000000440000720c */ /* 0x000fe20003f24070 */
[--C-:B------:R-:W-:Y:S01]  /*4ee0*/  @!P0 IMAD.IADD R67, R67, 0x1, -R0.reuse ;  /* 0x0000000143438824 */ /* 0x100fe200078e0a00 */
[----:B------:R-:W-:Y:S01]  /*4ef0*/  ISETP.GE.AND P0, PT, R204, RZ, PT ;  /* 0x000000ffcc00720c */ /* 0x000fe20003f06270 */
[--C-:B------:R-:W-:Y:S01]  /*4f00*/  @!P2 IMAD.IADD R66, R66, 0x1, -R0.reuse ;  /* 0x000000014242a824 */ /* 0x100fe200078e0a00 */
[----:B------:R-:W-:Y:S01]  /*4f10*/  ISETP.GE.AND P2, PT, R203, RZ, PT ;  /* 0x000000ffcb00720c */ /* 0x000fe20003f46270 */
[----:B------:R-:W-:Y:S01]  /*4f20*/  @!P3 IMAD.IADD R64, R64, 0x1, -R0 ;  /* 0x000000014040b824 */ /* 0x000fe200078e0a00 */
[----:B------:R-:W-:Y:S02]  /*4f30*/  ISETP.GE.AND P3, PT, R201, RZ, PT ;  /* 0x000000ffc900720c */ /* 0x000fe40003f66270 */
[C---:B------:R-:W-:Y:S01]  /*4f40*/  ISETP.GT.U32.AND P6, PT, R0.reuse, R63, PT ;  /* 0x0000003f0000720c */ /* 0x040fe20003fc4070 */
[----:B------:R-:W-:Y:S01]  /*4f50*/  @!P4 IMAD.MOV R70, RZ, RZ, -R70 ;  /* 0x000000ffff46c224 */ /* 0x000fe200078e0a46 */
[C---:B------:R-:W-:Y:S01]  /*4f60*/  ISETP.GT.U32.AND P4, PT, R0.reuse, R64, PT ;  /* 0x000000400000720c */ /* 0x040fe20003f84070 */
[----:B------:R-:W-:Y:S01]  /*4f70*/  @!P5 IMAD.MOV R73, RZ, RZ, -R73 ;  /* 0x000000ffff49d224 */ /* 0x000fe200078e0a49 */
[----:B------:R-:W-:Y:S01]  /*4f80*/  ISETP.GT.U32.AND P5, PT, R0, R67, PT ;  /* 0x000000430000720c */ /* 0x000fe20003fa4070 */
[----:B------:R-:W-:Y:S01]  /*4f90*/  @!P1 IMAD.IADD R68, R68, 0x1, -R0 ;  /* 0x0000000144449824 */ /* 0x000fe200078e0a00 */
[----:B------:R-:W-:-:S02]  /*4fa0*/  ISETP.GT.U32.AND P1, PT, R0, R61, PT ;  /* 0x0000003d0000720c */ /* 0x000fc40003f24070 */
[----:B------:R-:W-:Y:S01]  /*4fb0*/  @!P0 IADD3 R72, -R72, RZ, RZ ;  /* 0x000000ff48488210 */ /* 0x000fe20007ffe1ff */
[----:B------:R-:W-:Y:S01]  /*4fc0*/  @!P2 IMAD.MOV R71, RZ, RZ, -R71 ;  /* 0x000000ffff47a224 */ /* 0x000fe200078e0a47 */
[C---:B------:R-:W-:Y:S02]  /*4fd0*/  ISETP.GT.U32.AND P0, PT, R0.reuse, R66, PT ;  /* 0x000000420000720c */ /* 0x040fe40003f04070 */
[C---:B------:R-:W-:Y:S02]  /*4fe0*/  ISETP.GT.U32.AND P2, PT, R0.reuse, R65, PT ;  /* 0x000000410000720c */ /* 0x040fe40003f44070 */
[----:B------:R-:W-:Y:S02]  /*4ff0*/  @!P3 IADD3 R69, -R69, RZ, RZ ;  /* 0x000000ff4545b210 */ /* 0x000fe40007ffe1ff */
[----:B------:R-:W-:Y:S02]  /*5000*/  @!P6 IADD3 R63, R63, -R0, RZ ;  /* 0x800000003f3fe210 */ /* 0x000fe40007ffe0ff */
[----:B------:R-:W-:Y:S01]  /*5010*/  ISETP.GT.U32.AND P3, PT, R0, R62, PT ;  /* 0x0000003e0000720c */ /* 0x000fe20003f64070 */
[--C-:B------:R-:W-:Y:S01]  /*5020*/  @!P4 IMAD.IADD R64, R64, 0x1, -R0.reuse ;  /* 0x000000014040c824 */ /* 0x100fe200078e0a00 */
[C---:B------:R-:W-:Y:S01]  /*5030*/  ISETP.GT.U32.AND P6, PT, R0.reuse, R63, PT ;  /* 0x0000003f0000720c */ /* 0x040fe20003fc4070 */
[----:B------:R-:W-:Y:S01]  /*5040*/  @!P5 IMAD.IADD R67, R67, 0x1, -R0 ;  /* 0x000000014343d824 */ /* 0x000fe200078e0a00 */
[----:B------:R-:W-:-:S02]  /*5050*/  ISETP.GT.U32.AND P4, PT, R0, R57, PT ;  /* 0x000000390000720c */ /* 0x000fc40003f84070 */
[----:B------:R-:W-:Y:S01]  /*5060*/  ISETP.GT.U32.AND P5, PT, R0, R60, PT ;  /* 0x0000003c0000720c */ /* 0x000fe20003fa4070 */
[--C-:B------:R-:W-:Y:S01]  /*5070*/  @!P1 IMAD.IADD R61, R61, 0x1, -R0.reuse ;  /* 0x000000013d3d9824 */ /* 0x100fe200078e0a00 */
[----:B------:R-:W-:Y:S01]  /*5080*/  @!P0 IADD3 R66, R66, -R0, RZ ;  /* 0x8000000042428210 */ /* 0x000fe20007ffe0ff */
[--C-:B------:R-:W-:Y:S01]  /*5090*/  @!P2 IMAD.IADD R65, R65, 0x1, -R0.reuse ;  /* 0x000000014141a824 */ /* 0x100fe200078e0a00 */
[----:B------:R-:W-:Y:S02]  /*50a0*/  ISETP.GE.AND P1, PT, R198, RZ, PT ;  /* 0x000000ffc600720c */ /* 0x000fe40003f26270 */
[C---:B------:R-:W-:Y:S02]  /*50b0*/  ISETP.GT.U32.AND P0, PT, R0.reuse, R59, PT ;  /* 0x0000003b0000720c */ /* 0x040fe40003f04070 */
[----:B------:R-:W-:Y:S01]  /*50c0*/  ISETP.GT.U32.AND P2, PT, R0, R58, PT ;  /* 0x0000003a0000720c */ /* 0x000fe20003f44070 */
[----:B------:R-:W-:Y:S01]  /*50d0*/  @!P3 IMAD.IADD R62, R62, 0x1, -R0 ;  /* 0x000000013e3eb824 */ /* 0x000fe200078e0a00 */
[----:B------:R-:W-:-:S02]  /*50e0*/  ISETP.GE.AND P3, PT, R199, RZ, PT ;  /* 0x000000ffc700720c */ /* 0x000fc40003f66270 */
[-C--:B------:R-:W-:Y:S02]  /*50f0*/  @!P6 IADD3 R63, R63, -R0.reuse, RZ ;  /* 0x800000003f3fe210 */ /* 0x080fe40007ffe0ff */
[-C--:B------:R-:W-:Y:S02]  /*5100*/  @!P4 IADD3 R57, R57, -R0.reuse, RZ ;  /* 0x800000003939c210 */ /* 0x080fe40007ffe0ff */
[----:B------:R-:W-:Y:S02]  /*5110*/  ISETP.GE.AND P6, PT, R200, RZ, PT ;  /* 0x000000ffc800720c */ /* 0x000fe40003fc6270 */
[----:B------:R-:W-:Y:S02]  /*5120*/  @!P5 IADD3 R60, R60, -R0, RZ ;  /* 0x800000003c3cd210 */ /* 0x000fe40007ffe0ff */
[----:B------:R-:W-:Y:S01]  /*5130*/  ISETP.GT.U32.AND P4, PT, R0, R62, PT ;  /* 0x0000003e0000720c */ /* 0x000fe20003f84070 */
[--C-:B------:R-:W-:Y:S01]  /*5140*/  @!P0 IMAD.IADD R59, R59, 0x1, -R0.reuse ;  /* 0x000000013b3b8824 */ /* 0x100fe200078e0a00 */
[----:B------:R-:W-:Y:S01]  /*5150*/  @!P1 IADD3 R66, -R66, RZ, RZ ;  /* 0x000000ff42429210 */ /* 0x000fe20007ffe1ff */
[----:B------:R-:W-:Y:S01]  /*5160*/  @!P2 IMAD.IADD R58, R58, 0x1, -R0 ;  /* 0x000000013a3aa824 */ /* 0x000fe200078e0a00 */
[----:B------:R-:W-:-:S02]  /*5170*/  ISETP.GT.U32.AND P1, PT, R0, R60, PT ;  /* 0x0000003c0000720c */ /* 0x000fc40003f24070 */
[----:B------:R-:W-:Y:S02]  /*5180*/  ISETP.GE.AND P0, PT, R196, RZ, PT ;  /* 0x000000ffc400720c */ /* 0x000fe40003f06270 */
[----:B------:R-:W-:Y:S01]  /*5190*/  ISETP.GE.AND P2, PT, R138, RZ, PT ;  /* 0x000000ff8a00720c */ /* 0x000fe20003f46270 */
[----:B------:R-:W-:Y:S01]  /*51a0*/  @!P3 IMAD.MOV R67, RZ, RZ, -R67 ;  /* 0x000000ffff43b224 */ /* 0x000fe200078e0a43 */
[C---:B------:R-:W-:Y:S01]  /*51b0*/  ISETP.GT.U32.AND P3, PT, R0.reuse, R61, PT ;  /* 0x0000003d0000720c */ /* 0x040fe20003f64070 */
[----:B------:R-:W-:Y:S01]  /*51c0*/  @!P6 IMAD.MOV R68, RZ, RZ, -R68 ;  /* 0x000000ffff44e224 */ /* 0x000fe200078e0a44 */
[----:B------:R-:W-:Y:S01]  /*51d0*/  ISETP.GT.U32.AND P6, PT, R0, R59, PT ;  /* 0x0000003b0000720c */ /* 0x000fe20003fc4070 */
[----:B------:R-:W-:Y:S01]  /*51e0*/  @!P4 IMAD.IADD R62, R62, 0x1, -R0 ;  /* 0x000000013e3ec824 */ /* 0x000fe200078e0a00 */
[----:B------:R-:W-:Y:S02]  /*51f0*/  ISETP.GT.U32.AND P4, PT, R0, R55, PT ;  /* 0x000000370000720c */ /* 0x000fe40003f84070 */
[----:B------:R-:W-:-:S02]  /*5200*/  ISETP.GE.AND P5, PT, R197, RZ, PT ;  /* 0x000000ffc500720c */ /* 0x000fc40003fa6270 */
[----:B------:R-:W-:Y:S01]  /*5210*/  @!P1 IADD3 R60, R60, -R0, RZ ;  /* 0x800000003c3c9210 */ /* 0x000fe20007ffe0ff */
[----:B------:R-:W-:Y:S01]  /*5220*/  @!P0 IMAD.MOV R64, RZ, RZ, -R64 ;  /* 0x000000ffff408224 */ /* 0x000fe200078e0a40 */
[C---:B------:R-:W-:Y:S02]  /*5230*/  ISETP.GT.U32.AND P1, PT, R0.reuse, R53, PT ;  /* 0x000000350000720c */ /* 0x040fe40003f24070 */
[----:B------:R-:W-:Y:S02]  /*5240*/  @!P2 IADD3 R63, -R63, RZ, RZ ;  /* 0x000000ff3f3fa210 */ /* 0x000fe40007ffe1ff */
[C---:B------:R-:W-:Y:S02]  /*5250*/  ISETP.GT.U32.AND P0, PT, R0.reuse, R58, PT ;  /* 0x0000003a0000720c */ /* 0x040fe40003f04070 */
[C---:B------:R-:W-:Y:S01]  /*5260*/  ISETP.GT.U32.AND P2, PT, R0.reuse, R56, PT ;  /* 0x000000380000720c */ /* 0x040fe20003f44070 */
[--C-:B------:R-:W-:Y:S01]  /*5270*/  @!P3 IMAD.IADD R61, R61, 0x1, -R0.reuse ;  /* 0x000000013d3db824 */ /* 0x100fe200078e0a00 */
[C---:B------:R-:W-:Y:S01]  /*5280*/  ISETP.GT.U32.AND P3, PT, R0.reuse, R54, PT ;  /* 0x000000360000720c */ /* 0x040fe20003f64070 */
[--C-:B------:R-:W-:Y:S01]  /*5290*/  @!P6 IMAD.IADD R59, R59, 0x1, -R0.reuse ;  /* 0x000000013b3be824 */ /* 0x100fe200078e0a00 */
[C---:B------:R-:W-:Y:S01]  /*52a0*/  ISETP.GT.U32.AND P6, PT, R0.reuse, R52, PT ;  /* 0x000000340000720c */ /* 0x040fe20003fc4070 */
[--C-:B------:R-:W-:Y:S01]  /*52b0*/  @!P4 IMAD.IADD R55, R55, 0x1, -R0.reuse ;  /* 0x000000013737c824 */ /* 0x100fe200078e0a00 */
[----:B------:R-:W-:Y:S01]  /*52c0*/  ISETP.GE.AND P4, PT, R193, RZ, PT ;  /* 0x000000ffc100720c */ /* 0x000fe20003f86270 */
[----:B------:R-:W-:Y:S01]  /*52d0*/  @!P5 IMAD.MOV R65, RZ, RZ, -R65 ;  /* 0x000000ffff41d224 */ /* 0x000fe200078e0a41 */
[----:B------:R-:W-:Y:S01]  /*52e0*/  ISETP.GT.U32.AND P5, PT, R0, R57, PT ;  /* 0x000000390000720c */ /* 0x000fe20003fa4070 */
[--C-:B------:R-:W-:Y:S01]  /*52f0*/  @!P1 IMAD.IADD R53, R53, 0x1, -R0.reuse ;  /* 0x0000000135359824 */ /* 0x100fe200078e0a00 */
[----:B------:R-:W-:Y:S01]  /*5300*/  ISETP.GE.AND P1, PT, R191, RZ, PT ;  /* 0x000000ffbf00720c */ /* 0x000fe20003f26270 */
[--C-:B------:R-:W-:Y:S01]  /*5310*/  @!P0 IMAD.IADD R58, R58, 0x1, -R0.reuse ;  /* 0x000000013a3a8824 */ /* 0x100fe200078e0a00 */
[----:B------:R-:W-:Y:S01]  /*5320*/  ISETP.GT.U32.AND P0, PT, R0, R51, PT ;  /* 0x000000330000720c */ /* 0x000fe20003f04070 */
[----:B------:R-:W-:Y:S01]  /*5330*/  @!P2 IMAD.IADD R56, R56, 0x1, -R0 ;  /* 0x000000013838a824 */ /* 0x000fe200078e0a00 */
[----:B------:R-:W-:-:S02]  /*5340*/  ISETP.GE.AND P2, PT, R194, RZ, PT ;  /* 0x000000ffc200720c */ /* 0x000fc40003f46270 */
[-C--:B------:R-:W-:Y:S02]  /*5350*/  @!P3 IADD3 R54, R54, -R0.reuse, RZ ;  /* 0x800000003636b210 */ /* 0x080fe40007ffe0ff */
[----:B------:R-:W-:Y:S01]  /*5360*/  ISETP.GE.AND P3, PT, R192, RZ, PT ;  /* 0x000000ffc000720c */ /* 0x000fe20003f66270 */
[----:B------:R-:W-:Y:S01]  /*5370*/  @!P6 IMAD.IADD R52, R52, 0x1, -R0 ;  /* 0x000000013434e824 */ /* 0x000fe200078e0a00 */
[----:B------:R-:W-:Y:S02]  /*5380*/  @!P4 IADD3 R60, -R60, RZ, RZ ;  /* 0x000000ff3c3cc210 */ /* 0x000fe40007ffe1ff */
[----:B------:R-:W-:Y:S02]  /*5390*/  @!P5 IADD3 R57, R57, -R0, RZ ;  /* 0x800000003939d210 */ /* 0x000fe40007ffe0ff */
[----:B------:R-:W-:Y:S02]  /*53a0*/  ISETP.GT.U32.AND P4, PT, R0, R54, PT ;  /* 0x000000360000720c */ /* 0x000fe40003f84070 */
[----:B------:R-:W-:-:S02]  /*53b0*/  ISETP.GE.AND P5, PT, R195, RZ, PT ;  /* 0x000000ffc300720c */ /* 0x000fc40003fa6270 */
[----:B------:R-:W-:Y:S01]  /*53c0*/  ISETP.GE.AND P6, PT, R190, RZ, PT ;  /* 0x000000ffbe00720c */ /* 0x000fe20003fc6270 */
[----:B------:R-:W-:Y:S01]  /*53d0*/  @!P1 IMAD.MOV R58, RZ, RZ, -R58 ;  /* 0x000000ffff3a9224 */ /* 0x000fe200078e0a3a */
[----:B------:R-:W-:Y:S01]  /*53e0*/  @!P0 IADD3 R51, R51, -R0, RZ ;  /* 0x8000000033338210 */ /* 0x000fe20007ffe0ff */
[----:B------:R-:W-:Y:S01]  /*53f0*/  @!P2 IMAD.MOV R61, RZ, RZ, -R61 ;  /* 0x000000ffff3da224 */ /* 0x000fe200078e0a3d */
[C---:B------:R-:W-:Y:S02]  /*5400*/  ISETP.GT.U32.AND P1, PT, R0.reuse, R52, PT ;  /* 0x000000340000720c */ /* 0x040fe40003f24070 */
[C---:B------:R-:W-:Y:S02]  /*5410*/  ISETP.GT.U32.AND P0, PT, R0.reuse, R56, PT ;  /* 0x000000380000720c */ /* 0x040fe40003f04070 */
[C---:B------:R-:W-:Y:S01]  /*5420*/  ISETP.GT.U32.AND P2, PT, R0.reuse, R55, PT ;  /* 0x000000370000720c */ /* 0x040fe20003f44070 */
[----:B------:R-:W-:Y:S01]  /*5430*/  @!P3 IMAD.MOV R59, RZ, RZ, -R59 ;  /* 0x000000ffff3bb224 */ /* 0x000fe200078e0a3b */
[----:B------:R-:W-:Y:S01]  /*5440*/  ISETP.GT.U32.AND P3, PT, R0, R53, PT ;  /* 0x000000350000720c */ /* 0x000fe20003f64070 */
[----:B------:R-:W-:Y:S01]  /*5450*/  @!P5 IMAD.MOV R62, RZ, RZ, -R62 ;  /* 0x000000ffff3ed224 */ /* 0x000fe200078e0a3e */
[----:B------:R-:W-:-:S02]  /*5460*/  @!P4 IADD3 R54, R54, -R0, RZ ;  /* 0x800000003636c210 */ /* 0x000fc40007ffe0ff */
[----:B------:R-:W-:Y:S02]  /*5470*/  @!P6 IADD3 R57, -R57, RZ, RZ ;  /* 0x000000ff3939e210 */ /* 0x000fe40007ffe1ff */
[C---:B------:R-:W-:Y:S02]  /*5480*/  ISETP.GT.U32.AND P4, PT, R0.reuse, R48, PT ;  /* 0x000000300000720c */ /* 0x040fe40003f84070 */
[C---:B------:R-:W-:Y:S02]  /*5490*/  ISETP.GT.U32.AND P5, PT, R0.reuse, R51, PT ;  /* 0x000000330000720c */ /* 0x040fe40003fa4070 */
[----:B------:R-:W-:Y:S01]  /*54a0*/  ISETP.GT.U32.AND P6, PT, R0, R50, PT ;  /* 0x000000320000720c */ /* 0x000fe20003fc4070 */
[--C-:B------:R-:W-:Y:S01]  /*54b0*/  @!P1 IMAD.IADD R52, R52, 0x1, -R0.reuse ;  /* 0x0000000134349824 */ /* 0x100fe200078e0a00 */
[----:B------:R-:W-:Y:S01]  /*54c0*/  ISETP.GT.U32.AND P1, PT, R0, R46, PT ;  /* 0x0000002e0000720c */ /* 0x000fe20003f24070 */
[--C-:B------:R-:W-:Y:S01]  /*54d0*/  @!P0 IMAD.IADD R56, R56, 0x1, -R0.reuse ;  /* 0x0000000138388824 */ /* 0x100fe200078e0a00 */
[----:B------:R-:W-:Y:S01]  /*54e0*/  ISETP.GE.AND P0, PT, R189, RZ, PT ;  /* 0x000000ffbd00720c */ /* 0x000fe20003f06270 */
[--C-:B------:R-:W-:Y:S01]  /*54f0*/  @!P2 IMAD.IADD R55, R55, 0x1, -R0.reuse ;  /* 0x000000013737a824 */ /* 0x100fe200078e0a00 */
[C---:B------:R-:W-:Y:S01]  /*5500*/  ISETP.GT.U32.AND P2, PT, R0.reuse, R49, PT ;  /* 0x000000310000720c */ /* 0x040fe20003f44070 */
[----:B------:R-:W-:Y:S01]  /*5510*/  @!P3 IMAD.IADD R53, R53, 0x1, -R0 ;  /* 0x000000013535b824 */ /* 0x000fe200078e0a00 */
[----:B------:R-:W-:-:S02]  /*5520*/  ISETP.GT.U32.AND P3, PT, R0, R47, PT ;  /* 0x0000002f0000720c */ /* 0x000fc40003f64070 */
[-C--:B------:R-:W-:Y:S02]  /*5530*/  @!P4 IADD3 R48, R48, -R0.reuse, RZ ;  /* 0x800000003030c210 */ /* 0x080fe40007ffe0ff */
[----:B------:R-:W-:Y:S01]  /*5540*/  @!P5 IADD3 R51, R51, -R0, RZ ;  /* 0x800000003333d210 */ /* 0x000fe20007ffe0ff */
[--C-:B------:R-:W-:Y:S01]  /*5550*/  @!P6 IMAD.IADD R50, R50, 0x1, -R0.reuse ;  /* 0x000000013232e824 */ /* 0x100fe200078e0a00 */
[----:B------:R-:W-:Y:S02]  /*5560*/  ISETP.GE.AND P4, PT, R186, RZ, PT ;  /* 0x000000ffba00720c */ /* 0x000fe40003f86270 */
[----:B------:R-:W-:Y:S01]  /*5570*/  ISETP.GE.AND P5, PT, R188, RZ, PT ;  /* 0x000000ffbc00720c */ /* 0x000fe20003fa6270 */
[--C-:B------:R-:W-:Y:S01]  /*5580*/  @!P1 IMAD.IADD R46, R46, 0x1, -R0.reuse ;  /* 0x000000012e2e9824 */ /* 0x100fe200078e0a00 */
[----:B------:R-:W-:Y:S01]  /*5590*/  ISETP.GE.AND P1, PT, R184, RZ, PT ;  /* 0x000000ffb800720c */ /* 0x000fe20003f26270 */
[----:B------:R-:W-:Y:S01]  /*55a0*/  @!P2 IMAD.IADD R49, R49, 0x1, -R0 ;  /* 0x000000013131a824 */ /* 0x000fe200078e0a00 */
[----:B------:R-:W-:Y:S01]  /*55b0*/  ISETP.GE.AND P2, PT, R187, RZ, PT ;  /* 0x000000ffbb00720c */ /* 0x000fe20003f46270 */
[----:B------:R-:W-:Y:S01]  /*55c0*/  @!P0 IMAD.MOV R56, RZ, RZ, -R56 ;  /* 0x000000ffff388224 */ /* 0x000fe200078e0a38 */
[----:B------:R-:W-:Y:S01]  /*55d0*/  ISETP.GT.U32.AND P0, PT, R0, R50, PT ;  /* 0x000000320000720c */ /* 0x000fe20003f04070 */
[----:B------:R-:W-:Y:S01]  /*55e0*/  @!P3 IMAD.IADD R47, R47, 0x1, -R0 ;  /* 0x000000012f2fb824 */ /* 0x000fe200078e0a00 */
[----:B------:R-:W-:-:S02]  /*55f0*/  ISETP.GE.AND P3, PT, R185, RZ, PT ;  /* 0x000000ffb900720c */ /* 0x000fc40003f66270 */
[C---:B------:R-:W-:Y:S01]  /*5600*/  ISETP.GT.U32.AND P6, PT, R0.reuse, R45, PT ;  /* 0x0000002d0000720c */ /* 0x040fe20003fc4070 */
[----:B------:R-:W-:Y:S01]  /*5610*/  @!P4 IMAD.MOV R53, RZ, RZ, -R53 ;  /* 0x000000ffff35c224 */ /* 0x000fe200078e0a35 */
[C---:B------:R-:W-:Y:S02]  /*5620*/  ISETP.GT.U32.AND P4, PT, R0.reuse, R47, PT ;  /* 0x0000002f0000720c */ /* 0x040fe40003f84070 */
[----:B------:R-:W-:Y:S02]  /*5630*/  @!P5 IADD3 R55, -R55, RZ, RZ ;  /* 0x000000ff3737d210 */ /* 0x000fe40007ffe1ff */
[C---:B------:R-:W-:Y:S01]  /*5640*/  ISETP.GT.U32.AND P5, PT, R0.reuse, R49, PT ;  /* 0x000000310000720c */ /* 0x040fe20003fa4070 */
[----:B------:R-:W-:Y:S01]  /*5650*/  @!P1 IMAD.MOV R51, RZ, RZ, -R51 ;  /* 0x000000ffff339224 */ /* 0x000fe200078e0a33 */
[C---:B------:R-:W-:Y:S01]  /*5660*/  ISETP.GT.U32.AND P1, PT, R0.reuse, R44, PT ;  /* 0x0000002c0000720c */ /* 0x040fe20003f24070 */
[----:B------:R-:W-:Y:S01]  /*5670*/  @!P2 IMAD.MOV R54, RZ, RZ, -R54 ;  /* 0x000000ffff36a224 */ /* 0x000fe200078e0a36 */
[----:B------:R-:W-:Y:S01]  /*5680*/  ISETP.GT.U32.AND P2, PT, R0, R48, PT ;  /* 0x000000300000720c */ /* 0x000fe20003f44070 */
[--C-:B------:R-:W-:Y:S01]  /*5690*/  @!P0 IMAD.IADD R50, R50, 0x1, -R0.reuse ;  /* 0x0000000132328824 */ /* 0x100fe200078e0a00 */
[----:B------:R-:W-:Y:S01]  /*56a0*/  ISETP.GT.U32.AND P0, PT, R0, R43, PT ;  /* 0x0000002b0000720c */ /* 0x000fe20003f04070 */
[----:B------:R-:W-:Y:S01]  /*56b0*/  @!P6 IMAD.IADD R45, R45, 0x1, -R0 ;  /* 0x000000012d2de824 */ /* 0x000fe200078e0a00 */
[----:B------:R-:W-:-:S02]  /*56c0*/  @!P3 IADD3 R52, -R52, RZ, RZ ;  /* 0x000000ff3434b210 */ /* 0x000fc40007ffe1ff */
[C---:B------:R-:W-:Y:S01]  /*56d0*/  ISETP.GT.U32.AND P3, PT, R0.reuse, R46, PT ;  /* 0x0000002e0000720c */ /* 0x040fe20003f64070 */
[--C-:B------:R-:W-:Y:S01]  /*56e0*/  @!P4 IMAD.IADD R47, R47, 0x1, -R0.reuse ;  /* 0x000000012f2fc824 */ /* 0x100fe200078e0a00 */
[C---:B------:R-:W-:Y:S02]  /*56f0*/  ISETP.GT.U32.AND P4, PT, R0.reuse, R40, PT ;  /* 0x000000280000720c */ /* 0x040fe40003f84070 */
[----:B------:R-:W-:Y:S02]  /*5700*/  @!P5 IADD3 R49, R49, -R0, RZ ;  /* 0x800000003131d210 */ /* 0x000fe40007ffe0ff */
[C---:B------:R-:W-:Y:S02]  /*5710*/  ISETP.GT.U32.AND P6, PT, R0.reuse, R45, PT ;  /* 0x0000002d0000720c */ /* 0x040fe40003fc4070 */
[----:B------:R-:W-:Y:S01]  /*5720*/  ISETP.GT.U32.AND P5, PT, R0, R42, PT ;  /* 0x0000002a0000720c */ /* 0x000fe20003fa4070 */
[--C-:B------:R-:W-:Y:S01]  /*5730*/  @!P1 IMAD.IADD R44, R44, 0x1, -R0.reuse ;  /* 0x000000012c2c9824 */ /* 0x100fe200078e0a00 */
[----:B------:R-:W-:Y:S01]  /*5740*/  ISETP.GE.AND P1, PT, R182, RZ, PT ;  /* 0x000000ffb600720c */ /* 0x000fe20003f26270 */
[----:B------:R-:W-:Y:S01]  /*5750*/  @!P2 IMAD.IADD R48, R48, 0x1, -R0 ;  /* 0x000000013030a824 */ /* 0x000fe200078e0a00 */
[----:B------:R-:W-:-:S02]  /*5760*/  @!P0 IADD3 R43, R43, -R0, RZ ;  /* 0x800000002b2b8210 */ /* 0x000fc40007ffe0ff */
[----:B------:R-:W-:Y:S02]  /*5770*/  ISETP.GT.U32.AND P2, PT, R0, R41, PT ;  /* 0x000000290000720c */ /* 0x000fe40003f44070 */
[----:B------:R-:W-:Y:S02]  /*5780*/  ISETP.GE.AND P0, PT, R181, RZ, PT ;  /* 0x000000ffb500720c */ /* 0x000fe40003f06270 */
[-C--:B------:R-:W-:Y:S02]  /*5790*/  @!P3 IADD3 R46, R46, -R0.reuse, RZ ;  /* 0x800000002e2eb210 */ /* 0x080fe40007ffe0ff */
[----:B------:R-:W-:Y:S01]  /*57a0*/  ISETP.GT.U32.AND P3, PT, R0, R39, PT ;  /* 0x000000270000720c */ /* 0x000fe20003f64070 */
[--C-:B------:R-:W-:Y:S01]  /*57b0*/  @!P6 IMAD.IADD R45, R45, 0x1, -R0.reuse ;  /* 0x000000012d2de824 */ /* 0x100fe200078e0a00 */
[----:B------:R-:W-:Y:S01]  /*57c0*/  @!P4 IADD3 R40, R40, -R0, RZ ;  /* 0x800000002828c210 */ /* 0x000fe20007ffe0ff */
[----:B------:R-:W-:Y:S01]  /*57d0*/  @!P5 IMAD.IADD R42, R42, 0x1, -R0 ;  /* 0x000000012a2ad824 */ /* 0x000fe200078e0a00 */
[----:B------:R-:W-:-:S02]  /*57e0*/  ISETP.GE.AND P4, PT, R178, RZ, PT ;  /* 0x000000ffb200720c */ /* 0x000fc40003f86270 */
[----:B------:R-:W-:Y:S01]  /*57f0*/  ISETP.GE.AND P6, PT, R183, RZ, PT ;  /* 0x000000ffb700720c */ /* 0x000fe20003fc6270 */
[----:B------:R-:W-:Y:S01]  /*5800*/  @!P2 IMAD.IADD R41, R41, 0x1, -R0 ;  /* 0x000000012929a824 */ /* 0x000fe200078e0a00 */
[----:B------:R-:W-:Y:S01]  /*5810*/  @!P1 IADD3 R49, -R49, RZ, RZ ;  /* 0x000000ff31319210 */ /* 0x000fe20007ffe1ff */
[----:B------:R-:W-:Y:S01]  /*5820*/  @!P0 IMAD.MOV R48, RZ, RZ, -R48 ;  /* 0x000000ffff308224 */ /* 0x000fe200078e0a30 */
[C---:B------:R-:W-:Y:S02]  /*5830*/  ISETP.GT.U32.AND P1, PT, R0.reuse, R43, PT ;  /* 0x0000002b0000720c */ /* 0x040fe40003f24070 */
[----:B------:R-:W-:Y:S02]  /*5840*/  ISETP.GE.AND P2, PT, R179, RZ, PT ;  /* 0x000000ffb300720c */ /* 0x000fe40003f46270 */
[C---:B------:R-:W-:Y:S01]  /*5850*/  ISETP.GT.U32.AND P0, PT, R0.reuse, R42, PT ;  /* 0x0000002a0000720c */ /* 0x040fe20003f04070 */
[----:B------:R-:W-:Y:S01]  /*5860*/  @!P3 IMAD.IADD R39, R39, 0x1, -R0 ;  /* 0x000000012727b824 */ /* 0x000fe200078e0a00 */
[C---:B------:R-:W-:Y:S01]  /*5870*/  ISETP.GT.U32.AND P3, PT, R0.reuse, R44, PT ;  /* 0x0000002c0000720c */ /* 0x040fe20003f64070 */
[----:B------:R-:W-:Y:S01]  /*5880*/  @!P4 IMAD.MOV R45, RZ, RZ, -R45 ;  /* 0x000000ffff2dc224 */ /* 0x000fe200078e0a2d */
[----:B------:R-:W-:Y:S01]  /*5890*/  ISETP.GT.U32.AND P4, PT, R0, R38, PT ;  /* 0x000000260000720c */ /* 0x000fe20003f84070 */
[----:B------:R-:W-:Y:S01]  /*58a0*/  @!P6 IMAD.MOV R50, RZ, RZ, -R50 ;  /* 0x000000ffff32e224 */ /* 0x000fe200078e0a32 */
[----:B------:R-:W-:-:S02]  /*58b0*/  ISETP.GE.AND P5, PT, R180, RZ, PT ;  /* 0x000000ffb400720c */ /* 0x000fc40003fa6270 */
[----:B------:R-:W-:Y:S02]  /*58c0*/  ISETP.GT.U32.AND P6, PT, R0, R41, PT ;  /* 0x000000290000720c */ /* 0x000fe40003fc4070 */
[----:B------:R-:W-:Y:S02]  /*58d0*/  @!P1 IADD3 R43, R43, -R0, RZ ;  /* 0x800000002b2b9210 */ /* 0x000fe40007ffe0ff */
[----:B------:R-:W-:Y:S01]  /*58e0*/  @!P2 IADD3 R46, -R46, RZ, RZ ;  /* 0x000000ff2e2ea210 */ /* 0x000fe20007ffe1ff */
[--C-:B------:R-:W-:Y:S01]  /*58f0*/  @!P0 IMAD.IADD R42, R42, 0x1, -R0.reuse ;  /* 0x000000012a2a8824 */ /* 0x100fe200078e0a00 */
[C---:B------:R-:W-:Y:S02]  /*5900*/  ISETP.GT.U32.AND P1, PT, R0.reuse, R36, PT ;  /* 0x000000240000720c */ /* 0x040fe40003f24070 */
[C---:B------:R-:W-:Y:S02]  /*5910*/  ISETP.GT.U32.AND P2, PT, R0.reuse, R40, PT ;  /* 0x000000280000720c */ /* 0x040fe40003f44070 */
[----:B------:R-:W-:Y:S01]  /*5920*/  ISETP.GT.U32.AND P0, PT, R0, R35, PT ;  /* 0x000000230000720c */ /* 0x000fe20003f04070 */
[--C-:B------:R-:W-:Y:S01]  /*5930*/  @!P3 IMAD.IADD R44, R44, 0x1, -R0.reuse ;  /* 0x000000012c2cb824 */ /* 0x100fe200078e0a00 */
[----:B------:R-:W-:Y:S01]  /*5940*/  ISETP.GT.U32.AND P3, PT, R0, R37, PT ;  /* 0x000000250000720c */ /* 0x000fe20003f64070 */
[--C-:B------:R-:W-:Y:S01]  /*5950*/  @!P4 IMAD.IADD R38, R38, 0x1, -R0.reuse ;  /* 0x000000012626c824 */ /* 0x100fe200078e0a00 */
[----:B------:R-:W-:Y:S01]  /*5960*/  ISETP.GE.AND P4, PT, R176, RZ, PT ;  /* 0x000000ffb000720c */ /* 0x000fe20003f86270 */
[----:B------:R-:W-:Y:S01]  /*5970*/  @!P5 IMAD.MOV R47, RZ, RZ, -R47 ;  /* 0x000000ffff2fd224 */ /* 0x000fe200078e0a2f */
[C---:B------:R-:W-:Y:S01]  /*5980*/  ISETP.GT.U32.AND P5, PT, R0.reuse, R39, PT ;  /* 0x000000270000720c */ /* 0x040fe20003fa4070 */
[--C-:B------:R-:W-:Y:S01]  /*5990*/  @!P6 IMAD.IADD R41, R41, 0x1, -R0.reuse ;  /* 0x000000012929e824 */ /* 0x100fe200078e0a00 */
[----:B------:R-:W-:Y:S01]  /*59a0*/  ISETP.GT.U32.AND P6, PT, R0, R34, PT ;  /* 0x000000220000720c */ /* 0x000fe20003fc4070 */
[----:B------:R-:W-:Y:S01]  /*59b0*/  @!P1 IMAD.IADD R36, R36, 0x1, -R0 ;  /* 0x0000000124249824 */ /* 0x000fe200078e0a00 */
[----:B------:R-:W-:-:S02]  /*59c0*/  ISETP.GE.AND P1, PT, R174, RZ, PT ;  /* 0x000000ffae00720c */ /* 0x000fc40003f26270 */
[-C--:B------:R-:W-:Y:S01]  /*59d0*/  @!P2 IADD3 R40, R40, -R0.reuse, RZ ;  /* 0x800000002828a210 */ /* 0x080fe20007ffe0ff */
[--C-:B------:R-:W-:Y:S01]  /*59e0*/  @!P0 IMAD.IADD R35, R35, 0x1, -R0.reuse ;  /* 0x0000000123238824 */ /* 0x100fe200078e0a00 */
[----:B------:R-:W-:Y:S02]  /*59f0*/  ISETP.GT.U32.AND P2, PT, R0, R33, PT ;  /* 0x000000210000720c */ /* 0x000fe40003f44070 */
[----:B------:R-:W-:Y:S02]  /*5a00*/  ISETP.GE.AND P0, PT, R173, RZ, PT ;  /* 0x000000ffad00720c */ /* 0x000fe40003f06270 */
[----:B------:R-:W-:Y:S02]  /*5a10*/  @!P3 IADD3 R37, R37, -R0, RZ ;  /* 0x800000002525b210 */ /* 0x000fe40007ffe0ff */
[----:B------:R-:W-:Y:S01]  /*5a20*/  ISETP.GE.AND P3, PT, R175, RZ, PT ;  /* 0x000000ffaf00720c */ /* 0x000fe20003f66270 */
[----:B------:R-:W-:Y:S01]  /*5a30*/  @!P5 IMAD.IADD R39, R39, 0x1, -R0 ;  /* 0x000000012727d824 */ /* 0x000fe200078e0a00 */
[----:B------:R-:W-:-:S02]  /*5a40*/  @!P4 IADD3 R43, -R43, RZ, RZ ;  /* 0x000000ff2b2bc210 */ /* 0x000fc40007ffe1ff */
[----:B------:R-:W-:Y:S02]  /*5a50*/  @!P6 IADD3 R34, R34, -R0, RZ ;  /* 0x800000002222e210 */ /* 0x000fe40007ffe0ff */
[----:B------:R-:W-:Y:S02]  /*5a60*/  ISETP.GT.U32.AND P4, PT, R0, R37, PT ;  /* 0x000000250000720c */ /* 0x000fe40003f84070 */
[----:B------:R-:W-:Y:S02]  /*5a70*/  ISETP.GE.AND P5, PT, R177, RZ, PT ;  /* 0x000000ffb100720c */ /* 0x000fe40003fa6270 */
[----:B------:R-:W-:Y:S01]  /*5a80*/  ISETP.GE.AND P6, PT, R172, RZ, PT ;  /* 0x000000ffac00720c */ /* 0x000fe20003fc6270 */
[----:B------:R-:W-:Y:S01]  /*5a90*/  @!P1 IMAD.MOV R41, RZ, RZ, -R41 ;  /* 0x000000ffff299224 */ /* 0x000fe200078e0a29 */
[----:B------:R-:W-:Y:S01]  /*5aa0*/  ISETP.GT.U32.AND P1, PT, R0, R35, PT ;  /* 0x000000230000720c */ /* 0x000fe20003f24070 */
[----:B------:R-:W-:Y:S01]  /*5ab0*/  @!P2 IMAD.IADD R33, R33, 0x1, -R0 ;  /* 0x000000012121a824 */ /* 0x000fe200078e0a00 */
[----:B------:R-:W-:-:S02]  /*5ac0*/  @!P0 IADD3 R40, -R40, RZ, RZ ;  /* 0x000000ff28288210 */ /* 0x000fc40007ffe1ff */
[C---:B------:R-:W-:Y:S02]  /*5ad0*/  ISETP.GT.U32.AND P2, PT, R0.reuse, R38, PT ;  /* 0x000000260000720c */ /* 0x040fe40003f44070 */
[C---:B------:R-:W-:Y:S01]  /*5ae0*/  ISETP.GT.U32.AND P0, PT, R0.reuse, R34, PT ;  /* 0x000000220000720c */ /* 0x040fe20003f04070 */
[----:B------:R-:W-:Y:S01]  /*5af0*/  @!P3 IMAD.MOV R42, RZ, RZ, -R42 ;  /* 0x000000ffff2ab224 */ /* 0x000fe200078e0a2a */
[C---:B------:R-:W-:Y:S01]  /*5b00*/  ISETP.GT.U32.AND P3, PT, R0.reuse, R36, PT ;  /* 0x000000240000720c */ /* 0x040fe20003f64070 */
[----:B------:R-:W-:Y:S01]  /*5b10*/  @!P5 IMAD.MOV R44, RZ, RZ, -R44 ;  /* 0x000000ffff2cd224 */ /* 0x000fe200078e0a2c */
[----:B------:R-:W-:Y:S01]  /*5b20*/  @!P4 IADD3 R37, R37, -R0, RZ ;  /* 0x800000002525c210 */ /* 0x000fe20007ffe0ff */
[----:B------:R-:W-:Y:S01]  /*5b30*/  @!P6 IMAD.MOV R39, RZ, RZ, -R39 ;  /* 0x000000ffff27e224 */ /* 0x000fe200078e0a27 */
[C---:B------:R-:W-:Y:S02]  /*5b40*/  ISETP.GT.U32.AND P4, PT, R0.reuse, R31, PT ;  /* 0x0000001f0000720c */ /* 0x040fe40003f84070 */
[----:B------:R-:W-:-:S02]  /*5b50*/  ISETP.GT.U32.AND P5, PT, R0, R33, PT ;  /* 0x000000210000720c */ /* 0x000fc40003fa4070 */
[C---:B------:R-:W-:Y:S01]  /*5b60*/  ISETP.GT.U32.AND P6, PT, R0.reuse, R32, PT ;  /* 0x000000200000720c */ /* 0x040fe20003fc4070 */
[--C-:B------:R-:W-:Y:S01]  /*5b70*/  @!P1 IMAD.IADD R35, R35, 0x1, -R0.reuse ;  /* 0x0000000123239824 */ /* 0x100fe200078e0a00 */
[----:B------:R-:W-:Y:S01]  /*5b80*/  ISETP.GT.U32.AND P1, PT, R0, R29, PT ;  /* 0x0000001d0000720c */ /* 0x000fe20003f24070 */
[--C-:B------:R-:W-:Y:S01]  /*5b90*/  @!P2 IMAD.IADD R38, R38, 0x1, -R0.reuse ;  /* 0x000000012626a824 */ /* 0x100fe200078e0a00 */
[----:B------:R-:W-:Y:S02]  /*5ba0*/  @!P0 IADD3 R34, R34, -R0, RZ ;  /* 0x8000000022228210 */ /* 0x000fe40007ffe0ff */
[----:B------:R-:W-:Y:S02]  /*5bb0*/  ISETP.GE.AND P2, PT, R171, RZ, PT ;  /* 0x000000ffab00720c */ /* 0x000fe40003f46270 */
[----:B------:R-:W-:Y:S01]  /*5bc0*/  ISETP.GT.U32.AND P0, PT, R0, R28, PT ;  /* 0x0000001c0000720c */ /* 0x000fe20003f04070 */
[--C-:B------:R-:W-:Y:S01]  /*5bd0*/  @!P3 IMAD.IADD R36, R36, 0x1, -R0.reuse ;  /* 0x000000012424b824 */ /* 0x100fe200078e0a00 */
[----:B------:R-:W-:Y:S01]  /*5be0*/  ISETP.GT.U32.AND P3, PT, R0, R30, PT ;  /* 0x0000001e0000720c */ /* 0x000fe20003f64070 */
[--C-:B------:R-:W-:Y:S01]  /*5bf0*/  @!P5 IMAD.IADD R33, R33, 0x1, -R0.reuse ;  /* 0x000000012121d824 */ /* 0x100fe200078e0a00 */
[----:B------:R-:W-:Y:S01]  /*5c00*/  @!P4 IADD3 R31, R31, -R0, RZ ;  /* 0x800000001f1fc210 */ /* 0x000fe20007ffe0ff */
[----:B------:R-:W-:Y:S01]  /*5c10*/  @!P6 IMAD.IADD R32, R32, 0x1, -R0 ;  /* 0x000000012020e824 */ /* 0x000fe200078e0a00 */
[----:B------:R-:W-:-:S02]  /*5c20*/  ISETP.GE.AND P4, PT, R169, RZ, PT ;  /* 0x000000ffa900720c */ /* 0x000fc40003f86270 */
[----:B------:R-:W-:Y:S01]  /*5c30*/  ISETP.GE.AND P5, PT, R170, RZ, PT ;  /* 0x000000ffaa00720c */ /* 0x000fe20003fa6270 */
[--C-:B------:R-:W-:Y:S01]  /*5c40*/  @!P1 IMAD.IADD R29, R29, 0x1, -R0.reuse ;  /* 0x000000011d1d9824 */ /* 0x100fe200078e0a00 */
[----:B------:R-:W-:Y:S02]  /*5c50*/  ISETP.GE.AND P1, PT, R167, RZ, PT ;  /* 0x000000ffa700720c */ /* 0x000fe40003f26270 */
[----:B------:R-:W-:Y:S02]  /*5c60*/  @!P2 IADD3 R38, -R38, RZ, RZ ;  /* 0x000000ff2626a210 */ /* 0x000fe40007ffe1ff */
[----:B------:R-:W-:Y:S02]  /*5c70*/  @!P0 IADD3 R28, R28, -R0, RZ ;  /* 0x800000001c1c8210 */ /* 0x000fe40007ffe0ff */
[----:B------:R-:W-:Y:S02]  /*5c80*/  ISETP.GE.AND P0, PT, R166, RZ, PT ;  /* 0x000000ffa600720c */ /* 0x000fe40003f06270 */
[----:B------:R-:W-:Y:S01]  /*5c90*/  ISETP.GT.U32.AND P2, PT, R0, R32, PT ;  /* 0x000000200000720c */ /* 0x000fe20003f44070 */
[----:B------:R-:W-:Y:S01]  /*5ca0*/  @!P3 IMAD.IADD R30, R30, 0x1, -R0 ;  /* 0x000000011e1eb824 */ /* 0x000fe200078e0a00 */
[----:B------:R-:W-:Y:S01]  /*5cb0*/  ISETP.GE.AND P3, PT, R168, RZ, PT ;  /* 0x000000ffa800720c */ /* 0x000fe20003f66270 */
[----:B------:R-:W-:-:S02]  /*5cc0*/  @!P4 IMAD.MOV R36, RZ, RZ, -R36 ;  /* 0x000000ffff24c224 */ /* 0x000fc400078e0a24 */
[----:B------:R-:W-:Y:S01]  /*5cd0*/  @!P5 IMAD.MOV R37, RZ, RZ, -R37 ;  /* 0x000000ffff25d224 */ /* 0x000fe200078e0a25 */
[C---:B------:R-:W-:Y:S02]  /*5ce0*/  ISETP.GT.U32.AND P4, PT, R0.reuse, R30, PT ;  /* 0x0000001e0000720c */ /* 0x040fe40003f84070 */
[C---:B------:R-:W-:Y:S01]  /*5cf0*/  ISETP.GT.U32.AND P5, PT, R0.reuse, R31, PT ;  /* 0x0000001f0000720c */ /* 0x040fe20003fa4070 */
[----:B------:R-:W-:Y:S01]  /*5d00*/  @!P1 IMAD.MOV R34, RZ, RZ, -R34 ;  /* 0x000000ffff229224 */ /* 0x000fe200078e0a22 */
[C---:B------:R-:W-:Y:S01]  /*5d10*/  ISETP.GT.U32.AND P6, PT, R0.reuse, R27, PT ;  /* 0x0000001b0000720c */ /* 0x040fe20003fc4070 */
[----:B------:R-:W-:Y:S01]  /*5d20*/  @!P0 IMAD.MOV R33, RZ, RZ, -R33 ;  /* 0x000000ffff218224 */ /* 0x000fe200078e0a21 */
[----:B------:R-:W-:Y:S02]  /*5d30*/  ISETP.GT.U32.AND P1, PT, R0, R28, PT ;  /* 0x0000001c0000720c */ /* 0x000fe40003f24070 */
[----:B------:R-:W-:Y:S02]  /*5d40*/  @!P2 IADD3 R32, R32, -R0, RZ ;  /* 0x800000002020a210 */ /* 0x000fe40007ffe0ff */
[----:B------:R-:W-:-:S02]  /*5d50*/  ISETP.GT.U32.AND P0, PT, R0, R26, PT ;  /* 0x0000001a0000720c */ /* 0x000fc40003f04070 */
[C---:B------:R-:W-:Y:S02]  /*5d60*/  ISETP.GT.U32.AND P2, PT, R0.reuse, R25, PT ;  /* 0x000000190000720c */ /* 0x040fe40003f44070 */
[----:B------:R-:W-:Y:S02]  /*5d70*/  @!P3 IADD3 R35, -R35, RZ, RZ ;  /* 0x000000ff2323b210 */ /* 0x000fe40007ffe1ff */
[----:B------:R-:W-:Y:S01]  /*5d80*/  ISETP.GT.U32.AND P3, PT, R0, R29, PT ;  /* 0x0000001d0000720c */ /* 0x000fe20003f64070 */
[--C-:B------:R-:W-:Y:S01]  /*5d90*/  @!P4 IMAD.IADD R30, R30, 0x1, -R0.reuse ;  /* 0x000000011e1ec824 */ /* 0x100fe200078e0a00 */
[C---:B------:R-:W-:Y:S01]  /*5da0*/  ISETP.GT.U32.AND P4, PT, R0.reuse, R21, PT ;  /* 0x000000150000720c */ /* 0x040fe20003f84070 */
[--C-:B------:R-:W-:Y:S01]  /*5db0*/  @!P5 IMAD.IADD R31, R31, 0x1, -R0.reuse ;  /* 0x000000011f1fd824 */ /* 0x100fe200078e0a00 */
[----:B------:R-:W-:Y:S01]  /*5dc0*/  ISETP.GT.U32.AND P5, PT, R0, R23, PT ;  /* 0x000000170000720c */ /* 0x000fe20003fa4070 */
[--C-:B------:R-:W-:Y:S02]  /*5dd0*/  @!P6 IMAD.IADD R27, R27, 0x1, -R0.reuse ;  /* 0x000000011b1be824 */ /* 0x100fe400078e0a00 */
[--C-:B------:R-:W-:Y:S01]  /*5de0*/  @!P1 IMAD.IADD R28, R28, 0x1, -R0.reuse ;  /* 0x000000011c1c9824 */ /* 0x100fe200078e0a00 */
[----:B------:R-:W-:Y:S01]  /*5df0*/  ISETP.GT.U32.AND P1, PT, R0, R17, PT ;  /* 0x000000110000720c */ /* 0x000fe20003f24070 */
[----:B------:R-:W-:Y:S01]  /*5e00*/  @!P2 IMAD.IADD R25, R25, 0x1, -R0 ;  /* 0x000000011919a824 */ /* 0x000fe200078e0a00 */
[----:B------:R-:W-:-:S02]  /*5e10*/  @!P0 IADD3 R26, R26, -R0, RZ ;  /* 0x800000001a1a8210 */ /* 0x000fc40007ffe0ff */
[----:B------:R-:W-:Y:S02]  /*5e20*/  ISETP.GE.AND P0, PT, R164, RZ, PT ;  /* 0x000000ffa400720c */ /* 0x000fe40003f06270 */
[----:B------:R-:W-:Y:S02]  /*5e30*/  ISETP.GE.AND P2, PT, R163, RZ, PT ;  /* 0x000000ffa300720c */ /* 0x000fe40003f46270 */
[C---:B------:R-:W-:Y:S02]  /*5e40*/  ISETP.GT.U32.AND P6, PT, R0.reuse, R27, PT ;  /* 0x0000001b0000720c */ /* 0x040fe40003fc4070 */
[-C--:B------:R-:W-:Y:S02]  /*5e50*/  @!P3 IADD3 R29, R29, -R0.reuse, RZ ;  /* 0x800000001d1db210 */ /* 0x080fe40007ffe0ff */
[----:B------:R-:W-:Y:S01]  /*5e60*/  ISETP.GT.U32.AND P3, PT, R0, R19, PT ;  /* 0x000000130000720c */ /* 0x000fe20003f64070 */
[----:B------:R-:W-:Y:S01]  /*5e70*/  @!P5 IMAD.IADD R23, R23, 0x1, -R0 ;  /* 0x000000011717d824 */ /* 0x000fe200078e0a00 */
[----:B------:R-:W-:-:S02]  /*5e80*/  @!P4 IADD3 R21, R21, -R0, RZ ;  /* 0x800000001515c210 */ /* 0x000fc40007ffe0ff */
[----:B------:R-:W-:Y:S02]  /*5e90*/  ISETP.GE.AND P4, PT, R161, RZ, PT ;  /* 0x000000ffa100720c */ /* 0x000fe40003f86270 */
[----:B------:R-:W-:Y:S01]  /*5ea0*/  ISETP.GE.AND P5, PT, R162, RZ, PT ;  /* 0x000000ffa200720c */ /* 0x000fe20003fa6270 */
[----:B------:R-:W-:Y:S01]  /*5eb0*/  @!P1 IMAD.IADD R17, R17, 0x1, -R0 ;  /* 0x0000000111119824 */ /* 0x000fe200078e0a00 */
[C---:B------:R-:W-:Y:S01]  /*5ec0*/  ISETP.GT.U32.AND P1, PT, R0.reuse, R26, PT ;  /* 0x0000001a0000720c */ /* 0x040fe20003f24070 */
[----:B------:R-:W-:Y:S01]  /*5ed0*/  @!P0 IMAD.MOV R31, RZ, RZ, -R31 ;  /* 0x000000ffff1f8224 */ /* 0x000fe200078e0a1f */
[C---:B------:R-:W-:Y:S01]  /*5ee0*/  ISETP.GT.U32.AND P0, PT, R0.reuse, R25, PT ;  /* 0x000000190000720c */ /* 0x040fe20003f04070 */
[----:B------:R-:W-:Y:S01]  /*5ef0*/  @!P2 IMAD.MOV R30, RZ, RZ, -R30 ;  /* 0x000000ffff1ea224 */ /* 0x000fe200078e0a1e */
[----:B------:R-:W-:Y:S01]  /*5f00*/  ISETP.GT.U32.AND P2, PT, R0, R23, PT ;  /* 0x000000170000720c */ /* 0x000fe20003f44070 */
[--C-:B------:R-:W-:Y:S01]  /*5f10*/  @!P6 IMAD.IADD R27, R27, 0x1, -R0.reuse ;  /* 0x000000011b1be824 */ /* 0x100fe200078e0a00 */
[----:B------:R-:W-:Y:S01]  /*5f20*/  ISETP.GE.AND P6, PT, R165, RZ, PT ;  /* 0x000000ffa500720c */ /* 0x000fe20003fc6270 */
[----:B------:R-:W-:Y:S01]  /*5f30*/  @!P3 IMAD.IADD R19, R19, 0x1, -R0 ;  /* 0x000000011313b824 */ /* 0x000fe200078e0a00 */
[----:B------:R-:W-:Y:S01]  /*5f40*/  ISETP.GE.AND P3, PT, R160, RZ, PT ;  /* 0x000000ffa000720c */ /* 0x000fe20003f66270 */
[----:B------:R-:W-:-:S02]  /*5f50*/  @!P4 IMAD.MOV R28, RZ, RZ, -R28 ;  /* 0x000000ffff1cc224 */ /* 0x000fc400078e0a1c */
[----:B------:R-:W-:Y:S02]  /*5f60*/  @!P5 IADD3 R29, -R29, RZ, RZ ;  /* 0x000000ff1d1dd210 */ /* 0x000fe40007ffe1ff */
[C---:B------:R-:W-:Y:S02]  /*5f70*/  ISETP.GT.U32.AND P4, PT, R0.reuse, R19, PT ;  /* 0x000000130000720c */ /* 0x040fe40003f84070 */
[----:B------:R-:W-:Y:S01]  /*5f80*/  ISETP.GT.U32.AND P5, PT, R0, R21, PT ;  /* 0x000000150000720c */ /* 0x000fe20003fa4070 */
[--C-:B------:R-:W-:Y:S01]  /*5f90*/  @!P1 IMAD.IADD R26, R26, 0x1, -R0.reuse ;  /* 0x000000011a1a9824 */ /* 0x100fe200078e0a00 */
[C---:B------:R-:W-:Y:S01]  /*5fa0*/  ISETP.GT.U32.AND P1, PT, R0.reuse, R13, PT ;  /* 0x0000000d0000720c */ /* 0x040fe20003f24070 */
[----:B------:R-:W-:Y:S01]  /*5fb0*/  @!P0 IMAD.IADD R25, R25, 0x1, -R0 ;  /* 0x0000000119198824 */ /* 0x000fe200078e0a00 */
[----:B------:R-:W-:Y:S02]  /*5fc0*/  @!P2 IADD3 R23, R23, -R0, RZ ;  /* 0x800000001717a210 */ /* 0x000fe40007ffe0ff */
[----:B------:R-:W-:-:S02]  /*5fd0*/  ISETP.GT.U32.AND P0, PT, R0, R11, PT ;  /* 0x0000000b0000720c */ /* 0x000fc40003f04070 */
[----:B------:R-:W-:Y:S02]  /*5fe0*/  ISETP.GT.U32.AND P2, PT, R0, R10, PT ;  /* 0x0000000a0000720c */ /* 0x000fe40003f44070 */
[----:B------:R-:W-:Y:S02]  /*5ff0*/  @!P6 IADD3 R32, -R32, RZ, RZ ;  /* 0x000000ff2020e210 */ /* 0x000fe40007ffe1ff */
[C---:B------:R-:W-:Y:S02]  /*6000*/  ISETP.GT.U32.AND P6, PT, R0.reuse, R17, PT ;  /* 0x000000110000720c */ /* 0x040fe40003fc4070 */
[----:B------:R-:W-:Y:S02]  /*6010*/  @!P3 IADD3 R27, -R27, RZ, RZ ;  /* 0x000000ff1b1bb210 */ /* 0x000fe40007ffe1ff */
[C---:B------:R-:W-:Y:S01]  /*6020*/  ISETP.GT.U32.AND P3, PT, R0.reuse, R15, PT ;  /* 0x0000000f0000720c */ /* 0x040fe20003f64070 */
[--C-:B------:R-:W-:Y:S01]  /*6030*/  @!P4 IMAD.IADD R19, R19, 0x1, -R0.reuse ;  /* 0x000000011313c824 */ /* 0x100fe200078e0a00 */
[C---:B------:R-:W-:Y:S01]  /*6040*/  ISETP.GT.U32.AND P4, PT, R0.reuse, R18, PT ;  /* 0x000000120000720c */ /* 0x040fe20003f84070 */
[--C-:B------:R-:W-:Y:S01]  /*6050*/  @!P5 IMAD.IADD R21, R21, 0x1, -R0.reuse ;  /* 0x000000011515d824 */ /* 0x100fe200078e0a00 */
[----:B------:R-:W-:Y:S01]  /*6060*/  ISETP.GT.U32.AND P5, PT, R0, R14, PT ;  /* 0x0000000e0000720c */ /* 0x000fe20003fa4070 */
[--C-:B------:R-:W-:Y:S01]  /*6070*/  @!P1 IMAD.IADD R13, R13, 0x1, -R0.reuse ;  /* 0x000000010d0d9824 */ /* 0x100fe200078e0a00 */
[----:B------:R-:W-:Y:S01]  /*6080*/  ISETP.GE.AND P1, PT, R157, RZ, PT ;  /* 0x000000ff9d00720c */ /* 0x000fe20003f26270 */
[----:B------:R-:W-:Y:S01]  /*6090*/  @!P2 IMAD.IADD R10, R10, 0x1, -R0 ;  /* 0x000000010a0aa824 */ /* 0x000fe200078e0a00 */
[----:B------:R-:W-:-:S02]  /*60a0*/  @!P0 IADD3 R11, R11, -R0, RZ ;  /* 0x800000000b0b8210 */ /* 0x000fc40007ffe0ff */
[----:B------:R-:W-:Y:S02]  /*60b0*/  ISETP.GE.AND P0, PT, R156, RZ, PT ;  /* 0x000000ff9c00720c */ /* 0x000fe40003f06270 */
[----:B------:R-:W-:Y:S02]  /*60c0*/  ISETP.GE.AND P2, PT, R155, RZ, PT ;  /* 0x000000ff9b00720c */ /* 0x000fe40003f46270 */
[-C--:B------:R-:W-:Y:S01]  /*60d0*/  @!P6 IADD3 R17, R17, -R0.reuse, RZ ;  /* 0x800000001111e210 */ /* 0x080fe20007ffe0ff */
[--C-:B------:R-:W-:Y:S01]  /*60e0*/  @!P3 IMAD.IADD R15, R15, 0x1, -R0.reuse ;  /* 0x000000010f0fb824 */ /* 0x100fe200078e0a00 */
[----:B------:R-:W-:Y:S02]  /*60f0*/  ISETP.GE.AND P6, PT, R159, RZ, PT ;  /* 0x000000ff9f00720c */ /* 0x000fe40003fc6270 */
[----:B------:R-:W-:Y:S01]  /*6100*/  ISETP.GE.AND P3, PT, R158, RZ, PT ;  /* 0x000000ff9e00720c */ /* 0x000fe20003f66270 */
[----:B------:R-:W-:Y:S01]  /*6110*/  @!P5 IMAD.IADD R14, R14, 0x1, -R0 ;  /* 0x000000010e0ed824 */ /* 0x000fe200078e0a00 */
[----:B------:R-:W-:-:S02]  /*6120*/  @!P4 IADD3 R18, R18, -R0, RZ ;  /* 0x800000001212c210 */ /* 0x000fc40007ffe0ff */
[----:B------:R-:W-:Y:S02]  /*6130*/  IADD3 R142, R137, 0x79, RZ ;  /* 0x00000079898e7810 */ /* 0x000fe40007ffe0ff */
[----:B------:R-:W-:Y:S02]  /*6140*/  ISETP.GT.U32.AND P4, PT, R0, R15, PT ;  /* 0x0000000f0000720c */ /* 0x000fe40003f84070 */
[----:B------:R-:W-:Y:S01]  /*6150*/  ISETP.GE.AND P5, PT, R154, RZ, PT ;  /* 0x000000ff9a00720c */ /* 0x000fe20003fa6270 */
[----:B------:R-:W-:Y:S01]  /*6160*/  IMAD.MOV R3, RZ, RZ, -R3 ;  /* 0x000000ffff037224 */ /* 0x000fe200078e0a03 */
[----:B------:R-:W-:Y:S01]  /*6170*/  @!P1 IADD3 R23, -R23, RZ, RZ ;  /* 0x000000ff17179210 */ /* 0x000fe20007ffe1ff */
[----:B------:R-:W-:Y:S01]  /*6180*/  @!P0 IMAD.MOV R21, RZ, RZ, -R21 ;  /* 0x000000ffff158224 */ /* 0x000fe200078e0a15 */
[----:B------:R-:W-:Y:S01]  /*6190*/  IABS R9, R142 ;  /* 0x0000008e00097213 */ /* 0x000fe20000000000 */
[----:B------:R-:W-:Y:S01]  /*61a0*/  @!P2 IMAD.MOV R19, RZ, RZ, -R19 ;  /* 0x000000ffff13a224 */ /* 0x000fe200078e0a13 */
[----:B------:R-:W-:-:S02]  /*61b0*/  ISETP.GT.U32.AND P1, PT, R0, R11, PT ;  /* 0x0000000b0000720c */ /* 0x000fc40003f24070 */
[C---:B------:R-:W-:Y:S02]  /*61c0*/  ISETP.GT.U32.AND P0, PT, R0.reuse, R10, PT ;  /* 0x0000000a0000720c */ /* 0x040fe40003f04070 */
[C---:B------:R-:W-:Y:S01]  /*61d0*/  ISETP.GT.U32.AND P2, PT, R0.reuse, R14, PT ;  /* 0x0000000e0000720c */ /* 0x040fe20003f44070 */
[----:B------:R-:W-:Y:S01]  /*61e0*/  @!P6 IMAD.MOV R26, RZ, RZ, -R26 ;  /* 0x000000ffff1ae224 */ /* 0x000fe200078e0a1a */
[C---:B------:R-:W-:Y:S01]  /*61f0*/  ISETP.GT.U32.AND P6, PT, R0.reuse, R18, PT ;  /* 0x000000120000720c */ /* 0x040fe20003fc4070 */
[----:B------:R-:W-:Y:S01]  /*6200*/  IMAD R12, R0, R3, R12 ;  /* 0x00000003000c7224 */ /* 0x000fe200078e020c */
[----:B------:R-:W-:Y:S01]  /*6210*/  IADD3 R141, R137, 0x7a, RZ ;  /* 0x0000007a898d7810 */ /* 0x000fe20007ffe0ff */
[----:B------:R-:W-:-:S04]  /*6220*/  IMAD.HI.U32 R3, R2, R9, RZ ;  /* 0x0000000902037227 */ /* 0x000fc800078e00ff */
[----:B------:R-:W-:Y:S01]  /*6230*/  @!P3 IMAD.MOV R25, RZ, RZ, -R25 ;  /* 0x000000ffff19b224 */ /* 0x000fe200078e0a19 */
[C---:B------:R-:W-:Y:S01]  /*6240*/  ISETP.GT.U32.AND P3, PT, R0.reuse, R13, PT ;  /* 0x0000000d0000720c */ /* 0x040fe20003f64070 */
[----:B------:R-:W-:Y:S01]  /*6250*/  IMAD.MOV R3, RZ, RZ, -R3 ;  /* 0x000000ffff037224 */ /* 0x000fe200078e0a03 */
[----:B------:R-:W-:Y:S01]  /*6260*/  IABS R5, R141 ;  /* 0x0000008d00057213 */ /* 0x000fe20000000000 */
[----:B------:R-:W-:Y:S01]  /*6270*/  @!P4 IMAD.IADD R15, R15, 0x1, -R0 ;  /* 0x000000010f0fc824 */ /* 0x000fe200078e0a00 */
[----:B------:R-:W-:Y:S02]  /*6280*/  @!P5 IADD3 R17, -R17, RZ, RZ ;  /* 0x000000ff1111d210 */ /* 0x000fe40007ffe1ff */
[C---:B------:R-:W-:Y:S02]  /*6290*/  ISETP.GT.U32.AND P4, PT, R0.reuse, R252, PT ;  /* 0x000000fc0000720c */ /* 0x040fe40003f84070 */
[C---:B------:R-:W-:Y:S01]  /*62a0*/  ISETP.GT.U32.AND P5, PT, R0.reuse, R22, PT ;  /* 0x000000160000720c */ /* 0x040fe20003fa4070 */
[----:B------:R-:W-:Y:S01]  /*62b0*/  IMAD R9, R0, R3, R9 ;  /* 0x0000000300097224 */ /* 0x000fe200078e0209 */
[----:B------:R-:W-:Y:S01]  /*62c0*/  @!P1 IADD3 R11, R11, -R0, RZ ;  /* 0x800000000b0b9210 */ /* 0x000fe20007ffe0ff */
[----:B------:R-:W-:Y:S01]  /*62d0*/  IMAD.HI.U32 R3, R2, R5, RZ ;  /* 0x0000000502037227 */ /* 0x000fe200078e00ff */
[----:B------:R-:W-:-:S03]  /*62e0*/  ISETP.GT.U32.AND P1, PT, R0, R20, PT ;  /* 0x000000140000720c */ /* 0x000fc60003f24070 */
[--C-:B------:R-:W-:Y:S01]  /*62f0*/  @!P0 IMAD.IADD R10, R10, 0x1, -R0.reuse ;  /* 0x000000010a0a8824 */ /* 0x100fe200078e0a00 */
[----:B------:R-:W-:Y:S01]  /*6300*/  ISETP.GT.U32.AND P0, PT, R0, R16, PT ;  /* 0x000000100000720c */ /* 0x000fe20003f04070 */
[--C-:B------:R-:W-:Y:S01]  /*6310*/  @!P2 IMAD.IADD R14, R14, 0x1, -R0.reuse ;  /* 0x000000010e0ea824 */ /* 0x100fe200078e0a00 */
[----:B------:R-:W-:Y:S02]  /*6320*/  ISETP.GT.U32.AND P2, PT, R0, R12, PT ;  /* 0x0000000c0000720c */ /* 0x000fe40003f44070 */
[----:B------:R-:W-:Y:S02]  /*6330*/  @!P6 IADD3 R18, R18, -R0, RZ ;  /* 0x800000001212e210 */ /* 0x000fe40007ffe0ff */
[----:B------:R-:W-:Y:S01]  /*6340*/  ISETP.GE.AND P6, PT, R153, RZ, PT ;  /* 0x000000ff9900720c */ /* 0x000fe20003fc6270 */
[----:B------:R-:W-:Y:S01]  /*6350*/  @!P3 IMAD.IADD R13, R13, 0x1, -R0 ;  /* 0x000000010d0db824 */ /* 0x000fe200078e0a00 */
[----:B------:R-:W-:Y:S02]  /*6360*/  IADD3 R3, -R3, RZ, RZ ;  /* 0x000000ff03037210 */ /* 0x000fe40007ffe1ff */
[----:B------:R-:W-:-:S02]  /*6370*/  IADD3 R140, R137, 0x7b, RZ ;  /* 0x0000007b898c7810 */ /* 0x000fc40007ffe0ff */
[----:B------:R-:W-:Y:S01]  /*6380*/  ISETP.GT.U32.AND P3, PT, R0, R24, PT ;  /* 0x000000180000720c */ /* 0x000fe20003f64070 */
[--C-:B------:R-:W-:Y:S01]  /*6390*/  @!P4 IMAD.IADD R252, R252, 0x1, -R0.reuse ;  /* 0x00000001fcfcc824 */ /* 0x100fe200078e0a00 */
[----:B------:R-:W-:Y:S01]  /*63a0*/  ISETP.GE.AND P4, PT, R151, RZ, PT ;  /* 0x000000ff9700720c */ /* 0x000fe20003f86270 */
[----:B------:R-:W-:Y:S01]  /*63b0*/  IMAD R5, R0, R3, R5 ;  /* 0x0000000300057224 */ /* 0x000fe200078e0205 */
[----:B------:R-:W-:Y:S01]  /*63c0*/  IABS R3, R140 ;  /* 0x0000008c00037213 */ /* 0x000fe20000000000 */
[--C-:B------:R-:W-:Y:S01]  /*63d0*/  @!P5 IMAD.IADD R22, R22, 0x1, -R0.reuse ;  /* 0x000000011616d824 */ /* 0x100fe200078e0a00 */
[----:B------:R-:W-:Y:S01]  /*63e0*/  ISETP.GE.AND P5, PT, R152, RZ, PT ;  /* 0x000000ff9800720c */ /* 0x000fe20003fa6270 */
[--C-:B------:R-:W-:Y:S01]  /*63f0*/  @!P1 IMAD.IADD R20, R20, 0x1, -R0.reuse ;  /* 0x0000000114149824 */ /* 0x100fe200078e0a00 */
[----:B------:R-:W-:Y:S01]  /*6400*/  ISETP.GE.AND P1, PT, R149, RZ, PT ;  /* 0x000000ff9500720c */ /* 0x000fe20003f26270 */
[----:B------:R-:W-:Y:S01]  /*6410*/  @!P0 IMAD.IADD R16, R16, 0x1, -R0 ;  /* 0x0000000110108824 */ /* 0x000fe200078e0a00 */
[----:B------:R-:W-:Y:S01]  /*6420*/  @!P2 IADD3 R12, R12, -R0, RZ ;  /* 0x800000000c0ca210 */ /* 0x000fe20007ffe0ff */
[----:B------:R-:W-:Y:S01]  /*6430*/  IMAD.HI.U32 R4, R2, R3, RZ ;  /* 0x0000000302047227 */ /* 0x000fe200078e00ff */
[----:B------:R-:W-:-:S02]  /*6440*/  ISETP.GE.AND P0, PT, R135, RZ, PT ;  /* 0x000000ff8700720c */ /* 0x000fc40003f06270 */
[C---:B------:R-:W-:Y:S01]  /*6450*/  ISETP.GT.U32.AND P2, PT, R0.reuse, R22, PT ;  /* 0x000000160000720c */ /* 0x040fe20003f44070 */
[----:B------:R-:W-:Y:S01]  /*6460*/  @!P6 IMAD.MOV R15, RZ, RZ, -R15 ;  /* 0x000000ffff0fe224 */ /* 0x000fe200078e0a0f */
[----:B------:R-:W-:Y:S02]  /*6470*/  IADD3 R139, R137, 0x7c, RZ ;  /* 0x0000007c898b7810 */ /* 0x000fe40007ffe0ff */
[----:B------:R-:W-:Y:S01]  /*6480*/  ISETP.GT.U32.AND P6, PT, R0, R252, PT ;  /* 0x000000fc0000720c */ /* 0x000fe20003fc4070 */
[----:B------:R-:W-:Y:S01]  /*6490*/  IMAD.MOV R4, RZ, RZ, -R4 ;  /* 0x000000ffff047224 */ /* 0x000fe200078e0a04 */
[----:B------:R-:W-:Y:S02]  /*64a0*/  IABS R6, R139 ;  /* 0x0000008b00067213 */ /* 0x000fe40000000000 */
[----:B------:R-:W-:Y:S01]  /*64b0*/  @!P3 IADD3 R24, R24, -R0, RZ ;  /* 0x800000001818b210 */ /* 0x000fe20007ffe0ff */
[----:B------:R-:W-:Y:S01]  /*64c0*/  IMAD R3, R0, R4, R3 ;  /* 0x0000000400037224 */ /* 0x000fe200078e0203 */
[----:B------:R-:W-:-:S02]  /*64d0*/  ISETP.GE.AND P3, PT, R150, RZ, PT ;  /* 0x000000ff9600720c */ /* 0x000fc40003f66270 */
[----:B------:R-:W-:Y:S01]  /*64e0*/  @!P4 IADD3 R11, -R11, RZ, RZ ;  /* 0x000000ff0b0bc210 */ /* 0x000fe20007ffe1ff */
[----:B------:R-:W-:Y:S01]  /*64f0*/  IMAD.HI.U32 R4, R2, R6, RZ ;  /* 0x0000000602047227 */ /* 0x000fe200078e00ff */
[----:B------:R-:W-:-:S03]  /*6500*/  ISETP.GT.U32.AND P4, PT, R0, R24, PT ;  /* 0x000000180000720c */ /* 0x000fc60003f84070 */
[----:B------:R-:W-:Y:S01]  /*6510*/  @!P5 IMAD.MOV R13, RZ, RZ, -R13 ;  /* 0x000000ffff0dd224 */ /* 0x000fe200078e0a0d */
[C---:B------:R-:W-:Y:S01]  /*6520*/  ISETP.GT.U32.AND P5, PT, R0.reuse, R20, PT ;  /* 0x000000140000720c */ /* 0x040fe20003fa4070 */
[----:B------:R-:W-:Y:S01]  /*6530*/  @!P1 IMAD.MOV R14, RZ, RZ, -R14 ;  /* 0x000000ffff0e9224 */ /* 0x000fe200078e0a0e */
[----:B------:R-:W-:Y:S01]  /*6540*/  ISETP.GT.U32.AND P1, PT, R0, R12, PT ;  /* 0x0000000c0000720c */ /* 0x000fe20003f24070 */
[----:B------:R-:W-:Y:S01]  /*6550*/  @!P2 IMAD.IADD R22, R22, 0x1, -R0 ;  /* 0x000000011616a824 */ /* 0x000fe200078e0a00 */
[----:B------:R-:W-:Y:S01]  /*6560*/  @!P0 IADD3 R18, -R18, RZ, RZ ;  /* 0x000000ff12128210 */ /* 0x000fe20007ffe1ff */
[----:B------:R-:W-:Y:S01]  /*6570*/  IMAD.MOV R4, RZ, RZ, -R4 ;  /* 0x000000ffff047224 */ /* 0x000fe200078e0a04 */
[C---:B------:R-:W-:Y:S02]  /*6580*/  ISETP.GT.U32.AND P0, PT, R0.reuse, R9, PT ;  /* 0x000000090000720c */ /* 0x040fe40003f04070 */
[----:B------:R-:W-:Y:S01]  /*6590*/  ISETP.GT.U32.AND P2, PT, R0, R5, PT ;  /* 0x000000050000720c */ /* 0x000fe20003f44070 */
[----:B------:R-:W-:Y:S01]  /*65a0*/  @!P6 IMAD.IADD R252, R252, 0x1, -R0 ;  /* 0x00000001fcfce824 */ /* 0x000fe200078e0a00 */
[C---:B------:R-:W-:Y:S01]  /*65b0*/  ISETP.GT.U32.AND P6, PT, R0.reuse, R3, PT ;  /* 0x000000030000720c */ /* 0x040fe20003fc4070 */
[----:B------:R-:W-:Y:S01]  /*65c0*/  IMAD R6, R0, R4, R6 ;  /* 0x0000000400067224 */ /* 0x000fe200078e0206 */
[C---:B------:R-:W-:Y:S01]  /*65d0*/  IADD3 R138, R137.reuse, 0x7d, RZ ;  /* 0x0000007d898a7810 */ /* 0x040fe20007ffe0ff */
[----:B------:R-:W-:Y:S01]  /*65e0*/  @!P3 IMAD.MOV R10, RZ, RZ, -R10 ;  /* 0x000000ffff0ab224 */ /* 0x000fe200078e0a0a */
[----:B------:R-:W-:-:S02]  /*65f0*/  IADD3 R137, R137, 0x7e, RZ ;  /* 0x0000007e89897810 */ /* 0x000fc40007ffe0ff */
[----:B------:R-:W-:Y:S02]  /*6600*/  IABS R7, R138 ;  /* 0x0000008a00077213 */ /* 0x000fe40000000000 */
[----:B------:R-:W-:Y:S02]  /*6610*/  ISETP.GT.U32.AND P3, PT, R0, R16, PT ;  /* 0x000000100000720c */ /* 0x000fe40003f64070 */
[----:B------:R-:W-:Y:S02]  /*6620*/  @!P4 IADD3 R24, R24, -R0, RZ ;  /* 0x800000001818c210 */ /* 0x000fe40007ffe0ff */
[----:B------:R-:W-:Y:S01]  /*6630*/  ISETP.GT.U32.AND P4, PT, R0, R6, PT ;  /* 0x000000060000720c */ /* 0x000fe20003f84070 */
[----:B------:R-:W-:Y:S01]  /*6640*/  @!P5 IMAD.IADD R20, R20, 0x1, -R0 ;  /* 0x000000011414d824 */ /* 0x000fe200078e0a00 */
[----:B------:R-:W-:Y:S01]  /*6650*/  IABS R8, R137 ;  /* 0x0000008900087213 */ /* 0x000fe20000000000 */
[----:B------:R-:W-:Y:S01]  /*6660*/  IMAD.HI.U32 R4, R2, R7, RZ ;  /* 0x0000000702047227 */ /* 0x000fe200078e00ff */
[----:B------:R-:W-:-:S02]  /*6670*/  ISETP.GE.AND P5, PT, R148, RZ, PT ;  /* 0x000000ff9400720c */ /* 0x000fc40003fa6270 */
[----:B------:R-:W-:Y:S01]  /*6680*/  @!P1 IADD3 R12, R12, -R0, RZ ;  /* 0x800000000c0c9210 */ /* 0x000fe20007ffe0ff */
[--C-:B------:R-:W-:Y:S01]  /*6690*/  @!P0 IMAD.IADD R9, R9, 0x1, -R0.reuse ;  /* 0x0000000109098824 */ /* 0x100fe200078e0a00 */
[----:B------:R-:W-:Y:S01]  /*66a0*/  ISETP.GE.AND P1, PT, R146, RZ, PT ;  /* 0x000000ff9200720c */ /* 0x000fe20003f26270 */
[----:B------:R-:W-:Y:S01]  /*66b0*/  @!P2 IMAD.IADD R5, R5, 0x1, -R0 ;  /* 0x000000010505a824 */ /* 0x000fe200078e0a00 */
[----:B------:R-:W-:Y:S01]  /*66c0*/  ISETP.GE.AND P0, PT, R145, RZ, PT ;  /* 0x000000ff9100720c */ /* 0x000fe20003f06270 */
[----:B------:R-:W-:Y:S01]  /*66d0*/  IMAD.HI.U32 R2, R2, R8, RZ ;  /* 0x0000000802027227 */ /* 0x000fe200078e00ff */
[----:B------:R-:W-:Y:S02]  /*66e0*/  ISETP.GE.AND P2, PT, R144, RZ, PT ;  /* 0x000000ff9000720c */ /* 0x000fe40003f46270 */
[----:B------:R-:W-:Y:S02]  /*66f0*/  @!P6 IADD3 R3, R3, -R0, RZ ;  /* 0x800000000303e210 */ /* 0x000fe40007ffe0ff */
[----:B------:R-:W-:Y:S01]  /*6700*/  ISETP.GE.AND P6, PT, R143, RZ, PT ;  /* 0x000000ff8f00720c */ /* 0x000fe20003fc6270 */
[----:B------:R-:W-:Y:S01]  /*6710*/  IMAD.MOV R2, RZ, RZ, -R2 ;  /* 0x000000ffff027224 */ /* 0x000fe200078e0a02 */
[----:B------:R-:W-:Y:S01]  /*6720*/  IADD3 R4, -R4, RZ, RZ ;  /* 0x000000ff04047210 */ /* 0x000fe20007ffe1ff */
[--C-:B------:R-:W-:Y:S01]  /*6730*/  @!P3 IMAD.IADD R16, R16, 0x1, -R0.reuse ;  /* 0x000000011010b824 */ /* 0x100fe200078e0a00 */
[----:B------:R-:W-:Y:S01]  /*6740*/  ISETP.GE.AND P3, PT, R147, RZ, PT ;  /* 0x000000ff9300720c */ /* 0x000fe20003f66270 */
[----:B------:R-:W-:-:S02]  /*6750*/  @!P4 IMAD.IADD R6, R6, 0x1, -R0 ;  /* 0x000000010606c824 */ /* 0x000fc400078e0a00 */
[C---:B------:R-:W-:Y:S02]  /*6760*/  IMAD R7, R0.reuse, R4, R7 ;  /* 0x0000000400077224 */ /* 0x040fe400078e0207 */
[C---:B------:R-:W-:Y:S02]  /*6770*/  IMAD R8, R0.reuse, R2, R8 ;  /* 0x0000000200087224 */ /* 0x040fe400078e0208 */
[----:B------:R-:W-:Y:S01]  /*6780*/  @!P5 IMAD.MOV R22, RZ, RZ, -R22 ;  /* 0x000000ffff16d224 */ /* 0x000fe200078e0a16 */
[C---:B------:R-:W-:Y:S01]  /*6790*/  ISETP.GT.U32.AND P5, PT, R0.reuse, R3, PT ;  /* 0x000000030000720c */ /* 0x040fe20003fa4070 */
[----:B------:R-:W-:Y:S01]  /*67a0*/  @!P1 IMAD.MOV R24, RZ, RZ, -R24 ;  /* 0x000000ffff189224 */ /* 0x000fe200078e0a18 */
[C---:B------:R-:W-:Y:S01]  /*67b0*/  ISETP.GT.U32.AND P4, PT, R0.reuse, R9, PT ;  /* 0x000000090000720c */ /* 0x040fe20003f84070 */
[----:B------:R-:W-:Y:S01]  /*67c0*/  @!P0 IMAD.MOV R20, RZ, RZ, -R20 ;  /* 0x000000ffff148224 */ /* 0x000fe200078e0a14 */
[----:B------:R-:W-:Y:S02]  /*67d0*/  ISETP.GT.U32.AND P1, PT, R0, R6, PT ;  /* 0x000000060000720c */ /* 0x000fe40003f24070 */
[----:B------:R-:W-:-:S02]  /*67e0*/  @!P2 IADD3 R16, -R16, RZ, RZ ;  /* 0x000000ff1010a210 */ /* 0x000fc40007ffe1ff */
[C---:B------:R-:W-:Y:S02]  /*67f0*/  ISETP.GT.U32.AND P0, PT, R0.reuse, R7, PT ;  /* 0x000000070000720c */ /* 0x040fe40003f04070 */
[----:B------:R-:W-:Y:S01]  /*6800*/  ISETP.GT.U32.AND P2, PT, R0, R8, PT ;  /* 0x000000080000720c */ /* 0x000fe20003f44070 */
[----:B------:R-:W-:Y:S01]  /*6810*/  @!P6 IMAD.MOV R12, RZ, RZ, -R12 ;  /* 0x000000ffff0ce224 */ /* 0x000fe200078e0a0c */
[----:B------:R-:W-:Y:S02]  /*6820*/  ISETP.GE.AND P6, PT, R142, RZ, PT ;  /* 0x000000ff8e00720c */ /* 0x000fe40003fc6270 */
[----:B------:R-:W-:Y:S02]  /*6830*/  @!P3 IADD3 R252, -R252, RZ, RZ ;  /* 0x000000fffcfcb210 */ /* 0x000fe40007ffe1ff */
[----:B------:R-:W-:Y:S01]  /*6840*/  ISETP.GT.U32.AND P3, PT, R0, R5, PT ;  /* 0x000000050000720c */ /* 0x000fe20003f64070 */
[--C-:B------:R-:W-:Y:S01]  /*6850*/  @!P5 IMAD.IADD R3, R3, 0x1, -R0.reuse ;  /* 0x000000010303d824 */ /* 0x100fe200078e0a00 */
[----:B------:R-:W-:Y:S01]  /*6860*/  ISETP.GE.AND P5, PT, R141, RZ, PT ;  /* 0x000000ff8d00720c */ /* 0x000fe20003fa6270 */
[----:B------:R-:W-:-:S02]  /*6870*/  @!P4 IMAD.IADD R9, R9, 0x1, -R0 ;  /* 0x000000010909c824 */ /* 0x000fc400078e0a00 */
[--C-:B------:R-:W-:Y:S01]  /*6880*/  @!P1 IMAD.IADD R6, R6, 0x1, -R0.reuse ;  /* 0x0000000106069824 */ /* 0x100fe200078e0a00 */
[----:B------:R-:W-:Y:S01]  /*6890*/  ISETP.GE.AND P1, PT, R140, RZ, PT ;  /* 0x000000ff8c00720c */ /* 0x000fe20003f26270 */
[----:B------:R-:W-:Y:S01]  /*68a0*/  @!P2 IMAD.IADD R8, R8, 0x1, -R0 ;  /* 0x000000010808a824 */ /* 0x000fe200078e0a00 */
[----:B------:R-:W-:Y:S01]  /*68b0*/  @!P0 IADD3 R7, R7, -R0, RZ ;  /* 0x8000000007078210 */ /* 0x000fe20007ffe0ff */
[----:B------:R-:W-:Y:S02]  /*68c0*/  @!P6 IMAD.MOV R9, RZ, RZ, -R9 ;  /* 0x000000ffff09e224 */ /* 0x000fe400078e0a09 */
[----:B------:R-:W-:Y:S01]  /*68d0*/  IMAD.MOV.U32 R2, RZ, RZ, c[0x0][0x180] ;  /* 0x00006000ff027624 */ /* 0x000fe200078e00ff */
[C---:B------:R-:W-:Y:S02]  /*68e0*/  ISETP.GT.U32.AND P6, PT, R0.reuse, R7, PT ;  /* 0x000000070000720c */ /* 0x040fe40003fc4070 */
[----:B------:R-:W-:Y:S02]  /*68f0*/  ISETP.GT.U32.AND P2, PT, R0, R8, PT ;  /* 0x000000080000720c */ /* 0x000fe40003f44070 */
[----:B------:R-:W-:-:S02]  /*6900*/  @!P3 IADD3 R5, R5, -R0, RZ ;  /* 0x800000000505b210 */ /* 0x000fc40007ffe0ff */
[----:B------:R-:W-:Y:S02]  /*6910*/  ISETP.GE.AND P0, PT, R139, RZ, PT ;  /* 0x000000ff8b00720c */ /* 0x000fe40003f06270 */
[C---:B------:R-:W-:Y:S01]  /*6920*/  IADD3 R135, R2.reuse, -0x5, RZ ;  /* 0xfffffffb02877810 */ /* 0x040fe20007ffe0ff */
[----:B------:R-:W-:Y:S01]  /*6930*/  @!P1 IMAD.MOV R3, RZ, RZ, -R3 ;  /* 0x000000ffff039224 */ /* 0x000fe200078e0a03 */
[----:B------:R-:W-:Y:S02]  /*6940*/  @!P5 IADD3 R5, -R5, RZ, RZ ;  /* 0x000000ff0505d210 */ /* 0x000fe40007ffe1ff */
[----:B------:R-:W-:Y:S02]  /*6950*/  IADD3 R4, R2, -0x1, RZ ;  /* 0xffffffff02047810 */ /* 0x000fe40007ffe0ff */
[----:B------:R-:W-:Y:S02]  /*6960*/  ISETP.GE.U32.AND P3, PT, R135, 0x7fffff7c, PT ;  /* 0x7fffff7c8700780c */ /* 0x000fe40003f66070 */
[----:B------:R-:W-:-:S02]  /*6970*/  ISETP.GE.AND P5, PT, R138, RZ, PT ;  /* 0x000000ff8a00720c */ /* 0x000fc40003fa6270 */
[----:B------:R-:W-:Y:S02]  /*6980*/  IADD3 R135, R2, -0xd, RZ ;  /* 0xfffffff302877810 */ /* 0x000fe40007ffe0ff */
[----:B------:R-:W-:Y:S01]  /*6990*/  ISETP.GE.AND P1, PT, R137, RZ, PT ;  /* 0x000000ff8900720c */ /* 0x000fe20003f26270 */
[----:B------:R-:W-:Y:S01]  /*69a0*/  @!P2 IMAD.IADD R8, R8, 0x1, -R0 ;  /* 0x000000010808a824 */ /* 0x000fe200078e0a00 */
[----:B------:R-:W-:Y:S02]  /*69b0*/  ISETP.GE.U32.AND P4, PT, R4, 0x7fffff80, PT ;  /* 0x7fffff800400780c */ /* 0x000fe40003f86070 */
[----:B------:R-:W-:Y:S02]  /*69c0*/  @!P6 IADD3 R7, R7, -R0, RZ ;  /* 0x800000000707e210 */ /* 0x000fe40007ffe0ff */
[----:B------:R-:W-:Y:S02]  /*69d0*/  IADD3 R4, R2, -0x9, RZ ;  /* 0xfffffff702047810 */ /* 0x000fe40007ffe0ff */
[----:B------:R-:W-:-:S02]  /*69e0*/  ISETP.GE.U32.AND P6, PT, R135, 0x7fffff74, PT ;  /* 0x7fffff748700780c */ /* 0x000fc40003fc6070 */
[----:B------:R-:W-:Y:S02]  /*69f0*/  ISETP.NE.AND P2, PT, RZ, c[0x0][0x17c], PT ;  /* 0x00005f00ff007a0c */ /* 0x000fe40003f45270 */
[----:B------:R-:W-:Y:S01]  /*6a00*/  LOP3.LUT R135, RZ, c[0x0][0x17c], RZ, 0x33, !PT ;  /* 0x00005f00ff877a12 */ /* 0x000fe200078e33ff */
[----:B------:R-:W-:Y:S01]  /*6a10*/  @!P0 IMAD.MOV R6, RZ, RZ, -R6 ;  /* 0x000000ffff068224 */ /* 0x000fe200078e0a06 */
[----:B------:R-:W-:Y:S01]  /*6a20*/  ISETP.GE.U32.AND P0, PT, R4, 0x7fffff78, PT ;  /* 0x7fffff780400780c */ /* 0x000fe20003f06070 */
[----:B------:R-:W-:Y:S01]  /*6a30*/  IMAD R0, R136, c[0x0][0x18c], RZ ;  /* 0x0000630088007a24 */ /* 0x000fe200078e02ff */
[----:B------:R-:W-:Y:S02]  /*6a40*/  IADD3 R4, R2, -0x11, RZ ;  /* 0xffffffef02047810 */ /* 0x000fe40007ffe0ff */
[----:B------:R-:W-:Y:S01]  /*6a50*/  SEL R134, R135, R134, !P2 ;  /* 0x0000008687867207 */ /* 0x000fe20005000000 */
[----:B------:R-:W-:Y:S01]  /*6a60*/  @!P5 IMAD.MOV R7, RZ, RZ, -R7 ;  /* 0x000000ffff07d224 */ /* 0x000fe200078e0a07 */
[----:B------:R-:W-:-:S02]  /*6a70*/  ISETP.GE.U32.AND P5, PT, R4, 0x7fffff70, PT ;  /* 0x7fffff700400780c */ /* 0x000fc40003fa6070 */
[----:B------:R-:W-:Y:S01]  /*6a80*/  @!P1 IADD3 R8, -R8, RZ, RZ ;  /* 0x000000ff08089210 */ /* 0x000fe20007ffe1ff */
[----:B------:R-:W-:Y:S01]  /*6a90*/  IMAD R134, R134, c[0x0][0x190], RZ ;  /* 0x0000640086867a24 */ /* 0x000fe200078e02ff */
[----:B------:R-:W-:Y:S01]  /*6aa0*/  LEA R4, P1, R0, c[0x0][0x168], 0x2 ;  /* 0x00005a0000047a11 */ /* 0x000fe200078210ff */
[----:B------:R-:W-:-:S03]  /*6ab0*/  IMAD R133, R133, c[0x0][0x184], RZ ;  /* 0x0000610085857a24 */ /* 0x000fc600078e02ff */
[----:B------:R-:W-:Y:S02]  /*6ac0*/  LEA.HI.X.SX32 R0, R0, c[0x0][0x16c], 0x2, P1 ;  /* 0x00005b0000007a11 */ /* 0x000fe400008f16ff */
[----:B------:R-:W-:Y:S01]  /*6ad0*/  LEA R240, P1, R134, R4, 0x2 ;  /* 0x0000000486f07211 */ /* 0x000fe200078210ff */
[----:B------:R-:W-:Y:S01]  /*6ae0*/  IMAD R132, R132, c[0x0][0x184], RZ ;  /* 0x0000610084847a24 */ /* 0x000fe200078e02ff */
[----:B------:R-:W-:Y:S01]  /*6af0*/  SEL R129, R135, R129, !P2 ;  /* 0x0000008187817207 */ /* 0x000fe20005000000 */
[----:B------:R-:W-:Y:S01]  /*6b00*/  IMAD R131, R131, c[0x0][0x184], RZ ;  /* 0x0000610083837a24 */ /* 0x000fe200078e02ff */
[----:B------:R-:W-:Y:S02]  /*6b10*/  LEA.HI.X.SX32 R241, R134, R0, 0x2, P1 ;  /* 0x0000000086f17211 */ /* 0x000fe400008f16ff */
[----:B------:R-:W-:Y:S01]  /*6b20*/  LEA R242, P1, R133, c[0x0][0x160], 0x2 ;  /* 0x0000580085f27a11 */ /* 0x000fe200078210ff */
[----:B------:R-:W-:Y:S01]  /*6b30*/  IMAD R130, R130, c[0x0][0x184], RZ ;  /* 0x0000610082827a24 */ /* 0x000fe200078e02ff */
[----:B------:R-:W-:-:S02]  /*6b40*/  SEL R128, R135, R128, !P2 ;  /* 0x0000008087807207 */ /* 0x000fc40005000000 */
[C---:B------:R-:W-:Y:S02]  /*6b50*/  SEL R127, R135.reuse, R127, !P2 ;  /* 0x0000007f877f7207 */ /* 0x040fe40005000000 */
[C---:B------:R-:W-:Y:S02]  /*6b60*/  SEL R126, R135.reuse, R126, !P2 ;  /* 0x0000007e877e7207 */ /* 0x040fe40005000000 */
[C---:B------:R-:W-:Y:S02]  /*6b70*/  SEL R125, R135.reuse, R125, !P2 ;  /* 0x0000007d877d7207 */ /* 0x040fe40005000000 */
[C---:B------:R-:W-:Y:S02]  /*6b80*/  SEL R124, R135.reuse, R124, !P2 ;  /* 0x0000007c877c7207 */ /* 0x040fe40005000000 */
[C---:B------:R-:W-:Y:S02]  /*6b90*/  SEL R123, R135.reuse, R123, !P2 ;  /* 0x0000007b877b7207 */ /* 0x040fe40005000000 */
        /* <DEDUP_REMOVED lines=119> */
[----:B------:R-:W-:Y:S01]  /*7310*/  SEL R8, R135, R8, !P2 ;  /* 0x0000000887087207 */ /* 0x000fe20005000000 */
[----:B------:R-:W-:Y:S01]  /*7320*/  STL [R1+0x2338], R142 ;  /* 0x0023388e01007387 */ /* 0x000fe20000100800 */
[----:B------:R-:W-:Y:S01]  /*7330*/  LEA R244, P2, R132, c[0x0][0x160], 0x2 ;  /* 0x0000580084f47a11 */ /* 0x000fe200078410ff */
[----:B------:R-:W-:Y:S01]  /*7340*/  IMAD R129, R129, c[0x0][0x190], RZ ;  /* 0x0000640081817a24 */ /* 0x000fe200078e02ff */
[----:B------:R-:W-:Y:S01]  /*7350*/  LEA.HI.X.SX32 R243, R133, c[0x0][0x164], 0x2, P1 ;  /* 0x0000590085f37a11 */ /* 0x000fe200008f16ff */
[----:B------:R-:W-:Y:S01]  /*7360*/  STL [R1+0x2330], R141 ;  /* 0x0023308d01007387 */ /* 0x000fe20000100800 */
[----:B------:R-:W-:Y:S01]  /*7370*/  LEA R246, P1, R131, c[0x0][0x160], 0x2 ;  /* 0x0000580083f67a11 */ /* 0x000fe200078210ff */
[----:B------:R-:W-:Y:S01]  /*7380*/  IMAD R128, R128, c[0x0][0x190], RZ ;  /* 0x0000640080807a24 */ /* 0x000fe200078e02ff */
[----:B------:R-:W-:Y:S01]  /*7390*/  LEA.HI.X.SX32 R245, R132, c[0x0][0x164], 0x2, P2 ;  /* 0x0000590084f57a11 */ /* 0x000fe200010f16ff */
[----:B------:R-:W-:Y:S01]  /*73a0*/  STL [R1+0x232c], R140 ;  /* 0x00232c8c01007387 */ /* 0x000fe20000100800 */
[C---:B------:R-:W-:Y:S01]  /*73b0*/  LEA R248, P2, R130.reuse, c[0x0][0x160], 0x2 ;  /* 0x0000580082f87a11 */ /* 0x040fe200078410ff */
[----:B------:R-:W-:Y:S01]  /*73c0*/  IMAD R127, R127, c[0x0][0x190], RZ ;  /* 0x000064007f7f7a24 */ /* 0x000fe200078e02ff */
[----:B------:R-:W-:Y:S01]  /*73d0*/  LEA.HI.X.SX32 R247, R131, c[0x0][0x164], 0x2, P1 ;  /* 0x0000590083f77a11 */ /* 0x000fe200008f16ff */
[----:B------:R-:W-:Y:S04]  /*73e0*/  STL [R1+0x2324], R139 ;  /* 0x0023248b01007387 */ /* 0x000fe80000100800 */
[----:B------:R1:W-:Y:S01]  /*73f0*/  STL [R1+0x2320], R138 ;  /* 0x0023208a01007387 */ /* 0x0003e20000100800 */
[----:B------:R-:W-:-:S02]  /*7400*/  LEA.HI.X.SX32 R249, R130, c[0x0][0x164], 0x2, P2 ;  /* 0x0000590082f97a11 */ /* 0x000fc400010f16ff */
[-C--:B------:R-:W-:Y:S01]  /*7410*/  LEA R136, P2, R128, R4.reuse, 0x2 ;  /* 0x0000000480887211 */ /* 0x080fe200078410ff */
[----:B------:R-:W-:Y:S01]  /*7420*/  IMAD R126, R126, c[0x0][0x190], RZ ;  /* 0x000064007e7e7a24 */ /* 0x000fe200078e02ff */
[C---:B-1----:R-:W-:Y:S01]  /*7430*/  LEA R138, P1, R129.reuse, R4, 0x2 ;  /* 0x00000004818a7211 */ /* 0x042fe200078210ff */
[----:B------:R1:W-:Y:S03]  /*7440*/  STL [R1+0x2314], R137 ;  /* 0x0023148901007387 */ /* 0x0003e60000100800 */
[----:B------:R-:W-:Y:S02]  /*7450*/  LEA.HI.X.SX32 R139, R129, R0, 0x2, P1 ;  /* 0x00000000818b7211 */ /* 0x000fe400008f16ff */
[----:B------:R-:W-:Y:S01]  /*7460*/  LEA R130, P1, R127, R4, 0x2 ;  /* 0x000000047f827211 */ /* 0x000fe200078210ff */
[----:B------:R-:W-:Y:S01]  /*7470*/  IMAD R125, R125, c[0x0][0x190], RZ ;  /* 0x000064007d7d7a24 */ /* 0x000fe200078e02ff */
[----:B------:R-:W-:Y:S02]  /*7480*/  STL.64 [R1+0x23f8], R240 ;  /* 0x0023f8f001007387 */ /* 0x000fe40000100a00 */
[----:B------:R-:W-:-:S02]  /*7490*/  LEA.HI.X.SX32 R131, R127, R0, 0x2, P1 ;  /* 0x000000007f837211 */ /* 0x000fc400008f16ff */
[----:B-1----:R-:W-:Y:S01]  /*74a0*/  LEA.HI.X.SX32 R137, R128, R0, 0x2, P2 ;  /* 0x0000000080897211 */ /* 0x002fe200010f16ff */
[----:B------:R-:W-:Y:S01]  /*74b0*/  IMAD R124, R124, c[0x0][0x190], RZ ;  /* 0x000064007c7c7a24 */ /* 0x000fe200078e02ff */
[----:B------:R-:W-:Y:S01]  /*74c0*/  LEA R132, P2, R126, R4, 0x2 ;  /* 0x000000047e847211 */ /* 0x000fe200078410ff */
[----:B------:R-:W-:Y:S01]  /*74d0*/  STL.64 [R1+0x38], R138 ;  /* 0x0000388a01007387 */ /* 0x000fe20000100a00 */
[----:B------:R-:W-:-:S03]  /*74e0*/  IMAD R123, R123, c[0x0][0x190], RZ ;  /* 0x000064007b7b7a24 */ /* 0x000fc600078e02ff */
[----:B------:R-:W-:Y:S01]  /*74f0*/  STL.64 [R1+0x30], R136 ;  /* 0x0000308801007387 */ /* 0x000fe20000100a00 */
[----:B------:R-:W-:Y:S01]  /*7500*/  LEA.HI.X.SX32 R133, R126, R0, 0x2, P2 ;  /* 0x000000007e857211 */ /* 0x000fe200010f16ff */
[----:B------:R-:W-:Y:S02]  /*7510*/  IMAD R122, R122, c[0x0][0x190], RZ ;  /* 0x000064007a7a7a24 */ /* 0x000fe400078e02ff */
[----:B------:R1:W-:Y:S01]  /*7520*/  STL.64 [R1+0x28], R130 ;  /* 0x0000288201007387 */ /* 0x0003e20000100a00 */
[----:B------:R-:W-:Y:S01]  /*7530*/  LEA R128, P2, R124, R4, 0x2 ;  /* 0x000000047c807211 */ /* 0x000fe200078410ff */
[----:B------:R-:W-:Y:S02]  /*7540*/  IMAD R121, R121, c[0x0][0x190], RZ ;  /* 0x0000640079797a24 */ /* 0x000fe400078e02ff */
[----:B------:R-:W-:Y:S01]  /*7550*/  IMAD R120, R120, c[0x0][0x190], RZ ;  /* 0x0000640078787a24 */ /* 0x000fe200078e02ff */
[----:B------:R-:W-:Y:S02]  /*7560*/  LEA.HI.X.SX32 R129, R124, R0, 0x2, P2 ;  /* 0x000000007c817211 */ /* 0x000fe400010f16ff */
[----:B-1----:R-:W-:-:S02]  /*7570*/  LEA R130, P1, R125, R4, 0x2 ;  /* 0x000000047d827211 */ /* 0x002fc400078210ff */
[C---:B------:R-:W-:Y:S02]  /*7580*/  LEA R240, P2, R122.reuse, R4, 0x2 ;  /* 0x000000047af07211 */ /* 0x040fe400078410ff */
[----:B------:R-:W-:Y:S02]  /*7590*/  LEA.HI.X.SX32 R131, R125, R0, 0x2, P1 ;  /* 0x000000007d837211 */ /* 0x000fe400008f16ff */
[----:B------:R-:W-:Y:S01]  /*75a0*/  LEA R126, P1, R123, R4, 0x2 ;  /* 0x000000047b7e7211 */ /* 0x000fe200078210ff */
[----:B------:R-:W-:Y:S01]  /*75b0*/  IMAD R119, R119, c[0x0][0x190], RZ ;  /* 0x0000640077777a24 */ /* 0x000fe200078e02ff */
[-C--:B------:R-:W-:Y:S02]  /*75c0*/  LEA.HI.X.SX32 R241, R122, R0.reuse, 0x2, P2 ;  /* 0x000000007af17211 */ /* 0x080fe400010f16ff */
[----:B------:R-:W-:Y:S01]  /*75d0*/  LEA.HI.X.SX32 R127, R123, R0, 0x2, P1 ;  /* 0x000000007b7f7211 */ /* 0x000fe200008f16ff */
[----:B------:R-:W-:Y:S01]  /*75e0*/  IMAD R118, R118, c[0x0][0x190], RZ ;  /* 0x0000640076767a24 */ /* 0x000fe200078e02ff */
[----:B------:R-:W-:-:S02]  /*75f0*/  LEA R250, P1, R121, R4, 0x2 ;  /* 0x0000000479fa7211 */ /* 0x000fc400078210ff */
[----:B------:R-:W-:Y:S01]  /*7600*/  LEA R238, P2, R120, R4, 0x2 ;  /* 0x0000000478ee7211 */ /* 0x000fe200078410ff */
[----:B------:R-:W-:Y:S01]  /*7610*/  IMAD R117, R117, c[0x0][0x190], RZ ;  /* 0x0000640075757a24 */ /* 0x000fe200078e02ff */
[----:B------:R-:W-:Y:S01]  /*7620*/  LEA.HI.X.SX32 R251, R121, R0, 0x2, P1 ;  /* 0x0000000079fb7211 */ /* 0x000fe200008f16ff */
[----:B------:R-:W-:Y:S01]  /*7630*/  IMAD R116, R116, c[0x0][0x190], RZ ;  /* 0x0000640074747a24 */ /* 0x000fe200078e02ff */
[----:B------:R-:W-:Y:S02]  /*7640*/  LEA R236, P1, R119, R4, 0x2 ;  /* 0x0000000477ec7211 */ /* 0x000fe400078210ff */
[----:B------:R-:W-:Y:S02]  /*7650*/  LEA.HI.X.SX32 R239, R120, R0, 0x2, P2 ;  /* 0x0000000078ef7211 */ /* 0x000fe400010f16ff */
[----:B------:R-:W-:Y:S01]  /*7660*/  LEA R234, P2, R118, R4, 0x2 ;  /* 0x0000000476ea7211 */ /* 0x000fe200078410ff */
[----:B------:R-:W-:Y:S01]  /*7670*/  IMAD R115, R115, c[0x0][0x190], RZ ;  /* 0x0000640073737a24 */ /* 0x000fe200078e02ff */
[----:B------:R-:W-:Y:S01]  /*7680*/  LEA.HI.X.SX32 R237, R119, R0, 0x2, P1 ;  /* 0x0000000077ed7211 */ /* 0x000fe200008f16ff */
[----:B------:R-:W-:Y:S01]  /*7690*/  IMAD R114, R114, c[0x0][0x190], RZ ;  /* 0x0000640072727a24 */ /* 0x000fe200078e02ff */
[----:B------:R-:W-:-:S02]  /*76a0*/  LEA R232, P1, R117, R4, 0x2 ;  /* 0x0000000475e87211 */ /* 0x000fc400078210ff */
[----:B------:R-:W-:Y:S02]  /*76b0*/  LEA.HI.X.SX32 R235, R118, R0, 0x2, P2 ;  /* 0x0000000076eb7211 */ /* 0x000fe400010f16ff */
        /* <DEDUP_REMOVED lines=144> */
[C---:B------:R-:W-:Y:S01]  /*7fc0*/  LEA R134, P2, R68.reuse, R4, 0x2 ;  /* 0x0000000444867211 */ /* 0x040fe200078410ff */
[----:B------:R1:W-:Y:S01]  /*7fd0*/  STL.64 [R1+0x20], R132 ;  /* 0x0000208401007387 */ /* 0x0003e20000100a00 */
[-C--:B------:R-:W-:Y:S01]  /*7fe0*/  LEA.HI.X.SX32 R137, R69, R0.reuse, 0x2, P1 ;  /* 0x0000000045897211 */ /* 0x080fe200008f16ff */
[----:B------:R-:W-:Y:S01]  /*7ff0*/  IMAD R65, R65, c[0x0][0x190], RZ ;  /* 0x0000640041417a24 */ /* 0x000fe200078e02ff */
[----:B------:R-:W-:Y:S01]  /*8000*/  LEA.HI.X.SX32 R135, R68, R0, 0x2, P2 ;  /* 0x0000000044877211 */ /* 0x000fe200010f16ff */
[----:B------:R2:W-:Y:S01]  /*8010*/  STL.64 [R1+0x18], R130 ;  /* 0x0000188201007387 */ /* 0x0005e20000100a00 */
[----:B------:R-:W-:Y:S02]  /*8020*/  IMAD R64, R64, c[0x0][0x190], RZ ;  /* 0x0000640040407a24 */ /* 0x000fe400078e02ff */
[----:B------:R-:W-:Y:S01]  /*8030*/  IMAD R63, R63, c[0x0][0x190], RZ ;  /* 0x000064003f3f7a24 */ /* 0x000fe200078e02ff */
[----:B------:R3:W-:Y:S01]  /*8040*/  STL.64 [R1+0x10], R128 ;  /* 0x0000108001007387 */ /* 0x0007e20000100a00 */
[----:B-1----:R-:W-:-:S02]  /*8050*/  LEA R132, P1, R67, R4, 0x2 ;  /* 0x0000000443847211 */ /* 0x002fc400078210ff */
[----:B--2---:R-:W-:Y:S01]  /*8060*/  LEA R130, P2, R66, R4, 0x2 ;  /* 0x0000000442827211 */ /* 0x004fe200078410ff */
[----:B------:R1:W-:Y:S01]  /*8070*/  STL.64 [R1+0x8], R126 ;  /* 0x0000087e01007387 */ /* 0x0003e20000100a00 */
[----:B------:R-:W-:Y:S01]  /*8080*/  LEA.HI.X.SX32 R133, R67, R0, 0x2, P1 ;  /* 0x0000000043857211 */ /* 0x000fe200008f16ff */
[----:B------:R-:W-:Y:S01]  /*8090*/  IMAD R62, R62, c[0x0][0x190], RZ ;  /* 0x000064003e3e7a24 */ /* 0x000fe200078e02ff */
[----:B---3--:R-:W-:Y:S02]  /*80a0*/  LEA R128, P1, R65, R4, 0x2 ;  /* 0x0000000441807211 */ /* 0x008fe400078210ff */
[-C--:B------:R-:W-:Y:S01]  /*80b0*/  LEA.HI.X.SX32 R131, R66, R0.reuse, 0x2, P2 ;  /* 0x0000000042837211 */ /* 0x080fe200010f16ff */
[----:B------:R-:W-:Y:S01]  /*80c0*/  IMAD R61, R61, c[0x0][0x190], RZ ;  /* 0x000064003d3d7a24 */ /* 0x000fe200078e02ff */
[----:B------:R-:W-:Y:S02]  /*80d0*/  LEA.HI.X.SX32 R129, R65, R0, 0x2, P1 ;  /* 0x0000000041817211 */ /* 0x000fe400008f16ff */
[-C--:B-1----:R-:W-:Y:S01]  /*80e0*/  LEA R126, P2, R64, R4.reuse, 0x2 ;  /* 0x00000004407e7211 */ /* 0x082fe200078410ff */
        /* <DEDUP_REMOVED lines=142> */
[----:B------:R1:W-:Y:S01]  /*89d0*/  STL.64 [R1+0x2418], R250 ;  /* 0x002418fa01007387 */ /* 0x0003e20000100a00 */
[----:B------:R-:W-:Y:S01]  /*89e0*/  LEA.HI.X.SX32 R33, R10, R0, 0x2, P1 ;  /* 0x000000000a217211 */ /* 0x000fe200008f16ff */
[----:B------:R-:W-:Y:S01]  /*89f0*/  IMAD R252, R252, c[0x0][0x190], RZ ;  /* 0x00006400fcfc7a24 */ /* 0x000fe200078e02ff */
[----:B------:R-:W-:-:S02]  /*8a00*/  LEA R28, P1, R18, R4, 0x2 ;  /* 0x00000004121c7211 */ /* 0x000fc400078210ff */
[----:B------:R-:W-:Y:S02]  /*8a10*/  LEA.HI.X.SX32 R31, R14, R0, 0x2, P2 ;  /* 0x000000000e1f7211 */ /* 0x000fe400010f16ff */
[----:B------:R-:W-:Y:S02]  /*8a20*/  LEA R26, P2, R22, R4, 0x2 ;  /* 0x00000004161a7211 */ /* 0x000fe400078410ff */
[----:B------:R-:W-:Y:S01]  /*8a30*/  LEA.HI.X.SX32 R29, R18, R0, 0x2, P1 ;  /* 0x00000000121d7211 */ /* 0x000fe200008f16ff */
[----:B-1----:R-:W-:Y:S01]  /*8a40*/  IMAD R250, R24, c[0x0][0x190], RZ ;  /* 0x0000640018fa7a24 */ /* 0x002fe200078e02ff */
[----:B------:R-:W-:Y:S01]  /*8a50*/  LEA R24, P1, R252, R4, 0x2 ;  /* 0x00000004fc187211 */ /* 0x000fe200078210ff */
[----:B------:R-:W-:Y:S01]  /*8a60*/  IMAD R251, R20, c[0x0][0x190], RZ ;  /* 0x0000640014fb7a24 */ /* 0x000fe200078e02ff */
[----:B------:R-:W-:Y:S01]  /*8a70*/  LEA.HI.X.SX32 R27, R22, R0, 0x2, P2 ;  /* 0x00000000161b7211 */ /* 0x000fe200010f16ff */
[----:B------:R-:W-:Y:S01]  /*8a80*/  IMAD R19, R16, c[0x0][0x190], RZ ;  /* 0x0000640010137a24 */ /* 0x000fe200078e02ff */
        /* <DEDUP_REMOVED lines=12> */
[----:B------:R-:W-:-:S02]  /*8b50*/  LEA R14, P2, R13, R4, 0x2 ;  /* 0x000000040d0e7211 */ /* 0x000fc400078410ff */
[----:B------:R-:W-:Y:S01]  /*8b60*/  LEA.HI.X.SX32 R17, R12, R0, 0x2, P1 ;  /* 0x000000000c117211 */ /* 0x000fe200008f16ff */
[----:B------:R-:W-:Y:S01]  /*8b70*/  IMAD R7, R7, c[0x0][0x190], RZ ;  /* 0x0000640007077a24 */ /* 0x000fe200078e02ff */
[----:B------:R-:W-:Y:S02]  /*8b80*/  LEA R12, P1, R11, R4, 0x2 ;  /* 0x000000040b0c7211 */ /* 0x000fe400078210ff */
[----:B------:R-:W-:Y:S02]  /*8b90*/  LEA.HI.X.SX32 R15, R13, R0, 0x2, P2 ;  /* 0x000000000d0f7211 */ /* 0x000fe400010f16ff */
[----:B------:R-:W-:Y:S01]  /*8ba0*/  LEA R10, P2, R3, R4, 0x2 ;  /* 0x00000004030a7211 */ /* 0x000fe200078410ff */
[----:B------:R-:W-:Y:S01]  /*8bb0*/  IMAD R9, R6, c[0x0][0x190], RZ ;  /* 0x0000640006097a24 */ /* 0x000fe200078e02ff */
[-C--:B------:R-:W-:Y:S02]  /*8bc0*/  LEA.HI.X.SX32 R13, R11, R0.reuse, 0x2, P1 ;  /* 0x000000000b0d7211 */ /* 0x080fe400008f16ff */
[----:B------:R-:W-:-:S02]  /*8bd0*/  LEA.HI.X.SX32 R11, R3, R0, 0x2, P2 ;  /* 0x00000000030b7211 */ /* 0x000fc400010f16ff */
[C---:B------:R-:W-:Y:S02]  /*8be0*/  LEA R6, P2, R7.reuse, R4, 0x2 ;  /* 0x0000000407067211 */ /* 0x040fe400078410ff */
[----:B------:R-:W-:Y:S02]  /*8bf0*/  IADD3 R251, R2, -0x15, RZ ;  /* 0xffffffeb02fb7810 */ /* 0x000fe40007ffe0ff */
[----:B------:R-:W-:Y:S02]  /*8c00*/  LEA.HI.X.SX32 R7, R7, R0, 0x2, P2 ;  /* 0x0000000007077211 */ /* 0x000fe400010f16ff */
[----:B------:R-:W-:Y:S02]  /*8c10*/  ISETP.GE.U32.AND P2, PT, R251, 0x7fffff6c, PT ;  /* 0x7fffff6cfb00780c */ /* 0x000fe40003f46070 */
[----:B------:R-:W1:Y:S01]  /*8c20*/  S2R R251, SR_TID.X ;  /* 0x0000000000fb7919 */ /* 0x000e620000002100 */
[----:B------:R-:W-:Y:S01]  /*8c30*/  IMAD R5, R8, c[0x0][0x190], RZ ;  /* 0x0000640008057a24 */ /* 0x000fe200078e02ff */
[----:B------:R-:W-:-:S02]  /*8c40*/  LEA R8, P1, R9, R4, 0x2 ;  /* 0x0000000409087211 */ /* 0x000fc400078210ff */
[----:B------:R-:W-:Y:S04]  /*8c50*/  STL.64 [R1], R240 ;  /* 0x000000f001007387 */ /* 0x000fe80000100a00 */
[----:B------:R-:W-:Y:S04]  /*8c60*/  STL.64 [R1+0x2400], R240 ;  /* 0x002400f001007387 */ /* 0x000fe80000100a00 */
[----:B------:R-:W-:Y:S01]  /*8c70*/  STL.64 [R1+0x2420], R238 ;  /* 0x002420ee01007387 */ /* 0x000fe20000100a00 */
[----:B------:R-:W-:-:S03]  /*8c80*/  LEA.HI.X.SX32 R9, R9, R0, 0x2, P1 ;  /* 0x0000000009097211 */ /* 0x000fc600008f16ff */
[----:B------:R-:W-:Y:S01]  /*8c90*/  STL.64 [R1+0x2428], R236 ;  /* 0x002428ec01007387 */ /* 0x000fe20000100a00 */
[----:B------:R-:W-:-:S03]  /*8ca0*/  LEA R4, P1, R5, R4, 0x2 ;  /* 0x0000000405047211 */ /* 0x000fc600078210ff */
[----:B------:R-:W-:Y:S01]  /*8cb0*/  STL.64 [R1+0x2430], R234 ;  /* 0x002430ea01007387 */ /* 0x000fe20000100a00 */
[----:B------:R-:W-:-:S03]  /*8cc0*/  IMAD.MOV.U32 R3, RZ, RZ, c[0x0][0x188] ;  /* 0x00006200ff037624 */ /* 0x000fc600078e00ff */
[----:B------:R-:W-:Y:S01]  /*8cd0*/  STL [R1+0x2414], R233 ;  /* 0x002414e901007387 */ /* 0x000fe20000100800 */
[----:B-1----:R-:W-:-:S03]  /*8ce0*/  LOP3.LUT R251, R251, 0x7f, RZ, 0xc0, !PT ;  /* 0x0000007ffbfb7812 */ /* 0x002fc600078ec0ff */
[----:B------:R-:W-:Y:S01]  /*8cf0*/  STL [R1+0x2410], R230 ;  /* 0x002410e601007387 */ /* 0x000fe20000100800 */
[----:B------:R-:W-:-:S03]  /*8d00*/  IADD3 R252, R2, -0x19, RZ ;  /* 0xffffffe702fc7810 */ /* 0x000fc60007ffe0ff */
[----:B------:R-:W-:Y:S01]  /*8d10*/  STL [R1+0x240c], R231 ;  /* 0x00240ce701007387 */ /* 0x000fe20000100800 */
[----:B------:R-:W-:-:S03]  /*8d20*/  LEA.HI.X.SX32 R5, R5, R0, 0x2, P1 ;  /* 0x0000000005057211 */ /* 0x000fc600008f16ff */
[----:B------:R1:W-:Y:S01]  /*8d30*/  STL [R1+0x2408], R229 ;  /* 0x002408e501007387 */ /* 0x0003e20000100800 */
[----:B------:R-:W-:Y:S01]  /*8d40*/  ULDC.64 UR4, c[0x0][0x118] ;  /* 0x0000460000047ab9 */ /* 0x000fe20000000a00 */
[----:B------:R-:W-:Y:S01]  /*8d50*/  IMAD.SHL.U32 R0, R3, 0x4, RZ ;  /* 0x0000000403007824 */ /* 0x000fe200078e00ff */
[----:B------:R-:W-:Y:S01]  /*8d60*/  ISETP.GE.U32.AND P1, PT, R252, 0x7fffff68, PT ;  /* 0x7fffff68fc00780c */ /* 0x000fe20003f26070 */
[----:B------:R-:W-:Y:S01]  /*8d70*/  STL.64 [R1+0x2438], R226 ;  /* 0x002438e201007387 */ /* 0x000fe20000100a00 */
[----:B------:R-:W-:Y:S02]  /*8d80*/  IADD3 R252, R2, -0x1d, RZ ;  /* 0xffffffe302fc7810 */ /* 0x000fe40007ffe0ff */
[----:B-1----:R-:W-:Y:S01]  /*8d90*/  SHF.L.U32 R229, R251, 0x2, RZ ;  /* 0x00000002fbe57819 */ /* 0x002fe200000006ff */
[----:B------:R1:W-:Y:S04]  /*8da0*/  STL.64 [R1+0x2440], R224 ;  /* 0x002440e001007387 */ /* 0x0003e80000100a00 */
[----:B------:R2:W-:Y:S04]  /*8db0*/  LDGSTS.E [R229], [R242.64], !P4 ;  /* 0x00000000f2e57fae */ /* 0x0005e8000e121844 */
[----:B------:R2:W-:Y:S04]  /*8dc0*/  LDGSTS.E [R229+0x200], [R244.64], !P4 ;  /* 0x00200000f4e57fae */ /* 0x0005e8000e121844 */
[----:B------:R3:W-:Y:S01]  /*8dd0*/  STL.64 [R1+0x2448], R222 ;  /* 0x002448de01007387 */ /* 0x0007e20000100a00 */
[----:B-1----:R-:W-:-:S03]  /*8de0*/  IMAD.WIDE R224, R0, 0x4, R242 ;  /* 0x0000000400e07825 */ /* 0x002fc600078e02f2 */
[----:B------:R2:W-:Y:S04]  /*8df0*/  LDGSTS.E [R229+0x400], [R246.64], !P4 ;  /* 0x00400000f6e57fae */ /* 0x0005e8000e121844 */
[----:B------:R1:W-:Y:S04]  /*8e00*/  STL.64 [R1+0x2450], R220 ;  /* 0x002450dc01007387 */ /* 0x0003e80000100a00 */
[----:B------:R2:W-:Y:S01]  /*8e10*/  LDGSTS.E [R229+0x600], [R248.64], !P4 ;  /* 0x00600000f8e57fae */ /* 0x0005e2000e121844 */
[----:B---3--:R-:W-:Y:S01]  /*8e20*/  IMAD.WIDE R222, R0, 0x4, R244 ;  /* 0x0000000400de7825 */ /* 0x008fe200078e02f4 */
[----:B------:R-:W-:-:S02]  /*8e30*/  ISETP.GE.U32.AND P4, PT, R252, 0x7fffff64, PT ;  /* 0x7fffff64fc00780c */ /* 0x000fc40003f86070 */
[----:B------:R3:W-:Y:S01]  /*8e40*/  STL.64 [R1+0x2458], R218 ;  /* 0x002458da01007387 */ /* 0x0007e20000100a00 */
[----:B------:R-:W-:Y:S02]  /*8e50*/  IMAD.SHL.U32 R252, R3, 0x8, RZ ;  /* 0x0000000803fc7824 */ /* 0x000fe400078e00ff */
[C---:B-1----:R-:W-:Y:S01]  /*8e60*/  IMAD.WIDE R220, R0.reuse, 0x4, R246 ;  /* 0x0000000400dc7825 */ /* 0x042fe200078e02f6 */
[----:B------:R1:W-:Y:S04]  /*8e70*/  LDGSTS.E [R229+0x2000], [R224.64], !P3 ;  /* 0x02000000e0e57fae */ /* 0x0003e8000d921844 */
[----:B------:R1:W-:Y:S01]  /*8e80*/  STL.64 [R1+0xec0], R224 ;  /* 0x000ec0e001007387 */ /* 0x0003e20000100a00 */
[----:B---3--:R-:W-:Y:S01]  /*8e90*/  IMAD.WIDE R218, R0, 0x4, R248 ;  /* 0x0000000400da7825 */ /* 0x008fe200078e02f8 */
[----:B------:R-:W-:-:S02]  /*8ea0*/  IADD3 R0, R2, -0x21, RZ ;  /* 0xffffffdf02007810 */ /* 0x000fc40007ffe0ff */
        /* <DEDUP_REMOVED lines=9> */
[----:B------:R-:W-:Y:S02]  /*8f40*/  IMAD R0, R3, 0xc, RZ ;  /* 0x0000000c03007824 */ /* 0x000fe400078e02ff */
[C---:B-1----:R-:W-:Y:S01]  /*8f50*/  IMAD.WIDE R220, R252.reuse, 0x4, R246 ;  /* 0x00000004fcdc7825 */ /* 0x042fe200078e02f6 */
[----:B------:R1:W-:Y:S04]  /*8f60*/  LDGSTS.E [R229+0x4000], [R224.64], !P0 ;  /* 0x04000000e0e57fae */ /* 0x0003e8000c121844 */
[----:B------:R1:W-:Y:S01]  /*8f70*/  STL.64 [R1+0xe40], R224 ;  /* 0x000e40e001007387 */ /* 0x0003e20000100a00 */
[----:B----4-:R-:W-:Y:S01]  /*8f80*/  IMAD.WIDE R218, R252, 0x4, R248 ;  /* 0x00000004fcda7825 */ /* 0x010fe200078e02f8 */
        /* <DEDUP_REMOVED lines=70> */
[----:B------:R-:W-:Y:S01]  /*93f0*/  SHF.L.U32 R252, R3, 0x5, RZ ;  /* 0x0000000503fc7819 */ /* 0x000fe200000006ff */
[C---:B-1----:R-:W-:Y:S02]  /*9400*/  IMAD.WIDE R220, R0.reuse, 0x4, R246 ;  /* 0x0000000400dc7825 */ /* 0x042fe400078e02f6 */
[----:B------:R1:W-:Y:S04]  /*9410*/  LDGSTS.E [R229+0xe000], [R224.64], !P4 ;  /* 0x0e000000e0e57fae */ /* 0x0003e8000e121844 */
[----:B------:R3:W-:Y:S01]  /*9420*/  LDGSTS.E [R229+0xe200], [R222.64], !P4 ;  /* 0x0e200000dee57fae */ /* 0x0007e2000e121844 */
[----:B----4-:R-:W-:Y:S01]  /*9430*/  IMAD.WIDE R218, R0, 0x4, R248 ;  /* 0x0000000400da7825 */ /* 0x010fe200078e02f8 */
[----:B------:R-:W-:-:S02]  /*9440*/  IADD3 R0, R2, -0x39, RZ ;  /* 0xffffffc702007810 */ /* 0x000fc40007ffe0ff */
[----:B------:R1:W-:Y:S04]  /*9450*/  STL.64 [R1+0xbc0], R224 ;  /* 0x000bc0e001007387 */ /* 0x0003e80000100a00 */
[----:B------:R4:W-:Y:S04]  /*9460*/  LDGSTS.E [R229+0xe400], [R220.64], !P4 ;  /* 0x0e400000dce57fae */ /* 0x0009e8000e121844 */
[----:B------:R3:W-:Y:S04]  /*9470*/  STL.64 [R1+0xbb8], R222 ;  /* 0x000bb8de01007387 */ /* 0x0007e80000100a00 */
[----:B------:R5:W-:Y:S01]  /*9480*/  LDGSTS.E [R229+0xe600], [R218.64], !P4 ;  /* 0x0e600000dae57fae */ /* 0x000be2000e121844 */
[----:B-1----:R-:W-:Y:S01]  /*9490*/  IMAD.WIDE R224, R252, 0x4, R242 ;  /* 0x00000004fce07825 */ /* 0x002fe200078e02f2 */
[----:B------:R-:W-:-:S02]  /*94a0*/  ISETP.GE.U32.AND P4, PT, R0, 0x7fffff48, PT ;  /* 0x7fffff480000780c */ /* 0x000fc40003f86070 */
[----:B------:R4:W-:Y:S01]  /*94b0*/  STL.64 [R1+0xbb0], R220 ;  /* 0x000bb0dc01007387 */ /* 0x0009e20000100a00 */
[----:B------:R-:W-:Y:S02]  /*94c0*/  IMAD R0, R3, 0x24, RZ ;  /* 0x0000002403007824 */ /* 0x000fe400078e02ff */
[C---:B---3--:R-:W-:Y:S01]  /*94d0*/  IMAD.WIDE R222, R252.reuse, 0x4, R244 ;  /* 0x00000004fcde7825 */ /* 0x048fe200078e02f4 */
[----:B------:R5:W-:Y:S04]  /*94e0*/  STL.64 [R1+0xba8], R218 ;  /* 0x000ba8da01007387 */ /* 0x000be80000100a00 */
[----:B------:R1:W-:Y:S01]  /*94f0*/  STL.64 [R1+0xb40], R224 ;  /* 0x000b40e001007387 */ /* 0x0003e20000100a00 */
[----:B----4-:R-:W-:-:S03]  /*9500*/  IMAD.WIDE R220, R252, 0x4, R246 ;  /* 0x00000004fcdc7825 */ /* 0x010fc600078e02f6 */
[----:B------:R1:W-:Y:S01]  /*9510*/  LDGSTS.E [R229+0x10000], [R224.64], !P3 ;  /* 0x10000000e0e57fae */ /* 0x0003e2000d921844 */
[----:B-----5:R-:W-:Y:S01]  /*9520*/  IMAD.WIDE R218, R252, 0x4, R248 ;  /* 0x00000004fcda7825 */ /* 0x020fe200078e02f8 */
[----:B------:R-:W-:Y:S02]  /*9530*/  IADD3 R252, R2, -0x3d, RZ ;  /* 0xffffffc302fc7810 */ /* 0x000fe40007ffe0ff */
[----:B------:R3:W-:Y:S04]  /*9540*/  STL.64 [R1+0xb38], R222 ;  /* 0x000b38de01007387 */ /* 0x0007e80000100a00 */
[----:B------:R3:W-:Y:S01]  /*9550*/  LDGSTS.E [R229+0x10200], [R222.64], !P3 ;  /* 0x10200000dee57fae */ /* 0x0007e2000d921844 */
[----:B-1----:R-:W-:-:S03]  /*9560*/  IMAD.WIDE R224, R0, 0x4, R242 ;  /* 0x0000000400e07825 */ /* 0x002fc600078e02f2 */
[----:B------:R1:W-:Y:S04]  /*9570*/  STL.64 [R1+0xb30], R220 ;  /* 0x000b30dc01007387 */ /* 0x0003e80000100a00 */
[----:B------:R1:W-:Y:S01]  /*9580*/  LDGSTS.E [R229+0x10400], [R220.64], !P3 ;  /* 0x10400000dce57fae */ /* 0x0003e2000d921844 */
[----:B---3--:R-:W-:-:S03]  /*9590*/  IMAD.WIDE R222, R0, 0x4, R244 ;  /* 0x0000000400de7825 */ /* 0x008fc600078e02f4 */
[----:B------:R3:W-:Y:S04]  /*95a0*/  STL.64 [R1+0xb28], R218 ;  /* 0x000b28da01007387 */ /* 0x0007e80000100a00 */
[----:B------:R3:W-:Y:S01]  /*95b0*/  LDGSTS.E [R229+0x10600], [R218.64], !P3 ;  /* 0x10600000dae57fae */ /* 0x0007e2000d921844 */
[----:B------:R-:W-:Y:S01]  /*95c0*/  ISETP.GE.U32.AND P3, PT, R252, 0x7fffff44, PT ;  /* 0x7fffff44fc00780c */ /* 0x000fe20003f66070 */
[----:B-1----:R-:W-:Y:S02]  /*95d0*/  IMAD.WIDE R220, R0, 0x4, R246 ;  /* 0x0000000400dc7825 */ /* 0x002fe400078e02f6 */
[----:B------:R1:W-:Y:S02]  /*95e0*/  LDGSTS.E [R229+0x12000], [R224.64], !P0 ;  /* 0x12000000e0e57fae */ /* 0x0003e4000c121844 */
[----:B------:R-:W-:-:S02]  /*95f0*/  IMAD R252, R3, 0x28, RZ ;  /* 0x0000002803fc7824 */ /* 0x000fc400078e02ff */
[----:B------:R4:W-:Y:S01]  /*9600*/  LDGSTS.E [R229+0x12200], [R222.64], !P0 ;  /* 0x12200000dee57fae */ /* 0x0009e2000c121844 */
[----:B---3--:R-:W-:Y:S01]  /*9610*/  IMAD.WIDE R218, R0, 0x4, R248 ;  /* 0x0000000400da7825 */ /* 0x008fe200078e02f8 */
[----:B------:R-:W-:Y:S02]  /*9620*/  IADD3 R0, R2, -0x41, RZ ;  /* 0xffffffbf02007810 */ /* 0x000fe40007ffe0ff */
        /* <DEDUP_REMOVED lines=8> */
[C---:B----4-:R-:W-:Y:S01]  /*96b0*/  IMAD.WIDE R222, R252.reuse, 0x4, R244 ;  /* 0x00000004fcde7825 */ /* 0x050fe200078e02f4 */
[----:B------:R5:W-:Y:S04]  /*96c0*/  STL.64 [R1+0xaa8], R218 ;  /* 0x000aa8da01007387 */ /* 0x000be80000100a00 */
[----:B------:R1:W-:Y:S01]  /*96d0*/  STL.64 [R1+0xa40], R224 ;  /* 0x000a40e001007387 */ /* 0x0003e20000100a00 */
[----:B---3--:R-:W-:-:S03]  /*96e0*/  IMAD.WIDE R220, R252, 0x4, R246 ;  /* 0x00000004fcdc7825 */ /* 0x008fc600078e02f6 */
        /* <DEDUP_REMOVED lines=74> */
[----:B------:R-:W-:-:S02]  /*9b90*/  IMAD.SHL.U32 R252, R3, 0x40, RZ ;  /* 0x0000004003fc7824 */ /* 0x000fc400078e00ff */
        /* <DEDUP_REMOVED lines=226> */
[----:B-----5:R-:W-:-:S03]  /*a9c0*/  IMAD.WIDE R218, R252, 0x4, R248 ;  /* 0x00000004fcda7825 */ /* 0x020fc600078e02f8 */
        /* <DEDUP_REMOVED lines=8> */
[----:B-1----:R-:W-:-:S03]  /*aa50*/  IMAD.WIDE R220, R0, 0x4, R246 ;  /* 0x0000000400dc7825 */ /* 0x002fc600078e02f6 */
[----:B------:R1:W-:Y:S01]  /*aa60*/  LDGSTS.E [R229+0x3e000], [R224.64], !P6 ;  /* 0x3e000000e0e57fae */ /* 0x0003e2000f121844 */
[----:B------:R-:W-:-:S03]  /*aa70*/  IADD3 R252, R2, -0x16, RZ ;  /* 0xffffffea02fc7810 */ /* 0x000fc60007ffe0ff */
[----:B------:R4:W-:Y:S01]  /*aa80*/  LDGSTS.E [R229+0x3e200], [R222.64], !P6 ;  /* 0x3e200000dee57fae */ /* 0x0009e2000f121844 */
[----:B---3--:R-:W-:Y:S01]  /*aa90*/  IMAD.WIDE R218, R0, 0x4, R248 ;  /* 0x0000000400da7825 */ /* 0x008fe200078e02f8 */
[----:B------:R-:W-:Y:S02]  /*aaa0*/  IADD3 R0, R2, -0x1a, RZ ;  /* 0xffffffe602007810 */ /* 0x000fe40007ffe0ff */
[----:B------:R1:W-:Y:S01]  /*aab0*/  STL.64 [R1+0x98], R224 ;  /* 0x000098e001007387 */ /* 0x0003e20000100a00 */
[----:B------:R-:W-:-:S03]  /*aac0*/  LOP3.LUT R233, R229, 0x20, RZ, 0x3c, !PT ;  /* 0x00000020e5e97812 */ /* 0x000fc600078e3cff */
[----:B------:R3:W-:Y:S04]  /*aad0*/  LDGSTS.E [R229+0x3e400], [R220.64], !P6 ;  /* 0x3e400000dce57fae */ /* 0x0007e8000f121844 */
[----:B------:R4:W-:Y:S04]  /*aae0*/  STL.64 [R1+0x90], R222 ;  /* 0x000090de01007387 */ /* 0x0009e80000100a00 */
[----:B------:R5:W-:Y:S01]  /*aaf0*/  LDGSTS.E [R229+0x3e600], [R218.64], !P6 ;  /* 0x3e600000dae57fae */ /* 0x000be2000f121844 */
[----:B-1----:R-:W-:Y:S01]  /*ab00*/  IMAD.WIDE R224, R3, 0x4, R242 ;  /* 0x0000000403e07825 */ /* 0x002fe200078e02f2 */
[----:B------:R-:W-:-:S02]  /*ab10*/  ISETP.GE.U32.AND P6, PT, R0, 0x7fffff67, PT ;  /* 0x7fffff670000780c */ /* 0x000fc40003fc6070 */
[----:B------:R3:W-:Y:S01]  /*ab20*/  STL.64 [R1+0x88], R220 ;  /* 0x000088dc01007387 */ /* 0x0007e20000100a00 */
[C---:B------:R-:W-:Y:S02]  /*ab30*/  IMAD R0, R3.reuse, 0x5, RZ ;  /* 0x0000000503007824 */ /* 0x040fe400078e02ff */
[C---:B----4-:R-:W-:Y:S01]  /*ab40*/  IMAD.WIDE R222, R3.reuse, 0x4, R244 ;  /* 0x0000000403de7825 */ /* 0x050fe200078e02f4 */
[----:B------:R5:W-:Y:S01]  /*ab50*/  STL.64 [R1+0x80], R218 ;  /* 0x000080da01007387 */ /* 0x000be20000100a00 */
[----:B------:R-:W-:Y:S02]  /*ab60*/  ISETP.GE.U32.AND P0, PT, R252, 0x7fffff6b, PT ;  /* 0x7fffff6bfc00780c */ /* 0x000fe40003f06070 */
[----:B------:R-:W-:Y:S01]  /*ab70*/  IADD3 R252, R2, -0x1e, RZ ;  /* 0xffffffe202fc7810 */ /* 0x000fe20007ffe0ff */
        /* <DEDUP_REMOVED lines=1309> */
[----:B------:R3:W-:Y:S01]  /*fd50*/  LDGSTS.E [R230+0x2fc00], [R220.64], !P4 ;  /* 0x2fc00000dce67fae */ /* 0x0007e2000e121844 */
[----:B------:R-:W-:-:S03]  /*fd60*/  ISETP.GE.U32.AND P1, PT, R252, 0x7fffff09, PT ;  /* 0x7fffff09fc00780c */ /* 0x000fc60003f26070 */
[----:B------:R5:W-:Y:S01]  /*fd70*/  LDGSTS.E [R230+0x2fe00], [R218.64], !P4 ;  /* 0x2fe00000dae67fae */ /* 0x000be2000e121844 */
[----:B------:R-:W-:Y:S01]  /*fd80*/  ISETP.GE.U32.AND P4, PT, R0, 0x7fffff05, PT ;  /* 0x7fffff050000780c */ /* 0x000fe20003f86070 */
[C---:B------:R-:W-:Y:S02]  /*fd90*/  IMAD R0, R3.reuse, 0x63, RZ ;  /* 0x0000006303007824 */ /* 0x040fe400078e02ff */
[----:B------:R-:W-:Y:S01]  /*fda0*/  STL.64 [R1+0x358], R224 ;  /* 0x000358e001007387 */ /* 0x000fe20000100a00 */
[----:B------:R-:W-:-:S03]  /*fdb0*/  IMAD R252, R3, 0x67, RZ ;  /* 0x0000006703fc7824 */ /* 0x000fc600078e02ff */
[----:B------:R4:W-:Y:S01]  /*fdc0*/  STL.64 [R1+0x350], R222 ;  /* 0x000350de01007387 */ /* 0x0009e20000100a00 */
[----:B------:R-:W-:-:S03]  /*fdd0*/  IMAD.WIDE R238, R252, 0x4, R242 ;  /* 0x00000004fcee7825 */ /* 0x000fc600078e02f2 */
[----:B------:R3:W-:Y:S04]  /*fde0*/  STL.64 [R1+0x348], R220 ;  /* 0x000348dc01007387 */ /* 0x0007e80000100a00 */
[----:B------:R5:W-:Y:S01]  /*fdf0*/  STL.64 [R1+0x340], R218 ;  /* 0x000340da01007387 */ /* 0x000be20000100a00 */
[----:B------:R-:W-:-:S04]  /*fe00*/  IMAD.WIDE R240, R0, 0x4, R248 ;  /* 0x0000000400f07825 */ /* 0x000fc800078e02f8 */
[----:B----4-:R-:W-:-:S04]  /*fe10*/  IMAD.WIDE R222, R0, 0x4, R246 ;  /* 0x0000000400de7825 */ /* 0x010fc800078e02f6 */
[----:B---3--:R-:W-:-:S04]  /*fe20*/  IMAD.WIDE R220, R0, 0x4, R244 ;  /* 0x0000000400dc7825 */ /* 0x008fc800078e02f4 */
[----:B-----5:R-:W-:-:S04]  /*fe30*/  IMAD.WIDE R218, R0, 0x4, R242 ;  /* 0x0000000400da7825 */ /* 0x020fc800078e02f2 */
[C---:B------:R-:W-:Y:S01]  /*fe40*/  IMAD.WIDE R236, R252.reuse, 0x4, R244 ;  /* 0x00000004fcec7825 */ /* 0x040fe200078e02f4 */
[----:B------:R3:W-:Y:S04]  /*fe50*/  STL.64 [R1+0xf48], R218 ;  /* 0x000f48da01007387 */ /* 0x0007e80000100a00 */
[----:B------:R-:W-:Y:S01]  /*fe60*/  STL.64 [R1+0xf68], R238 ;  /* 0x000f68ee01007387 */ /* 0x000fe20000100a00 */
[----:B------:R-:W-:-:S03]  /*fe70*/  IMAD.WIDE R234, R252, 0x4, R246 ;  /* 0x00000004fcea7825 */ /* 0x000fc600078e02f6 */
[----:B------:R4:W-:Y:S01]  /*fe80*/  STL.64 [R1+0xf50], R220 ;  /* 0x000f50dc01007387 */ /* 0x0009e20000100a00 */
[----:B-1----:R-:W-:-:S03]  /*fe90*/  IMAD R224, R3, 0x6b, RZ ;  /* 0x0000006b03e07824 */ /* 0x002fc600078e02ff */
[----:B------:R1:W-:Y:S01]  /*fea0*/  STL.64 [R1+0xf58], R222 ;  /* 0x000f58de01007387 */ /* 0x0003e20000100a00 */
[----:B------:R-:W-:-:S03]  /*feb0*/  IMAD.WIDE R226, R252, 0x4, R248 ;  /* 0x00000004fce27825 */ /* 0x000fc600078e02f8 */
[----:B------:R3:W-:Y:S01]  /*fec0*/  LDGSTS.E [R230+0x31800], [R218.64], !P3 ;  /* 0x31800000dae67fae */ /* 0x0007e2000d921844 */
[----:B------:R-:W-:-:S03]  /*fed0*/  IADD3 R225, R2, -0x80, RZ ;  /* 0xffffff8002e17810 */ /* 0x000fc60007ffe0ff */
[----:B------:R-:W-:Y:S04]  /*fee0*/  STL.64 [R1+0xf60], R240 ;  /* 0x000f60f001007387 */ /* 0x000fe80000100a00 */
[----:B------:R4:W-:Y:S04]  /*fef0*/  LDGSTS.E [R230+0x31a00], [R220.64], !P3 ;  /* 0x31a00000dce67fae */ /* 0x0009e8000d921844 */
[----:B---3--:R-:W3:Y:S04]  /*ff00*/  LDL.LU.64 R218, [R1+0x2458] ;  /* 0x0024580001da7983 */ /* 0x008ee80000300a00 */
[----:B------:R1:W-:Y:S04]  /*ff10*/  LDGSTS.E [R230+0x31c00], [R222.64], !P3 ;  /* 0x31c00000dee67fae */ /* 0x0003e8000d921844 */
[----:B------:R5:W-:Y:S04]  /*ff20*/  STL.64 [R1+0xf70], R236 ;  /* 0x000f70ec01007387 */ /* 0x000be80000100a00 */
[----:B------:R1:W-:Y:S04]  /*ff30*/  LDGSTS.E [R230+0x31e00], [R240.64], !P3 ;  /* 0x31e00000f0e67fae */ /* 0x0003e8000d921844 */
[----:B----4-:R-:W4:Y:S04]  /*ff40*/  LDL.LU.64 R220, [R1+0x2450] ;  /* 0x0024500001dc7983 */ /* 0x010f280000300a00 */
[----:B------:R1:W-:Y:S01]  /*ff50*/  LDGSTS.E [R230+0x33800], [R238.64], !P0 ;  /* 0x33800000eee67fae */ /* 0x0003e2000c121844 */
[----:B------:R-:W-:-:S03]  /*ff60*/  ISETP.GE.U32.AND P3, PT, R225, 0x7fffff01, PT ;  /* 0x7fffff01e100780c */ /* 0x000fc60003f66070 */
[----:B------:R2:W-:Y:S01]  /*ff70*/  STL.64 [R1+0xf78], R234 ;  /* 0x000f78ea01007387 */ /* 0x0005e20000100a00 */
[----:B------:R-:W-:-:S03]  /*ff80*/  IMAD R0, R3, 0x6f, RZ ;  /* 0x0000006f03007824 */ /* 0x000fc600078e02ff */
[----:B------:R5:W-:Y:S04]  /*ff90*/  LDGSTS.E [R230+0x33a00], [R236.64], !P0 ;  /* 0x33a00000ece67fae */ /* 0x000be8000c121844 */
[----:B-1----:R-:W3:Y:S04]  /*ffa0*/  LDL.LU.64 R222, [R1+0x2448] ;  /* 0x0024480001de7983 */ /* 0x002ee80000300a00 */
[----:B------:R2:W-:Y:S01]  /*ffb0*/  LDGSTS.E [R230+0x33c00], [R234.64], !P0 ;  /* 0x33c00000eae67fae */ /* 0x0005e2000c121844 */
[----:B-----5:R-:W-:-:S03]  /*ffc0*/  IMAD.WIDE R236, R224, 0x4, R242 ;  /* 0x00000004e0ec7825 */ /* 0x020fc600078e02f2 */
[----:B------:R1:W-:Y:S04]  /*ffd0*/  STL.64 [R1+0xf80], R226 ;  /* 0x000f80e201007387 */ /* 0x0003e80000100a00 */
[----:B------:R1:W-:Y:S01]  /*ffe0*/  LDGSTS.E [R230+0x33e00], [R226.64], !P0 ;  /* 0x33e00000e2e67fae */ /* 0x0003e2000c121844 */
[----:B------:R-:W-:Y:S01]  /*fff0*/  ISETP.GE.AND P0, PT, R251, R225, PT ;  /* 0x000000e1fb00720c */ /* 0x000fe20003f06270 */
[----:B--2---:R-:W-:Y:S02]  /*10000*/  IMAD.WIDE R234, R224, 0x4, R244 ;  /* 0x00000004e0ea7825 */ /* 0x004fe400078e02f4 */
[----:B------:R2:W-:Y:S01]  /*10010*/  STL.64 [R1+0xf88], R236 ;  /* 0x000f88ec01007387 */ /* 0x0005e20000100a00 */
[----:B------:R-:W-:-:S03]  /*10020*/  IADD3 R252, R2, -0x81, RZ ;  /* 0xffffff7f02fc7810 */ /* 0x000fc60007ffe0ff */
[----:B------:R2:W-:Y:S01]  /*10030*/  LDGSTS.E [R230+0x35800], [R236.64], !P6 ;  /* 0x35800000ece67fae */ /* 0x0005e2000f121844 */
[----:B-1----:R-:W-:-:S03]  /*10040*/  IMAD.WIDE R226, R224, 0x4, R246 ;  /* 0x00000004e0e27825 */ /* 0x002fc600078e02f6 */
[----:B------:R1:W-:Y:S01]  /*10050*/  STL.64 [R1+0xf90], R234 ;  /* 0x000f90ea01007387 */ /* 0x0003e20000100a00 */
[----:B------:R-:W-:-:S03]  /*10060*/  IMAD.WIDE R224, R224, 0x4, R248 ;  /* 0x00000004e0e07825 */ /* 0x000fc600078e02f8 */
[----:B------:R1:W-:Y:S01]  /*10070*/  LDGSTS.E [R230+0x35a00], [R234.64], !P6 ;  /* 0x35a00000eae67fae */ /* 0x0003e2000f121844 */
[----:B--2---:R-:W-:-:S03]  /*10080*/  IMAD.WIDE R236, R0, 0x4, R242 ;  /* 0x0000000400ec7825 */ /* 0x004fc600078e02f2 */
[----:B------:R2:W-:Y:S04]  /*10090*/  STL.64 [R1+0xf98], R226 ;  /* 0x000f98e201007387 */ /* 0x0005e80000100a00 */
[----:B------:R2:W-:Y:S01]  /*100a0*/  LDGSTS.E [R230+0x35c00], [R226.64], !P6 ;  /* 0x35c00000e2e67fae */ /* 0x0005e2000f121844 */
[----:B-1----:R-:W-:-:S03]  /*100b0*/  IMAD.WIDE R234, R0, 0x4, R244 ;  /* 0x0000000400ea7825 */ /* 0x002fc600078e02f4 */
[----:B------:R1:W-:Y:S04]  /*100c0*/  STL.64 [R1+0xfa0], R224 ;  /* 0x000fa0e001007387 */ /* 0x0003e80000100a00 */
[----:B------:R1:W-:Y:S01]  /*100d0*/  LDGSTS.E [R230+0x35e00], [R224.64], !P6 ;  /* 0x35e00000e0e67fae */ /* 0x0003e2000f121844 */
[----:B------:R-:W-:Y:S01]  /*100e0*/  ISETP.GE.U32.AND P6, PT, R252, 0x7fffff00, PT ;  /* 0x7fffff00fc00780c */ /* 0x000fe20003fc6070 */
[----:B--2---:R-:W-:Y:S02]  /*100f0*/  IMAD.WIDE R226, R0, 0x4, R246 ;  /* 0x0000000400e27825 */ /* 0x004fe400078e02f6 */
[----:B------:R2:W-:Y:S02]  /*10100*/  LDGSTS.E [R230+0x37800], [R236.64], !P5 ;  /* 0x37800000ece67fae */ /* 0x0005e4000e921844 */
[----:B------:R-:W-:-:S02]  /*10110*/  IMAD R252, R3, 0x73, RZ ;  /* 0x0000007303fc7824 */ /* 0x000fc400078e02ff */
[----:B------:R5:W-:Y:S01]  /*10120*/  LDGSTS.E [R230+0x37a00], [R234.64], !P5 ;  /* 0x37a00000eae67fae */ /* 0x000be2000e921844 */
[----:B-1----:R-:W-:Y:S01]  /*10130*/  IMAD.WIDE R224, R0, 0x4, R248 ;  /* 0x0000000400e07825 */ /* 0x002fe200078e02f8 */
[----:B------:R-:W-:Y:S02]  /*10140*/  IADD3 R0, R2, -0x85, RZ ;  /* 0xffffff7b02007810 */ /* 0x000fe40007ffe0ff */
[----:B------:R1:W-:Y:S04]  /*10150*/  LDGSTS.E [R230+0x37c00], [R226.64], !P5 ;  /* 0x37c00000e2e67fae */ /* 0x0003e8000e921844 */
[----:B------:R2:W-:Y:S04]  /*10160*/  STL.64 [R1+0xfa8], R236 ;  /* 0x000fa8ec01007387 */ /* 0x0005e80000100a00 */
[----:B------:R1:W-:Y:S01]  /*10170*/  LDGSTS.E [R230+0x37e00], [R224.64], !P5 ;  /* 0x37e00000e0e67fae */ /* 0x0003e2000e921844 */
[----:B------:R-:W-:Y:S01]  /*10180*/  ISETP.GE.U32.AND P5, PT, R0, 0x7ffffefc, PT ;  /* 0x7ffffefc0000780c */ /* 0x000fe20003fa6070 */
[----:B------:R-:W-:-:S02]  /*10190*/  IMAD R0, R3, 0x77, RZ ;  /* 0x0000007703007824 */ /* 0x000fc400078e02ff */
[----:B------:R5:W-:Y:S01]  /*101a0*/  STL.64 [R1+0xfb0], R234 ;  /* 0x000fb0ea01007387 */ /* 0x000be20000100a00 */
[----:B--2---:R-:W-:-:S03]  /*101b0*/  IMAD.WIDE R236, R252, 0x4, R242 ;  /* 0x00000004fcec7825 */ /* 0x004fc600078e02f2 */
[----:B------:R1:W-:Y:S04]  /*101c0*/  STL.64 [R1+0xfb8], R226 ;  /* 0x000fb8e201007387 */ /* 0x0003e80000100a00 */
[----:B------:R2:W-:Y:S01]  /*101d0*/  STL.64 [R1+0xfc0], R224 ;  /* 0x000fc0e001007387 */ /* 0x0005e20000100a00 */
[----:B-----5:R-:W-:-:S03]  /*101e0*/  IMAD.WIDE R234, R252, 0x4, R244 ;  /* 0x00000004fcea7825 */ /* 0x020fc600078e02f4 */
[----:B------:R5:W-:Y:S01]  /*101f0*/  STL.64 [R1+0xfc8], R236 ;  /* 0x000fc8ec01007387 */ /* 0x000be20000100a00 */
[----:B-1----:R-:W-:-:S03]  /*10200*/  IMAD.WIDE R226, R252, 0x4, R246 ;  /* 0x00000004fce27825 */ /* 0x002fc600078e02f6 */
[----:B------:R5:W-:Y:S01]  /*10210*/  LDGSTS.E [R230+0x39800], [R236.64], !P2 ;  /* 0x39800000ece67fae */ /* 0x000be2000d121844 */
[----:B--2---:R-:W-:-:S03]  /*10220*/  IMAD.WIDE R224, R252, 0x4, R248 ;  /* 0x00000004fce07825 */ /* 0x004fc600078e02f8 */
[----:B------:R1:W-:Y:S01]  /*10230*/  STL.64 [R1+0xfd8], R234 ;  /* 0x000fd8ea01007387 */ /* 0x0003e20000100a00 */
[----:B------:R-:W-:-:S03]  /*10240*/  IMAD.WIDE R238, R0, 0x4, R242 ;  /* 0x0000000400ee7825 */ /* 0x000fc600078e02f2 */
[----:B------:R1:W-:Y:S01]  /*10250*/  LDGSTS.E [R230+0x39a00], [R234.64], !P2 ;  /* 0x39a00000eae67fae */ /* 0x0003e2000d121844 */
[----:B-----5:R-:W-:-:S03]  /*10260*/  IMAD.WIDE R236, R0, 0x4, R244 ;  /* 0x0000000400ec7825 */ /* 0x020fc600078e02f4 */
[----:B------:R2:W-:Y:S04]  /*10270*/  STL.64 [R1+0xfe0], R226 ;  /* 0x000fe0e201007387 */ /* 0x0005e80000100a00 */
[----:B------:R2:W-:Y:S01]  /*10280*/  LDGSTS.E [R230+0x39c00], [R226.64], !P2 ;  /* 0x39c00000e2e67fae */ /* 0x0005e2000d121844 */
[----:B-1----:R-:W-:-:S03]  /*10290*/  IMAD.WIDE R234, R0, 0x4, R246 ;  /* 0x0000000400ea7825 */ /* 0x002fc600078e02f6 */
[----:B------:R1:W-:Y:S04]  /*102a0*/  STL.64 [R1+0xfe8], R224 ;  /* 0x000fe8e001007387 */ /* 0x0003e80000100a00 */
[----:B------:R-:W-:Y:S01]  /*102b0*/  STL.64 [R1+0xfd0], R238 ;  /* 0x000fd0ee01007387 */ /* 0x000fe20000100a00 */
[----:B--2---:R-:W-:-:S03]  /*102c0*/  IMAD.WIDE R226, R0, 0x4, R248 ;  /* 0x0000000400e27825 */ /* 0x004fc600078e02f8 */
[----:B------:R-:W-:Y:S04]  /*102d0*/  STL.64 [R1+0xff0], R236 ;  /* 0x000ff0ec01007387 */ /* 0x000fe80000100a00 */
[----:B------:R-:W-:Y:S04]  /*102e0*/  STL.64 [R1+0xff8], R234 ;  /* 0x000ff8ea01007387 */ /* 0x000fe80000100a00 */
[----:B------:R2:W-:Y:S04]  /*102f0*/  STL.64 [R1+0x1000], R226 ;  /* 0x001000e201007387 */ /* 0x0005e80000100a00 */
[----:B------:R-:W5:Y:S01]  /*10300*/  LDL.64 R240, [R1+0x38] ;  /* 0x0000380001f07983 */ /* 0x000f620000100a00 */
[----:B------:R-:W-:-:S03]  /*10310*/  IADD3 R252, R2, -0x89, RZ ;  /* 0xffffff7702fc7810 */ /* 0x000fc60007ffe0ff */
[----:B------:R1:W-:Y:S01]  /*10320*/  LDGSTS.E [R230+0x39e00], [R224.64], !P2 ;  /* 0x39e00000e0e67fae */ /* 0x0003e2000d121844 */
[----:B------:R-:W-:Y:S02]  /*10330*/  ISETP.GE.U32.AND P2, PT, R252, 0x7ffffef8, PT ;  /* 0x7ffffef8fc00780c */ /* 0x000fe40003f46070 */
[----:B------:R-:W-:Y:S01]  /*10340*/  MOV R252, 0x7f ;  /* 0x0000007f00fc7802 */ /* 0x000fe20000000f00 */
[----:B------:R2:W-:Y:S04]  /*10350*/  LDGSTS.E [R230+0x3b800], [R238.64], !P1 ;  /* 0x3b800000eee67fae */ /* 0x0005e8000c921844 */
[----:B------:R2:W-:Y:S01]  /*10360*/  LDGSTS.E [R230+0x3ba00], [R236.64], !P1 ;  /* 0x3ba00000ece67fae */ /* 0x0005e2000c921844 */
[----:B-1----:R-:W-:-:S03]  /*10370*/  IADD3 R224, R252, c[0x0][0x180], RZ ;  /* 0x00006000fce07a10 */ /* 0x002fc60007ffe0ff */
[----:B------:R1:W-:Y:S04]  /*10380*/  LDGSTS.E [R230+0x3bc00], [R234.64], !P1 ;  /* 0x3bc00000eae67fae */ /* 0x0003e8000c921844 */
[----:B------:R2:W-:Y:S01]  /*10390*/  LDGSTS.E [R230+0x3be00], [R226.64], !P1 ;  /* 0x3be00000e2e67fae */ /* 0x0005e2000c921844 */
[----:B------:R-:W-:-:S04]  /*103a0*/  ISETP.GT.AND P1, PT, R224, 0x7f, PT ;  /* 0x0000007fe000780c */ /* 0x000fc80003f24270 */
[----:B------:R-:W-:Y:S02]  /*103b0*/  SEL R0, RZ, 0x4, !P1 ;  /* 0x00000004ff007807 */ /* 0x000fe40004800000 */
[----:B------:R-:W-:Y:S02]  /*103c0*/  ISETP.GE.AND P1, PT, R251, c[0x0][0x180], PT ;  /* 0x00006000fb007a0c */ /* 0x000fe40003f26270 */
[----:B------:R-:W1:Y:S01]  /*103d0*/  S2R R251, SR_TID.X ;  /* 0x0000000000fb7919 */ /* 0x000e620000002100 */
[----:B------:R-:W-:-:S04]  /*103e0*/  IMAD R252, R3, 0x7b, RZ ;  /* 0x0000007b03fc7824 */ /* 0x000fc800078e02ff */
[----:B------:R-:W-:-:S04]  /*103f0*/  IMAD.WIDE R224, R252, 0x4, R242 ;  /* 0x00000004fce07825 */ /* 0x000fc800078e02f2 */
[----:B--2---:R-:W-:Y:S01]  /*10400*/  IMAD.WIDE R226, R252, 0x4, R244 ;  /* 0x00000004fce27825 */ /* 0x004fe200078e02f4 */
[----:B-1----:R-:W-:-:S03]  /*10410*/  IADD3 R234, R2, -0x8d, RZ ;  /* 0xffffff7302ea7810 */ /* 0x002fc60007ffe0ff */
[C---:B------:R-:W-:Y:S01]  /*10420*/  IMAD.WIDE R238, R252.reuse, 0x4, R246 ;  /* 0x00000004fcee7825 */ /* 0x040fe200078e02f6 */
[----:B------:R1:W-:Y:S03]  /*10430*/  STL.64 [R1+0x1008], R224 ;  /* 0x001008e001007387 */ /* 0x0003e60000100a00 */
[----:B------:R-:W-:Y:S01]  /*10440*/  IMAD.WIDE R236, R252, 0x4, R248 ;  /* 0x00000004fcec7825 */ /* 0x000fe200078e02f8 */
[----:B------:R1:W-:Y:S03]  /*10450*/  LDGSTS.E [R230+0x3d800], [R224.64], !P4 ;  /* 0x3d800000e0e67fae */ /* 0x0003e6000e121844 */
[----:B------:R-:W-:Y:S01]  /*10460*/  IMAD R250, R3, 0x7f, RZ ;  /* 0x0000007f03fa7824 */ /* 0x000fe200078e02ff */
[----:B------:R2:W-:Y:S04]  /*10470*/  STL.64 [R1+0x1010], R226 ;  /* 0x001010e201007387 */ /* 0x0005e80000100a00 */
[----:B------:R2:W-:Y:S04]  /*10480*/  LDGSTS.E [R230+0x3da00], [R226.64], !P4 ;  /* 0x3da00000e2e67fae */ /* 0x0005e8000e121844 */
[----:B-1----:R-:W3:Y:S04]  /*10490*/  LDL.LU.64 R224, [R1+0x2440] ;  /* 0x0024400001e07983 */ /* 0x002ee80000300a00 */
[----:B------:R1:W-:Y:S04]  /*104a0*/  LDGSTS.E [R230+0x3dc00], [R238.64], !P4 ;  /* 0x3dc00000eee67fae */ /* 0x0003e8000e121844 */
[----:B------:R1:W-:Y:S04]  /*104b0*/  STL.64 [R1+0x1018], R238 ;  /* 0x001018ee01007387 */ /* 0x0003e80000100a00 */
[----:B------:R1:W-:Y:S01]  /*104c0*/  LDGSTS.E [R230+0x3de00], [R236.64], !P4 ;  /* 0x3de00000ece67fae */ /* 0x0003e2000e121844 */
[----:B------:R-:W-:Y:S01]  /*104d0*/  ISETP.GE.U32.AND P4, PT, R234, 0x7ffffef4, PT ;  /* 0x7ffffef4ea00780c */ /* 0x000fe20003f86070 */
[----:B------:R-:W-:-:S02]  /*104e0*/  IMAD.WIDE R234, R250, 0x4, R242 ;  /* 0x00000004faea7825 */ /* 0x000fc400078e02f2 */
[----:B--2---:R-:W2:Y:S01]  /*104f0*/  LDL.LU.64 R226, [R1+0x2438] ;  /* 0x0024380001e27983 */ /* 0x004ea20000300a00 */
[----:B------:R-:W-:-:S03]  /*10500*/  IADD3 R252, R2, -0x91, RZ ;  /* 0xffffff6f02fc7810 */ /* 0x000fc60007ffe0ff */
[----:B------:R1:W-:Y:S02]  /*10510*/  STL.64 [R1+0x1020], R236 ;  /* 0x001020ec01007387 */ /* 0x0003e40000100a00 */
[C---:B-1----:R-:W-:Y:S01]  /*10520*/  IMAD.WIDE R238, R250.reuse, 0x4, R246 ;  /* 0x00000004faee7825 */ /* 0x042fe200078e02f6 */
[----:B------:R-:W-:Y:S01]  /*10530*/  LOP3.LUT R2, R251, 0x7f, RZ, 0xc0, !PT ;  /* 0x0000007ffb027812 */ /* 0x000fe200078ec0ff */
[----:B------:R1:W-:Y:S04]  /*10540*/  STL.64 [R1+0x1028], R234 ;  /* 0x001028ea01007387 */ /* 0x0003e80000100a00 */
[----:B------:R1:W-:Y:S01]  /*10550*/  LDGSTS.E [R230+0x3f800], [R234.64], !P3 ;  /* 0x3f800000eae67fae */ /* 0x0003e2000d921844 */
[----:B------:R-:W-:-:S04]  /*10560*/  IMAD.WIDE R236, R250, 0x4, R244 ;  /* 0x00000004faec7825 */ /* 0x000fc800078e02f4 */
[----:B------:R-:W-:Y:S01]  /*10570*/  IMAD.WIDE R250, R250, 0x4, R248 ;  /* 0x00000004fafa7825 */ /* 0x000fe200078e02f8 */
[----:B------:R1:W-:Y:S04]  /*10580*/  STL.64 [R1+0x1030], R236 ;  /* 0x001030ec01007387 */ /* 0x0003e80000100a00 */
[----:B-1----:R-:W2:Y:S04]  /*10590*/  LDL.LU.64 R234, [R1+0x2430] ;  /* 0x0024300001ea7983 */ /* 0x002ea80000300a00 */
[----:B------:R1:W-:Y:S04]  /*105a0*/  STL.64 [R1+0x1038], R238 ;  /* 0x001038ee01007387 */ /* 0x0003e80000100a00 */
[----:B------:R1:W-:Y:S04]  /*105b0*/  LDGSTS.E [R230+0x3fa00], [R236.64], !P3 ;  /* 0x3fa00000ece67fae */ /* 0x0003e8000d921844 */
[----:B------:R1:W-:Y:S01]  /*105c0*/  LDGSTS.E [R230+0x3fc00], [R238.64], !P3 ;  /* 0x3fc00000eee67fae */ /* 0x0003e2000d921844 */
[----:B------:R-:W-:-:S03]  /*105d0*/  SEL R0, R0, RZ, !P1 ;  /* 0x000000ff00007207 */ /* 0x000fc60004800000 */
[----:B------:R1:W-:Y:S04]  /*105e0*/  LDGSTS.E [R230+0x3fe00], [R250.64], !P3 ;  /* 0x3fe00000fae67fae */ /* 0x0003e8000d921844 */
[----:B-1----:R-:W2:Y:S04]  /*105f0*/  LDL.LU.64 R236, [R1+0x2428] ;  /* 0x0024280001ec7983 */ /* 0x002ea80000300a00 */
[----:B------:R1:W-:Y:S04]  /*10600*/  STL.64 [R1+0x1040], R250 ;  /* 0x001040fa01007387 */ /* 0x0003e80000100a00 */
[----:B------:R-:W2:Y:S01]  /*10610*/  LDL.LU.64 R238, [R1+0x2420] ;  /* 0x0024200001ee7983 */ /* 0x000ea20000300a00 */
[----:B------:R-:W-:Y:S01]  /*10620*/  ISETP.NE.U32.AND P1, PT, R0, RZ, PT ;  /* 0x000000ff0000720c */ /* 0x000fe20003f25070 */
[----:B------:R-:W-:-:S02]  /*10630*/  IMAD.SHL.U32 R3, R2, 0x4, RZ ;  /* 0x0000000402037824 */ /* 0x000fc400078e00ff */
[----:B------:R-:W0:Y:S04]  /*10640*/  LDGDEPBAR ;  /* 0x00000000000079af */ /* 0x000e280000000000 */
[----:B-1----:R-:W2:Y:S01]  /*10650*/  LDL.LU.64 R250, [R1+0x2418] ;  /* 0x0024180001fa7983 */ /* 0x002ea20000300a00 */
[----:B------:R-:W-:-:S05]  /*10660*/  IADD3 R0, R3, 0x100000, RZ ;  /* 0x0010000003007810 */ /* 0x000fca0007ffe0ff */
[----:B-----5:R1:W-:Y:S04]  /*10670*/  LDGSTS.E [R0+0x40000], [R240.64], P1 ;  /* 0x40000000f0007fae */ /* 0x0203e80008921844 */
[----:B-1----:R-:W5:Y:S01]  /*10680*/  LDL.64 R240, [R1+0x30] ;  /* 0x0000300001f07983 */ /* 0x002f620000100a00 */
[----:B------:R-:W-:Y:S02]  /*10690*/  ISETP.GE.U32.AND P3, PT, R252, 0x7ffffef0, PT ;  /* 0x7ffffef0fc00780c */ /* 0x000fe40003f66070 */
[C---:B------:R-:W-:Y:S02]  /*106a0*/  IADD3 R252, R3.reuse, 0x100000, RZ ;  /* 0x0010000003fc7810 */ /* 0x040fe40007ffe0ff */
[----:B------:R-:W-:-:S03]  /*106b0*/  IADD3 R230, R3, 0x100000, RZ ;  /* 0x0010000003e67810 */ /* 0x000fc60007ffe0ff */
[----:B--2---:R1:W-:Y:S04]  /*106c0*/  LDGSTS.E [R252+0x41000], [R250.64], P1 ;  /* 0x41000000fafc7fae */ /* 0x0043e80008921844 */
[----:B---3--:R2:W-:Y:S04]  /*106d0*/  LDGSTS.E [R0+0x42000], [R224.64], P1 ;  /* 0x42000000e0007fae */ /* 0x0085e80008921844 */
[----:B------:R1:W-:Y:S04]  /*106e0*/  LDGSTS.E [R252+0x43000], [R208.64], P1 ;  /* 0x43000000d0fc7fae */ /* 0x0003e80008921844 */
        /* <DEDUP_REMOVED lines=9> */
[----:B------:R2:W-:Y:S01]  /*10780*/  LDGSTS.E [R0+0x4d000], [R48.64], P1 ;  /* 0x4d00000030007fae */ /* 0x0005e20008921844 */
[----:B---3--:R-:W-:-:S03]  /*10790*/  LOP3.LUT R230, R3, 0x10, RZ, 0x3c, !PT ;  /* 0x0000001003e67812 */ /* 0x008fc600078e3cff */
[----:B------:R1:W-:Y:S04]  /*107a0*/  LDGSTS.E [R252+0x4e000], [R32.64], P1 ;  /* 0x4e00000020fc7fae */ /* 0x0003e80008921844 */
[----:B------:R2:W-:Y:S01]  /*107b0*/  LDGSTS.E [R0+0x4f000], [R16.64], P1 ;  /* 0x4f00000010007fae */ /* 0x0005e20008921844 */
[----:B-1----:R-:W-:-:S05]  /*107c0*/  IADD3 R252, R230, 0x100000, RZ ;  /* 0x00100000e6fc7810 */ /* 0x002fca0007ffe0ff */
[----:B-----5:R1:W-:Y:S04]  /*107d0*/  LDGSTS.E [R252+0x40200], [R240.64], P1 ;  /* 0x40200000f0fc7fae */ /* 0x0203e80008921844 */
[----:B-1----:R-:W3:Y:S01]  /*107e0*/  LDL.64 R240, [R1+0x28] ;  /* 0x0000280001f07983 */ /* 0x002ee20000100a00 */
[----:B--2---:R-:W-:-:S05]  /*107f0*/  IADD3 R0, R230, 0x100000, RZ ;  /* 0x00100000e6007810 */ /* 0x004fca0007ffe0ff */
        /* <DEDUP_REMOVED lines=15> */
[----:B--2---:R-:W-:-:S05]  /*108f0*/  IADD3 R252, R233, 0x100000, RZ ;  /* 0x00100000e9fc7810 */ /* 0x004fca0007ffe0ff */
[----:B---3--:R2:W-:Y:S04]  /*10900*/  LDGSTS.E [R252+0x40400], [R240.64], P1 ;  /* 0x40400000f0fc7fae */ /* 0x0085e80008921844 */
[----:B--2---:R-:W2:Y:S01]  /*10910*/  LDL.64 R240, [R1+0x20] ;  /* 0x0000200001f07983 */ /* 0x004ea20000100a00 */
[----:B-1----:R-:W-:Y:S02]  /*10920*/  IADD3 R0, R233, 0x100000, RZ ;  /* 0x00100000e9007810 */ /* 0x002fe40007ffe0ff */
[----:B------:R-:W-:Y:S01]  /*10930*/  LOP3.LUT R230, R3, 0x30, RZ, 0x3c, !PT ;  /* 0x0000003003e67812 */ /* 0x000fe200078e3cff */
[----:B------:R-:W3:Y:S04]  /*10940*/  LDL.LU R233, [R1+0x2414] ;  /* 0x0024140001e97983 */ /* 0x000ee80000300800 */
[----:B------:R1:W-:Y:S04]  /*10950*/  LDGSTS.E [R0+0x41400], [R236.64], P1 ;  /* 0x41400000ec007fae */ /* 0x0003e80008921844 */
[----:B----4-:R4:W-:Y:S04]  /*10960*/  LDGSTS.E [R252+0x42400], [R220.64], P1 ;  /* 0x42400000dcfc7fae */ /* 0x0109e80008921844 */
        /* <DEDUP_REMOVED lines=13> */
[----:B----4-:R-:W-:-:S05]  /*10a40*/  IADD3 R252, R230, 0x100000, RZ ;  /* 0x00100000e6fc7810 */ /* 0x010fca0007ffe0ff */
[----:B--2---:R2:W-:Y:S04]  /*10a50*/  LDGSTS.E [R252+0x40600], [R240.64], P1 ;  /* 0x40600000f0fc7fae */ /* 0x0045e80008921844 */
[----:B--2---:R-:W2:Y:S01]  /*10a60*/  LDL.64 R240, [R1+0x18] ;  /* 0x0000180001f07983 */ /* 0x004ea20000100a00 */
[----:B-1----:R-:W-:-:S03]  /*10a70*/  IADD3 R0, R230, 0x100000, RZ ;  /* 0x00100000e6007810 */ /* 0x002fc60007ffe0ff */
[----:B------:R-:W4:Y:S04]  /*10a80*/  LDL.LU R230, [R1+0x2410] ;  /* 0x0024100001e67983 */ /* 0x000f280000300800 */
        /* <DEDUP_REMOVED lines=15> */
[----:B-----5:R-:W-:-:S05]  /*10b80*/  IADD3 R252, R231, 0x100000, RZ ;  /* 0x00100000e7fc7810 */ /* 0x020fca0007ffe0ff */
[----:B--2---:R2:W-:Y:S04]  /*10b90*/  LDGSTS.E [R252+0x40800], [R240.64], P1 ;  /* 0x40800000f0fc7fae */ /* 0x0045e80008921844 */
[----:B--2---:R-:W2:Y:S01]  /*10ba0*/  LDL.64 R240, [R1+0x10] ;  /* 0x0000100001f07983 */ /* 0x004ea20000100a00 */
[----:B-1----:R-:W-:-:S03]  /*10bb0*/  IADD3 R0, R231, 0x100000, RZ ;  /* 0x00100000e7007810 */ /* 0x002fc60007ffe0ff */
[----:B------:R-:W4:Y:S04]  /*10bc0*/  LDL.LU R231, [R1+0x240c] ;  /* 0x00240c0001e77983 */ /* 0x000f280000300800 */
        /* <DEDUP_REMOVED lines=14> */
[----:B-1----:R-:W-:-:S02]  /*10cb0*/  LOP3.LUT R0, R229, 0x40, RZ, 0x3c, !PT ;  /* 0x00000040e5007812 */ /* 0x002fc400078e3cff */
[----:B------:R-:W-:Y:S02]  /*10cc0*/  LOP3.LUT R229, R3, 0x50, RZ, 0x3c, !PT ;  /* 0x0000005003e57812 */ /* 0x000fe400078e3cff */
[----:B------:R-:W-:Y:S02]  /*10cd0*/  IADD3 R0, R0, 0x100000, RZ ;  /* 0x0010000000007810 */ /* 0x000fe40007ffe0ff */
[----:B---3--:R-:W-:-:S03]  /*10ce0*/  IADD3 R252, R229, 0x100000, RZ ;  /* 0x00100000e5fc7810 */ /* 0x008fc60007ffe0ff */
[----:B------:R1:W-:Y:S02]  /*10cf0*/  LDGSTS.E [R0+0x4f800], [R8.64], P1 ;  /* 0x4f80000008007fae */ /* 0x0003e40008921844 */
[----:B-1----:R-:W-:Y:S02]  /*10d00*/  IADD3 R0, R229, 0x100000, RZ ;  /* 0x00100000e5007810 */ /* 0x002fe40007ffe0ff */
[----:B--2---:R1:W-:Y:S04]  /*10d10*/  LDGSTS.E [R252+0x40a00], [R240.64], P1 ;  /* 0x40a00000f0fc7fae */ /* 0x0043e80008921844 */
[----:B----4-:R2:W-:Y:S04]  /*10d20*/  LDGSTS.E [R0+0x41a00], [R230.64], P1 ;  /* 0x41a00000e6007fae */ /* 0x0105e80008921844 */
[----:B------:R3:W-:Y:S04]  /*10d30*/  LDGSTS.E [R252+0x42a00], [R214.64], P1 ;  /* 0x42a00000d6fc7fae */ /* 0x0007e80008921844 */
[----:B-1----:R-:W4:Y:S04]  /*10d40*/  LDL.64 R240, [R1+0x8] ;  /* 0x0000080001f07983 */ /* 0x002f280000100a00 */
[----:B------:R-:W5:Y:S04]  /*10d50*/  LDL.LU R229, [R1+0x2408] ;  /* 0x0024080001e57983 */ /* 0x000f680000300800 */
        /* <DEDUP_REMOVED lines=13> */
[----:B---3--:R-:W1:Y:S04]  /*10e30*/  S2R R252, SR_TID.X ;  /* 0x0000000000fc7919 */ /* 0x008e680000002100 */
[----:B--2---:R-:W2:Y:S01]  /*10e40*/  S2R R0, SR_TID.X ;  /* 0x0000000000007919 */ /* 0x004ea20000002100 */
[----:B-1----:R-:W-:-:S05]  /*10e50*/  LOP3.LUT R252, R252, 0x7f, RZ, 0xc0, !PT ;  /* 0x0000007ffcfc7812 */ /* 0x002fca00078ec0ff */
[----:B------:R-:W-:-:S05]  /*10e60*/  IMAD.SHL.U32 R252, R252, 0x4, RZ ;  /* 0x00000004fcfc7824 */ /* 0x000fca00078e00ff */
[----:B------:R-:W-:-:S04]  /*10e70*/  LOP3.LUT R252, R252, 0x60, RZ, 0x3c, !PT ;  /* 0x00000060fcfc7812 */ /* 0x000fc800078e3cff */
[----:B------:R-:W-:Y:S02]  /*10e80*/  IADD3 R252, R252, 0x100000, RZ ;  /* 0x00100000fcfc7810 */ /* 0x000fe40007ffe0ff */
[----:B--2---:R-:W-:-:S04]  /*10e90*/  LOP3.LUT R0, R0, 0x7f, RZ, 0xc0, !PT ;  /* 0x0000007f00007812 */ /* 0x004fc800078ec0ff */
[----:B------:R-:W-:-:S04]  /*10ea0*/  SHF.L.U32 R0, R0, 0x2, RZ ;  /* 0x0000000200007819 */ /* 0x000fc800000006ff */
[----:B------:R-:W-:-:S04]  /*10eb0*/  LOP3.LUT R0, R0, 0x60, RZ, 0x3c, !PT ;  /* 0x0000006000007812 */ /* 0x000fc800078e3cff */
[----:B------:R-:W-:Y:S01]  /*10ec0*/  IADD3 R0, R0, 0x100000, RZ ;  /* 0x0010000000007810 */ /* 0x000fe20007ffe0ff */
[----:B----4-:R1:W-:Y:S04]  /*10ed0*/  LDGSTS.E [R252+0x40c00], [R240.64], P1 ;  /* 0x40c00000f0fc7fae */ /* 0x0103e80008921844 */
[----:B-----5:R2:W-:Y:S04]  /*10ee0*/  LDGSTS.E [R0+0x41c00], [R228.64], P1 ;  /* 0x41c00000e4007fae */ /* 0x0205e80008921844 */
[----:B-1----:R-:W1:Y:S04]  /*10ef0*/  S2R R252, SR_TID.X ;  /* 0x0000000000fc7919 */ /* 0x002e680000002100 */
[----:B------:R-:W3:Y:S04]  /*10f00*/  LDL.LU.64 R240, [R1+0x2400] ;  /* 0x0024000001f07983 */ /* 0x000ee80000300a00 */
[----:B--2---:R-:W2:Y:S01]  /*10f10*/  S2R R0, SR_TID.X ;  /* 0x0000000000007919 */ /* 0x004ea20000002100 */
[----:B-1----:R-:W-:-:S05]  /*10f20*/  LOP3.LUT R252, R252, 0x7f, RZ, 0xc0, !PT ;  /* 0x0000007ffcfc7812 */ /* 0x002fca00078ec0ff */
[----:B------:R-:W-:-:S05]  /*10f30*/  IMAD.SHL.U32 R252, R252, 0x4, RZ ;  /* 0x00000004fcfc7824 */ /* 0x000fca00078e00ff */
[----:B------:R-:W-:-:S04]  /*10f40*/  LOP3.LUT R252, R252, 0x60, RZ, 0x3c, !PT ;  /* 0x00000060fcfc7812 */ /* 0x000fc800078e3cff */
[----:B------:R-:W-:-:S05]  /*10f50*/  IADD3 R252, R252, 0x100000, RZ ;  /* 0x00100000fcfc7810 */ /* 0x000fca0007ffe0ff */
[----:B------:R1:W-:Y:S04]  /*10f60*/  LDGSTS.E [R252+0x42c00], [R212.64], P1 ;  /* 0x42c00000d4fc7fae */ /* 0x0003e80008921844 */
[----:B-1----:R-:W1:Y:S01]  /*10f70*/  S2R R252, SR_TID.X ;  /* 0x0000000000fc7919 */ /* 0x002e620000002100 */
[----:B--2---:R-:W-:-:S05]  /*10f80*/  LOP3.LUT R0, R0, 0x7f, RZ, 0xc0, !PT ;  /* 0x0000007f00007812 */ /* 0x004fca00078ec0ff */
[----:B------:R-:W-:-:S05]  /*10f90*/  IMAD.SHL.U32 R0, R0, 0x4, RZ ;  /* 0x0000000400007824 */ /* 0x000fca00078e00ff */
[----:B------:R-:W-:-:S04]  /*10fa0*/  LOP3.LUT R0, R0, 0x60, RZ, 0x3c, !PT ;  /* 0x0000006000007812 */ /* 0x000fc800078e3cff */
[----:B------:R-:W-:-:S05]  /*10fb0*/  IADD3 R0, R0, 0x100000, RZ ;  /* 0x0010000000007810 */ /* 0x000fca0007ffe0ff */
[----:B------:R2:W-:Y:S01]  /*10fc0*/  LDGSTS.E [R0+0x43c00], [R196.64], P1 ;  /* 0x43c00000c4007fae */ /* 0x0005e20008921844 */
[----:B-1----:R-:W-:-:S04]  /*10fd0*/  LOP3.LUT R252, R252, 0x7f, RZ, 0xc0, !PT ;  /* 0x0000007ffcfc7812 */ /* 0x002fc800078ec0ff */
[----:B------:R-:W-:-:S04]  /*10fe0*/  SHF.L.U32 R252, R252, 0x2, RZ ;  /* 0x00000002fcfc7819 */ /* 0x000fc800000006ff */
[----:B------:R-:W-:Y:S01]  /*10ff0*/  LOP3.LUT R252, R252, 0x60, RZ, 0x3c, !PT ;  /* 0x00000060fcfc7812 */ /* 0x000fe200078e3cff */
[----:B--2---:R-:W1:Y:S03]  /*11000*/  S2R R0, SR_TID.X ;  /* 0x0000000000007919 */ /* 0x004e660000002100 */
[----:B------:R-:W-:-:S05]  /*11010*/  IADD3 R252, R252, 0x100000, RZ ;  /* 0x00100000fcfc7810 */ /* 0x000fca0007ffe0ff */
[----:B------:R2:W-:Y:S04]  /*11020*/  LDGSTS.E [R252+0x44c00], [R180.64], P1 ;  /* 0x44c00000b4fc7fae */ /* 0x0005e80008921844 */
[----:B--2---:R-:W2:Y:S01]  /*11030*/  S2R R252, SR_TID.X ;  /* 0x0000000000fc7919 */ /* 0x004ea20000002100 */
[----:B-1----:R-:W-:-:S05]  /*11040*/  LOP3.LUT R0, R0, 0x7f, RZ, 0xc0, !PT ;  /* 0x0000007f00007812 */ /* 0x002fca00078ec0ff */
[----:B------:R-:W-:-:S05]  /*11050*/  IMAD.SHL.U32 R0, R0, 0x4, RZ ;  /* 0x0000000400007824 */ /* 0x000fca00078e00ff */
[----:B------:R-:W-:Y:S02]  /*11060*/  LOP3.LUT R0, R0, 0x60, RZ, 0x3c, !PT ;  /* 0x0000006000007812 */ /* 0x000fe400078e3cff */
[----:B--2---:R-:W-:-:S05]  /*11070*/  LOP3.LUT R252, R252, 0x7f, RZ, 0xc0, !PT ;  /* 0x0000007ffcfc7812 */ /* 0x004fca00078ec0ff */
[----:B------:R-:W-:Y:S01]  /*11080*/  IMAD.SHL.U32 R252, R252, 0x4, RZ ;  /* 0x00000004fcfc7824 */ /* 0x000fe200078e00ff */
[----:B------:R-:W-:-:S04]  /*11090*/  IADD3 R0, R0, 0x100000, RZ ;  /* 0x0010000000007810 */ /* 0x000fc80007ffe0ff */
[----:B------:R-:W-:Y:S01]  /*110a0*/  LOP3.LUT R252, R252, 0x60, RZ, 0x3c, !PT ;  /* 0x00000060fcfc7812 */ /* 0x000fe200078e3cff */
[----:B------:R1:W-:Y:S03]  /*110b0*/  LDGSTS.E [R0+0x45c00], [R164.64], P1 ;  /* 0x45c00000a4007fae */ /* 0x0003e60008921844 */
[----:B------:R-:W-:-:S05]  /*110c0*/  IADD3 R252, R252, 0x100000, RZ ;  /* 0x00100000fcfc7810 */ /* 0x000fca0007ffe0ff */
[----:B------:R2:W-:Y:S04]  /*110d0*/  LDGSTS.E [R252+0x46c00], [R148.64], P1 ;  /* 0x46c0000094fc7fae */ /* 0x0005e80008921844 */
[----:B-1----:R-:W1:Y:S04]  /*110e0*/  S2R R0, SR_TID.X ;  /* 0x0000000000007919 */ /* 0x002e680000002100 */
[----:B--2---:R-:W2:Y:S01]  /*110f0*/  S2R R252, SR_TID.X ;  /* 0x0000000000fc7919 */ /* 0x004ea20000002100 */
[----:B-1----:R-:W-:-:S04]  /*11100*/  LOP3.LUT R0, R0, 0x7f, RZ, 0xc0, !PT ;  /* 0x0000007f00007812 */ /* 0x002fc800078ec0ff */
[----:B------:R-:W-:Y:S02]  /*11110*/  SHF.L.U32 R0, R0, 0x2, RZ ;  /* 0x0000000200007819 */ /* 0x000fe400000006ff */
[----:B--2---:R-:W-:Y:S02]  /*11120*/  LOP3.LUT R252, R252, 0x7f, RZ, 0xc0, !PT ;  /* 0x0000007ffcfc7812 */ /* 0x004fe400078ec0ff */
[----:B------:R-:W-:-:S03]  /*11130*/  LOP3.LUT R0, R0, 0x60, RZ, 0x3c, !PT ;  /* 0x0000006000007812 */ /* 0x000fc600078e3cff */
        /* <DEDUP_REMOVED lines=8> */
[----:B-1----:R-:W-:-:S05]  /*111c0*/  LOP3.LUT R0, R0, 0x7f, RZ, 0xc0, !PT ;  /* 0x0000007f00007812 */ /* 0x002fca00078ec0ff */
[----:B------:R-:W-:Y:S01]  /*111d0*/  IMAD.SHL.U32 R0, R0, 0x4, RZ ;  /* 0x0000000400007824 */ /* 0x000fe200078e00ff */
[----:B--2---:R-:W-:-:S04]  /*111e0*/  LOP3.LUT R252, R252, 0x7f, RZ, 0xc0, !PT ;  /* 0x0000007ffcfc7812 */ /* 0x004fc800078ec0ff */
[----:B------:R-:W-:Y:S02]  /*111f0*/  LOP3.LUT R0, R0, 0x60, RZ, 0x3c, !PT ;  /* 0x0000006000007812 */ /* 0x000fe400078e3cff */
[----:B------:R-:W-:Y:S02]  /*11200*/  SHF.L.U32 R252, R252, 0x2, RZ ;  /* 0x00000002fcfc7819 */ /* 0x000fe400000006ff */
[----:B------:R-:W-:Y:S02]  /*11210*/  IADD3 R0, R0, 0x100000, RZ ;  /* 0x0010000000007810 */ /* 0x000fe40007ffe0ff */
[----:B------:R-:W-:-:S03]  /*11220*/  LOP3.LUT R252, R252, 0x60, RZ, 0x3c, !PT ;  /* 0x00000060fcfc7812 */ /* 0x000fc600078e3cff */
[----:B------:R1:W-:Y:S01]  /*11230*/  LDGSTS.E [R0+0x49c00], [R100.64], P1 ;  /* 0x49c0000064007fae */ /* 0x0003e20008921844 */
[----:B------:R-:W-:-:S05]  /*11240*/  IADD3 R252, R252, 0x100000, RZ ;  /* 0x00100000fcfc7810 */ /* 0x000fca0007ffe0ff */
[----:B------:R2:W-:Y:S04]  /*11250*/  LDGSTS.E [R252+0x4ac00], [R84.64], P1 ;  /* 0x4ac0000054fc7fae */ /* 0x0005e80008921844 */
[----:B-1----:R-:W1:Y:S04]  /*11260*/  S2R R0, SR_TID.X ;  /* 0x0000000000007919 */ /* 0x002e680000002100 */
[----:B--2---:R-:W2:Y:S01]  /*11270*/  S2R R252, SR_TID.X ;  /* 0x0000000000fc7919 */ /* 0x004ea20000002100 */
[----:B-1----:R-:W-:Y:S02]  /*11280*/  LOP3.LUT R0, R0, 0x7f, RZ, 0xc0, !PT ;  /* 0x0000007f00007812 */ /* 0x002fe400078ec0ff */
[----:B--2---:R-:W-:-:S03]  /*11290*/  LOP3.LUT R252, R252, 0x7f, RZ, 0xc0, !PT ;  /* 0x0000007ffcfc7812 */ /* 0x004fc600078ec0ff */
[----:B------:R-:W-:Y:S02]  /*112a0*/  IMAD.SHL.U32 R0, R0, 0x4, RZ ;  /* 0x0000000400007824 */ /* 0x000fe400078e00ff */
[----:B------:R-:W-:-:S03]  /*112b0*/  IMAD.SHL.U32 R252, R252, 0x4, RZ ;  /* 0x00000004fcfc7824 */ /* 0x000fc600078e00ff */
[----:B------:R-:W-:Y:S02]  /*112c0*/  LOP3.LUT R0, R0, 0x60, RZ, 0x3c, !PT ;  /* 0x0000006000007812 */ /* 0x000fe400078e3cff */
[----:B------:R-:W-:Y:S02]  /*112d0*/  LOP3.LUT R252, R252, 0x60, RZ, 0x3c, !PT ;  /* 0x00000060fcfc7812 */ /* 0x000fe400078e3cff */
[----:B------:R-:W-:Y:S02]  /*112e0*/  IADD3 R0, R0, 0x100000, RZ ;  /* 0x0010000000007810 */ /* 0x000fe40007ffe0ff */
[----:B------:R-:W-:-:S03]  /*112f0*/  IADD3 R252, R252, 0x100000, RZ ;  /* 0x00100000fcfc7810 */ /* 0x000fc60007ffe0ff */
[----:B------:R1:W-:Y:S04]  /*11300*/  LDGSTS.E [R0+0x4bc00], [R68.64], P1 ;  /* 0x4bc0000044007fae */ /* 0x0003e80008921844 */
[----:B------:R2:W-:Y:S04]  /*11310*/  LDGSTS.E [R252+0x4cc00], [R52.64], P1 ;  /* 0x4cc0000034fc7fae */ /* 0x0005e80008921844 */
[----:B-1----:R-:W1:Y:S04]  /*11320*/  S2R R0, SR_TID.X ;  /* 0x0000000000007919 */ /* 0x002e680000002100 */
[----:B--2---:R-:W2:Y:S01]  /*11330*/  S2R R252, SR_TID.X ;  /* 0x0000000000fc7919 */ /* 0x004ea20000002100 */
[----:B------:R-:W-:Y:S01]  /*11340*/  IMAD.SHL.U32 R2, R2, 0x4, RZ ;  /* 0x0000000402027824 */ /* 0x000fe200078e00ff */
[----:B-1----:R-:W-:-:S02]  /*11350*/  LOP3.LUT R0, R0, 0x7f, RZ, 0xc0, !PT ;  /* 0x0000007f00007812 */ /* 0x002fc400078ec0ff */
[----:B--2---:R-:W-:Y:S02]  /*11360*/  LOP3.LUT R252, R252, 0x7f, RZ, 0xc0, !PT ;  /* 0x0000007ffcfc7812 */ /* 0x004fe400078ec0ff */
[----:B------:R-:W-:-:S03]  /*11370*/  SHF.L.U32 R0, R0, 0x2, RZ ;  /* 0x0000000200007819 */ /* 0x000fc600000006ff */
[----:B------:R-:W-:Y:S01]  /*11380*/  IMAD.SHL.U32 R252, R252, 0x4, RZ ;  /* 0x00000004fcfc7824 */ /* 0x000fe200078e00ff */
[----:B------:R-:W-:-:S04]  /*11390*/  LOP3.LUT R0, R0, 0x60, RZ, 0x3c, !PT ;  /* 0x0000006000007812 */ /* 0x000fc800078e3cff */
[----:B------:R-:W-:Y:S02]  /*113a0*/  IADD3 R0, R0, 0x100000, RZ ;  /* 0x0010000000007810 */ /* 0x000fe40007ffe0ff */
[----:B------:R-:W-:-:S03]  /*113b0*/  LOP3.LUT R252, R252, 0x60, RZ, 0x3c, !PT ;  /* 0x00000060fcfc7812 */ /* 0x000fc600078e3cff */
[----:B------:R1:W-:Y:S01]  /*113c0*/  LDGSTS.E [R0+0x4dc00], [R36.64], P1 ;  /* 0x4dc0000024007fae */ /* 0x0003e20008921844 */
[----:B------:R-:W-:-:S05]  /*113d0*/  IADD3 R252, R252, 0x100000, RZ ;  /* 0x00100000fcfc7810 */ /* 0x000fca0007ffe0ff */
[----:B------:R2:W-:Y:S01]  /*113e0*/  LDGSTS.E [R252+0x4ec00], [R20.64], P1 ;  /* 0x4ec0000014fc7fae */ /* 0x0005e20008921844 */
[----:B-1----:R-:W-:Y:S02]  /*113f0*/  LOP3.LUT R0, R2, 0x60, RZ, 0x3c, !PT ;  /* 0x0000006002007812 */ /* 0x002fe400078e3cff */
[----:B------:R-:W-:Y:S02]  /*11400*/  LOP3.LUT R2, R3, 0x70, RZ, 0x3c, !PT ;  /* 0x0000007003027812 */ /* 0x000fe400078e3cff */
[----:B------:R-:W-:Y:S02]  /*11410*/  IADD3 R0, R0, 0x100000, RZ ;  /* 0x0010000000007810 */ /* 0x000fe40007ffe0ff */
[----:B--2---:R-:W-:-:S03]  /*11420*/  IADD3 R252, R2, 0x100000, RZ ;  /* 0x0010000002fc7810 */ /* 0x004fc60007ffe0ff */
[----:B------:R1:W-:Y:S04]  /*11430*/  LDGSTS.E [R0+0x4fc00], [R4.64], P1 ;  /* 0x4fc0000004007fae */ /* 0x0003e80008921844 */
[----:B---3--:R2:W-:Y:S04]  /*11440*/  LDGSTS.E [R252+0x40e00], [R240.64], P1 ;  /* 0x40e00000f0fc7fae */ /* 0x0085e80008921844 */
[----:B--2---:R-:W2:Y:S01]  /*11450*/  LDL.LU.64 R240, [R1+0x23f8] ;  /* 0x0023f80001f07983 */ /* 0x004ea20000300a00 */
[----:B-1----:R-:W-:-:S05]  /*11460*/  IADD3 R0, R2, 0x100000, RZ ;  /* 0x0010000002007810 */ /* 0x002fca0007ffe0ff */
        /* <DEDUP_REMOVED lines=12> */
[----:B-1----:R-:W-:-:S04]  /*11530*/  LOP3.LUT R0, R3, 0x70, RZ, 0x3c, !PT ;  /* 0x0000007003007812 */ /* 0x002fc800078e3cff */
[C---:B------:R-:W-:Y:S02]  /*11540*/  IADD3 R3, R0.reuse, 0x100000, RZ ;  /* 0x0010000000037810 */ /* 0x040fe40007ffe0ff */
[----:B---3--:R-:W-:-:S03]  /*11550*/  IADD3 R252, R0, 0x100000, RZ ;  /* 0x0010000000fc7810 */ /* 0x008fc60007ffe0ff */
[----:B------:R1:W-:Y:S01]  /*11560*/  LDGSTS.E [R3+0x4de00], [R34.64], P1 ;  /* 0x4de0000022037fae */ /* 0x0003e20008921844 */
[----:B------:R-:W-:-:S03]  /*11570*/  IADD3 R0, R0, 0x100000, RZ ;  /* 0x0010000000007810 */ /* 0x000fc60007ffe0ff */
[----:B------:R3:W-:Y:S01]  /*11580*/  LDGSTS.E [R252+0x4ee00], [R18.64], P1 ;  /* 0x4ee0000012fc7fae */ /* 0x0007e20008921844 */
[----:B-1----:R-:W-:-:S05]  /*11590*/  IMAD.MOV.U32 R3, RZ, RZ, 0x7f ;  /* 0x0000007fff037424 */ /* 0x002fca00078e00ff */
[----:B------:R-:W-:Y:S02]  /*115a0*/  IADD3 R3, R3, c[0x0][0x180], RZ ;  /* 0x0000600003037a10 */ /* 0x000fe40007ffe0ff */
[----:B------:R-:W-:-:S04]  /*115b0*/  MOV R2, c[0x0][0x180] ;  /* 0x0000600000027a02 */ /* 0x000fc80000000f00 */
[----:B---3--:R-:W-:Y:S01]  /*115c0*/  IADD3 R252, R2, -0x95, RZ ;  /* 0xffffff6b02fc7810 */ /* 0x008fe20007ffe0ff */
[----:B--2---:R1:W-:Y:S01]  /*115d0*/  LDGSTS.E [R0+0x4fe00], [R240.64], P1 ;  /* 0x4fe00000f0007fae */ /* 0x0043e20008921844 */
[----:B------:R-:W-:Y:S01]  /*115e0*/  ISETP.GT.AND P1, PT, R3, 0xff, PT ;  /* 0x000000ff0300780c */ /* 0x000fe20003f24270 */
[----:B------:R-:W-:-:S05]  /*115f0*/  IMAD.MOV.U32 R3, RZ, RZ, c[0x0][0x188] ;  /* 0x00006200ff037624 */ /* 0x000fca00078e00ff */
[----:B------:R-:W-:-:S05]  /*11600*/  SHF.L.U32 R3, R3, 0x7, RZ ;  /* 0x0000000703037819 */ /* 0x000fca00000006ff */
[----:B------:R-:W-:-:S05]  /*11610*/  IMAD.WIDE R242, R3, 0x4, R242 ;  /* 0x0000000403f27825 */ /* 0x000fca00078e02f2 */
[----:B------:R2:W-:Y:S02]  /*11620*/  STL.64 [R1+0x1978], R242 ;  /* 0x001978f201007387 */ /* 0x0005e40000100a00 */
[----:B--2---:R-:W-:-:S05]  /*11630*/  IMAD.WIDE R242, R3, 0x4, R244 ;  /* 0x0000000403f27825 */ /* 0x004fca00078e02f4 */
[----:B------:R2:W-:Y:S01]  /*11640*/  STL.64 [R1+0x1970], R242 ;  /* 0x001970f201007387 */ /* 0x0005e20000100a00 */
[----:B------:R-:W-:-:S04]  /*11650*/  IMAD.WIDE R244, R3, 0x4, R246 ;  /* 0x0000000403f47825 */ /* 0x000fc800078e02f6 */
[----:B--2---:R-:W-:-:S05]  /*11660*/  IMAD.WIDE R242, R3, 0x4, R248 ;  /* 0x0000000403f27825 */ /* 0x004fca00078e02f8 */
[----:B------:R2:W-:Y:S04]  /*11670*/  STL.64 [R1+0x1960], R242 ;  /* 0x001960f201007387 */ /* 0x0005e80000100a00 */
[----:B------:R2:W-:Y:S01]  /*11680*/  STL.64 [R1+0x1968], R244 ;  /* 0x001968f401007387 */ /* 0x0005e20000100a00 */
[----:B-1----:R-:W-:Y:S02]  /*11690*/  SEL R0, RZ, 0x4, P0 ;  /* 0x00000004ff007807 */ /* 0x002fe40000000000 */
[----:B------:R-:W-:Y:S02]  /*116a0*/  ISETP.GE.U32.AND P0, PT, R252, 0x7ffffeec, PT ;  /* 0x7ffffeecfc00780c */ /* 0x000fe40003f06070 */
[----:B------:R-:W-:Y:S02]  /*116b0*/  IADD3 R252, R2, -0x99, RZ ;  /* 0xffffff6702fc7810 */ /* 0x000fe40007ffe0ff */
[----:B------:R-:W-:-:S02]  /*116c0*/  SEL R0, R0, RZ, P1 ;  /* 0x000000ff00007207 */ /* 0x000fc40000800000 */
[----:B------:R-:W-:Y:S02]  /*116d0*/  ISETP.GE.U32.AND P1, PT, R252, 0x7ffffee8, PT ;  /* 0x7ffffee8fc00780c */ /* 0x000fe40003f26070 */
[----:B------:R-:W-:Y:S02]  /*116e0*/  IADD3 R252, R2, -0x9d, RZ ;  /* 0xffffff6302fc7810 */ /* 0x000fe40007ffe0ff */
[----:B------:R-:W3:Y:S04]  /*116f0*/  LDL.LU.64 R248, [R1+0xec0] ;  /* 0x000ec00001f87983 */ /* 0x000ee80000300a00 */
[----:B------:R-:W4:Y:S04]  /*11700*/  LDL.LU.64 R246, [R1+0xeb8] ;  /* 0x000eb80001f67983 */ /* 0x000f280000300a00 */
[----:B--2---:R-:W2:Y:S04]  /*11710*/  LDL.LU.64 R244, [R1+0xeb0] ;  /* 0x000eb00001f47983 */ /* 0x004ea80000300a00 */
[----:B------:R-:W2:Y:S04]  /*11720*/  LDL.LU.64 R242, [R1+0xea8] ;  /* 0x000ea80001f27983 */ /* 0x000ea80000300a00 */
[----:B------:R1:W-:Y:S04]  /*11730*/  STL.64 [R1+0x2510], R226 ;  /* 0x002510e201007387 */ /* 0x0003e80000100a00 */
[----:B------:R-:W0:Y:S04]  /*11740*/  LDGDEPBAR ;  /* 0x00000000000079af */ /* 0x000e280000000000 */
[----:B-1----:R-:W2:Y:S04]  /*11750*/  LDL.64 R226, [R1+0x1960] ;  /* 0x0019600001e27983 */ /* 0x002ea80000100a00 */
[----:B------:R1:W-:Y:S04]  /*11760*/  STL.64 [R1+0x2508], R210 ;  /* 0x002508d201007387 */ /* 0x0003e80000100a00 */
[----:B-1----:R-:W2:Y:S04]  /*11770*/  LDL.LU.64 R210, [R1+0xe28] ;  /* 0x000e280001d27983 */ /* 0x002ea80000300a00 */
[----:B------:R1:W-:Y:S04]  /*11780*/  STL.64 [R1+0x2500], R194 ;  /* 0x002500c201007387 */ /* 0x0003e80000100a00 */
[----:B-1----:R-:W2:Y:S04]  /*11790*/  LDL.LU.64 R194, [R1+0xe30] ;  /* 0x000e300001c27983 */ /* 0x002ea80000300a00 */
[----:B------:R1:W-:Y:S04]  /*117a0*/  STL.64 [R1+0x24f8], R178 ;  /* 0x0024f8b201007387 */ /* 0x0003e80000100a00 */
[----:B-1----:R-:W2:Y:S04]  /*117b0*/  LDL.LU.64 R178, [R1+0xe38] ;  /* 0x000e380001b27983 */ /* 0x002ea80000300a00 */
[----:B------:R1:W-:Y:S04]  /*117c0*/  STL.64 [R1+0x24f0], R162 ;  /* 0x0024f0a201007387 */ /* 0x0003e80000100a00 */
[----:B-1----:R-:W2:Y:S04]  /*117d0*/  LDL.64 R162, [R1+0x1968] ;  /* 0x0019680001a27983 */ /* 0x002ea80000100a00 */
[----:B------:R-:W-:Y:S04]  /*117e0*/  STL.64 [R1+0x24e8], R146 ;  /* 0x0024e89201007387 */ /* 0x000fe80000100a00 */
[----:B------:R1:W-:Y:S04]  /*117f0*/  STL.64 [R1+0x24e0], R130 ;  /* 0x0024e08201007387 */ /* 0x0003e80000100a00 */
[----:B-1----:R-:W2:Y:S04]  /*11800*/  LDL.64 R130, [R1+0x1970] ;  /* 0x0019700001827983 */ /* 0x002ea80000100a00 */
[----:B------:R1:W-:Y:S04]  /*11810*/  STL.64 [R1+0x24d8], R114 ;  /* 0x0024d87201007387 */ /* 0x0003e80000100a00 */
[----:B-1----:R-:W2:Y:S04]  /*11820*/  LDL.LU.64 R114, [R1+0xe40] ;  /* 0x000e400001727983 */ /* 0x002ea80000300a00 */
[----:B------:R1:W-:Y:S04]  /*11830*/  STL.64 [R1+0x24d0], R98 ;  /* 0x0024d06201007387 */ /* 0x0003e80000100a00 */
[----:B-1----:R-:W2:Y:S04]  /*11840*/  LDL.64 R98, [R1+0x1978] ;  /* 0x0019780001627983 */ /* 0x002ea80000100a00 */
[----:B------:R-:W1:Y:S04]  /*11850*/  S2R R146, SR_TID.X ;  /* 0x0000000000927919 */ /* 0x000e680000002100 */
[----:B------:R-:W-:Y:S04]  /*11860*/  STL.64 [R1+0x24c8], R82 ;  /* 0x0024c85201007387 */ /* 0x000fe80000100a00 */
[----:B------:R-:W-:Y:S04]  /*11870*/  STL.64 [R1+0x24c0], R66 ;  /* 0x0024c04201007387 */ /* 0x000fe80000100a00 */
[----:B------:R-:W-:Y:S04]  /*11880*/  STL.64 [R1+0x24b8], R50 ;  /* 0x0024b83201007387 */ /* 0x000fe80000100a00 */
[----:B------:R-:W-:Y:S04]  /*11890*/  STL.64 [R1+0x24b0], R34 ;  /* 0x0024b02201007387 */ /* 0x000fe80000100a00 */
[----:B------:R-:W-:Y:S01]  /*118a0*/  STL.64 [R1+0x24a8], R18 ;  /* 0x0024a81201007387 */ /* 0x000fe20000100a00 */
[----:B-1----:R-:W-:-:S03]  /*118b0*/  LOP3.LUT R147, R146, 0x7f, RZ, 0xc0, !PT ;  /* 0x0000007f92937812 */ /* 0x002fc600078ec0ff */
[----:B------:R1:W-:Y:S02]  /*118c0*/  STL.64 [R1+0x24a0], R240 ;  /* 0x0024a0f001007387 */ /* 0x0003e40000100a00 */
[----:B-1----:R-:W-:Y:S02]  /*118d0*/  IMAD.SHL.U32 R241, R147, 0x4, RZ ;  /* 0x0000000493f17824 */ /* 0x002fe400078e00ff */
[----:B------:R-:W-:Y:S01]  /*118e0*/  BAR.SYNC.DEFER_BLOCKING 0x0 ;  /* 0x0000000000007b1d */ /* 0x000fe20000010000 */
[----:B---3--:R-:W-:-:S04]  /*118f0*/  IMAD.WIDE R66, R3, 0x4, R248 ;  /* 0x0000000403427825 */ /* 0x008fc800078e02f8 */
[----:B----4-:R-:W-:-:S04]  /*11900*/  IMAD.WIDE R50, R3, 0x4, R246 ;  /* 0x0000000403327825 */ /* 0x010fc800078e02f6 */
[----:B--2---:R-:W-:-:S04]  /*11910*/  IMAD.WIDE R34, R3, 0x4, R244 ;  /* 0x0000000403227825 */ /* 0x004fc800078e02f4 */
[----:B------:R-:W-:Y:S01]  /*11920*/  IMAD.WIDE R18, R3, 0x4, R242 ;  /* 0x0000000403127825 */ /* 0x000fe200078e02f2 */
[----:B------:R-:W-:Y:S01]  /*11930*/  @!PT LDS RZ, [RZ] ;  /* 0x00000000fffff984 */ /* 0x000fe20000000800 */
[----:B------:R-:W-:Y:S01]  /*11940*/  @!PT LDS RZ, [RZ] ;  /* 0x00000000fffff984 */ /* 0x000fe20000000800 */
[----:B------:R-:W-:Y:S01]  /*11950*/  @!PT LDS RZ, [RZ] ;  /* 0x00000000fffff984 */ /* 0x000fe20000000800 */
[----:B------:R1:W-:Y:S04]  /*11960*/  LDGSTS.E [R241+0x40000], [R98.64], !P6 ;  /* 0x4000000062f17fae */ /* 0x0003e8000f121844 */
[----:B------:R2:W-:Y:S04]  /*11970*/  LDGSTS.E [R241+0x40200], [R130.64], !P6 ;  /* 0x4020000082f17fae */ /* 0x0005e8000f121844 */
[----:B------:R3:W-:Y:S04]  /*11980*/  LDGSTS.E [R241+0x40400], [R162.64], !P6 ;  /* 0x40400000a2f17fae */ /* 0x0007e8000f121844 */
[----:B------:R4:W-:Y:S04]  /*11990*/  LDGSTS.E [R241+0x40600], [R226.64], !P6 ;  /* 0x40600000e2f17fae */ /* 0x0009e8000f121844 */
[----:B------:R1:W-:Y:S04]  /*119a0*/  LDGSTS.E [R241+0x42000], [R66.64], !P5 ;  /* 0x4200000042f17fae */ /* 0x0003e8000e921844 */
[----:B---3--:R-:W3:Y:S04]  /*119b0*/  LDL.LU.64 R162, [R1+0xdc0] ;  /* 0x000dc00001a27983 */ /* 0x008ee80000300a00 */
[----:B----4-:R-:W4:Y:S01]  /*119c0*/  LDL.LU.64 R226, [R1+0xdb8] ;  /* 0x000db80001e27983 */ /* 0x010f220000300a00 */
[----:B------:R-:W-:-:S03]  /*119d0*/  ISETP.GE.U32.AND P6, PT, R252, 0x7ffffee4, PT ;  /* 0x7ffffee4fc00780c */ /* 0x000fc60003fc6070 */
[----:B------:R-:W4:Y:S04]  /*119e0*/  LDL.LU.64 R248, [R1+0xdb0] ;  /* 0x000db00001f87983 */ /* 0x000f280000300a00 */
[----:B------:R1:W-:Y:S04]  /*119f0*/  STL.64 [R1+0x18f8], R66 ;  /* 0x0018f84201007387 */ /* 0x0003e80000100a00 */
[----:B------:R-:W4:Y:S01]  /*11a00*/  LDL.LU.64 R246, [R1+0xda8] ;  /* 0x000da80001f67983 */ /* 0x000f220000300a00 */
[----:B------:R-:W-:-:S03]  /*11a10*/  IADD3 R242, R2, -0xa1, RZ ;  /* 0xffffff5f02f27810 */ /* 0x000fc60007ffe0ff */
[----:B------:R-:W-:Y:S04]  /*11a20*/  STL.64 [R1+0x18f0], R50 ;  /* 0x0018f03201007387 */ /* 0x000fe80000100a00 */
[----:B------:R1:W-:Y:S04]  /*11a30*/  STL.64 [R1+0x18e8], R34 ;  /* 0x0018e82201007387 */ /* 0x0003e80000100a00 */
[----:B------:R1:W-:Y:S04]  /*11a40*/  STL.64 [R1+0x18e0], R18 ;  /* 0x0018e01201007387 */ /* 0x0003e80000100a00 */
[----:B--2---:R-:W2:Y:S01]  /*11a50*/  LDL.LU.64 R130, [R1+0xd40] ;  /* 0x000d400001827983 */ /* 0x004ea20000300a00 */
[----:B-1----:R-:W-:-:S03]  /*11a60*/  IMAD.WIDE R66, R3, 0x4, R114 ;  /* 0x0000000403427825 */ /* 0x002fc600078e0272 */
[----:B------:R-:W2:Y:S04]  /*11a70*/  LDL.LU.64 R244, [R1+0xd38] ;  /* 0x000d380001f47983 */ /* 0x000ea80000300a00 */
[----:B------:R1:W-:Y:S04]  /*11a80*/  LDGSTS.E [R241+0x42200], [R50.64], !P5 ;  /* 0x4220000032f17fae */ /* 0x0003e8000e921844 */
[----:B------:R1:W-:Y:S04]  /*11a90*/  LDGSTS.E [R241+0x42400], [R34.64], !P5 ;  /* 0x4240000022f17fae */ /* 0x0003e8000e921844 */
[----:B------:R-:W2:Y:S04]  /*11aa0*/  LDL.LU.64 R114, [R1+0xd30] ;  /* 0x000d300001727983 */ /* 0x000ea80000300a00 */
[----:B------:R3:W-:Y:S01]  /*11ab0*/  STL.64 [R1+0x1878], R66 ;  /* 0x0018784201007387 */ /* 0x0007e20000100a00 */
[----:B-1----:R-:W-:-:S03]  /*11ac0*/  IMAD.WIDE R34, R3, 0x4, R194 ;  /* 0x0000000403227825 */ /* 0x002fc600078e02c2 */
[----:B------:R1:W-:Y:S04]  /*11ad0*/  LDGSTS.E [R241+0x42600], [R18.64], !P5 ;  /* 0x4260000012f17fae */ /* 0x0003e8000e921844 */
[----:B------:R-:W2:Y:S01]  /*11ae0*/  LDL.LU.64 R194, [R1+0xd28] ;  /* 0x000d280001c27983 */ /* 0x000ea20000300a00 */
[----:B------:R-:W-:-:S03]  /*11af0*/  IMAD.WIDE R50, R3, 0x4, R178 ;  /* 0x0000000403327825 */ /* 0x000fc600078e02b2 */
[----:B------:R3:W-:Y:S01]  /*11b00*/  LDGSTS.E [R241+0x44000], [R66.64], !P2 ;  /* 0x4400000042f17fae */ /* 0x0007e2000d121844 */
[----:B-1----:R-:W-:-:S03]  /*11b10*/  IMAD.WIDE R18, R3, 0x4, R210 ;  /* 0x0000000403127825 */ /* 0x002fc600078e02d2 */
[----:B------:R4:W-:Y:S04]  /*11b20*/  STL.64 [R1+0x1870], R50 ;  /* 0x0018703201007387 */ /* 0x0009e80000100a00 */
[----:B------:R1:W-:Y:S04]  /*11b30*/  STL.64 [R1+0x1868], R34 ;  /* 0x0018682201007387 */ /* 0x0003e80000100a00 */
[----:B------:R1:W-:Y:S04]  /*11b40*/  STL.64 [R1+0x1860], R18 ;  /* 0x0018601201007387 */ /* 0x0003e80000100a00 */
[----:B------:R-:W2:Y:S04]  /*11b50*/  LDL.LU.64 R178, [R1+0xcc0] ;  /* 0x000cc00001b27983 */ /* 0x000ea80000300a00 */
[----:B------:R-:W2:Y:S04]  /*11b60*/  LDL.LU.64 R210, [R1+0xcb8] ;  /* 0x000cb80001d27983 */ /* 0x000ea80000300a00 */
[----:B------:R4:W-:Y:S04]  /*11b70*/  LDGSTS.E [R241+0x44200], [R50.64], !P2 ;  /* 0x4420000032f17fae */ /* 0x0009e8000d121844 */
[----:B------:R1:W-:Y:S04]  /*11b80*/  LDGSTS.E [R241+0x44400], [R34.64], !P2 ;  /* 0x4440000022f17fae */ /* 0x0003e8000d121844 */
[----:B------:R1:W-:Y:S01]  /*11b90*/  LDGSTS.E [R241+0x44600], [R18.64], !P2 ;  /* 0x4460000012f17fae */ /* 0x0003e2000d121844 */
[----:B---3--:R-:W-:-:S03]  /*11ba0*/  IMAD.WIDE R66, R3, 0x4, R162 ;  /* 0x0000000403427825 */ /* 0x008fc600078e02a2 */
[----:B------:R-:W3:Y:S01]  /*11bb0*/  LDL.LU.64 R162, [R1+0xcb0] ;  /* 0x000cb00001a27983 */ /* 0x000ee20000300a00 */
[----:B----4-:R-:W-:-:S03]  /*11bc0*/  IMAD.WIDE R50, R3, 0x4, R226 ;  /* 0x0000000403327825 */ /* 0x010fc600078e02e2 */
[----:B------:R-:W4:Y:S01]  /*11bd0*/  LDL.LU.64 R226, [R1+0xca8] ;  /* 0x000ca80001e27983 */ /* 0x000f220000300a00 */
[----:B-1----:R-:W-:-:S03]  /*11be0*/  IMAD.WIDE R34, R3, 0x4, R248 ;  /* 0x0000000403227825 */ /* 0x002fc600078e02f8 */
[----:B------:R2:W-:Y:S01]  /*11bf0*/  STL.64 [R1+0x17f8], R66 ;  /* 0x0017f84201007387 */ /* 0x0005e20000100a00 */
[----:B------:R-:W-:-:S03]  /*11c00*/  IMAD.WIDE R18, R3, 0x4, R246 ;  /* 0x0000000403127825 */ /* 0x000fc600078e02f6 */
[----:B------:R1:W-:Y:S04]  /*11c10*/  STL.64 [R1+0x17f0], R50 ;  /* 0x0017f03201007387 */ /* 0x0003e80000100a00 */
[----:B------:R1:W-:Y:S04]  /*11c20*/  STL.64 [R1+0x17e8], R34 ;  /* 0x0017e82201007387 */ /* 0x0003e80000100a00 */
[----:B------:R1:W-:Y:S04]  /*11c30*/  STL.64 [R1+0x17e0], R18 ;  /* 0x0017e01201007387 */ /* 0x0003e80000100a00 */
[----:B------:R-:W4:Y:S04]  /*11c40*/  LDL.LU.64 R248, [R1+0xc40] ;  /* 0x000c400001f87983 */ /* 0x000f280000300a00 */
[----:B------:R-:W4:Y:S04]  /*11c50*/  LDL.LU.64 R246, [R1+0xc38] ;  /* 0x000c380001f67983 */ /* 0x000f280000300a00 */
[----:B------:R2:W-:Y:S04]  /*11c60*/  LDGSTS.E [R241+0x46000], [R66.64], !P4 ;  /* 0x4600000042f17fae */ /* 0x0005e8000e121844 */
[----:B------:R1:W-:Y:S04]  /*11c70*/  LDGSTS.E [R241+0x46200], [R50.64], !P4 ;  /* 0x4620000032f17fae */ /* 0x0003e8000e121844 */
[----:B------:R2:W-:Y:S02]  /*11c80*/  LDGSTS.E [R241+0x46400], [R34.64], !P4 ;  /* 0x4640000022f17fae */ /* 0x0005e4000e121844 */
[----:B--2---:R-:W-:-:S02]  /*11c90*/  IMAD.WIDE R66, R3, 0x4, R130 ;  /* 0x0000000403427825 */ /* 0x004fc400078e0282 */
[----:B------:R2:W-:Y:S02]  /*11ca0*/  LDGSTS.E [R241+0x46600], [R18.64], !P4 ;  /* 0x4660000012f17fae */ /* 0x0005e4000e121844 */
[C---:B-1----:R-:W-:Y:S02]  /*11cb0*/  IMAD.WIDE R50, R3.reuse, 0x4, R244 ;  /* 0x0000000403327825 */ /* 0x042fe400078e02f4 */
[----:B------:R-:W4:Y:S04]  /*11cc0*/  LDL.LU.64 R130, [R1+0xc30] ;  /* 0x000c300001827983 */ /* 0x000f280000300a00 */
[----:B------:R-:W4:Y:S01]  /*11cd0*/  LDL.LU.64 R244, [R1+0xc28] ;  /* 0x000c280001f47983 */ /* 0x000f220000300a00 */
[----:B------:R-:W-:-:S04]  /*11ce0*/  IMAD.WIDE R34, R3, 0x4, R114 ;  /* 0x0000000403227825 */ /* 0x000fc800078e0272 */
[C---:B--2---:R-:W-:Y:S01]  /*11cf0*/  IMAD.WIDE R18, R3.reuse, 0x4, R194 ;  /* 0x0000000403127825 */ /* 0x044fe200078e02c2 */
[----:B------:R1:W-:Y:S04]  /*11d00*/  STL.64 [R1+0x1778], R66 ;  /* 0x0017784201007387 */ /* 0x0003e80000100a00 */
[----:B------:R2:W-:Y:S04]  /*11d10*/  STL.64 [R1+0x1770], R50 ;  /* 0x0017703201007387 */ /* 0x0005e80000100a00 */
[----:B------:R3:W-:Y:S04]  /*11d20*/  STL.64 [R1+0x1768], R34 ;  /* 0x0017682201007387 */ /* 0x0007e80000100a00 */
[----:B------:R4:W-:Y:S04]  /*11d30*/  STL.64 [R1+0x1760], R18 ;  /* 0x0017601201007387 */ /* 0x0009e80000100a00 */
[----:B------:R-:W4:Y:S04]  /*11d40*/  LDL.LU.64 R98, [R1+0xbc0] ;  /* 0x000bc00001627983 */ /* 0x000f280000300a00 */
[----:B------:R-:W4:Y:S04]  /*11d50*/  LDL.LU.64 R194, [R1+0xbb8] ;  /* 0x000bb80001c27983 */ /* 0x000f280000300a00 */
[----:B------:R1:W-:Y:S04]  /*11d60*/  LDGSTS.E [R241+0x48000], [R66.64], !P3 ;  /* 0x4800000042f17fae */ /* 0x0003e8000d921844 */
[----:B------:R2:W-:Y:S04]  /*11d70*/  LDGSTS.E [R241+0x48200], [R50.64], !P3 ;  /* 0x4820000032f17fae */ /* 0x0005e8000d921844 */
[----:B------:R3:W-:Y:S01]  /*11d80*/  LDGSTS.E [R241+0x48400], [R34.64], !P3 ;  /* 0x4840000022f17fae */ /* 0x0007e2000d921844 */
[----:B-1----:R-:W-:-:S03]  /*11d90*/  IMAD.WIDE R66, R3, 0x4, R178 ;  /* 0x0000000403427825 */ /* 0x002fc600078e02b2 */
[----:B------:R4:W-:Y:S01]  /*11da0*/  LDGSTS.E [R241+0x48600], [R18.64], !P3 ;  /* 0x4860000012f17fae */ /* 0x0009e2000d921844 */
[----:B--2---:R-:W-:-:S03]  /*11db0*/  IMAD.WIDE R50, R3, 0x4, R210 ;  /* 0x0000000403327825 */ /* 0x004fc600078e02d2 */
[----:B------:R-:W4:Y:S04]  /*11dc0*/  LDL.LU.64 R178, [R1+0xbb0] ;  /* 0x000bb00001b27983 */ /* 0x000f280000300a00 */
[----:B------:R-:W4:Y:S04]  /*11dd0*/  LDL.LU.64 R210, [R1+0xba8] ;  /* 0x000ba80001d27983 */ /* 0x000f280000300a00 */
[----:B------:R1:W-:Y:S04]  /*11de0*/  STL.64 [R1+0x16f8], R66 ;  /* 0x0016f84201007387 */ /* 0x0003e80000100a00 */
[----:B------:R1:W-:Y:S04]  /*11df0*/  STL.64 [R1+0x16f0], R50 ;  /* 0x0016f03201007387 */ /* 0x0003e80000100a00 */
[----:B------:R1:W-:Y:S04]  /*11e00*/  LDGSTS.E [R241+0x4a000], [R66.64], !P0 ;  /* 0x4a00000042f17fae */ /* 0x0003e8000c121844 */
[----:B------:R1:W-:Y:S01]  /*11e10*/  LDGSTS.E [R241+0x4a200], [R50.64], !P0 ;  /* 0x4a20000032f17fae */ /* 0x0003e2000c121844 */
[----:B---3--:R-:W-:-:S04]  /*11e20*/  IMAD.WIDE R34, R3, 0x4, R162 ;  /* 0x0000000403227825 */ /* 0x008fc800078e02a2 */
[C---:B----4-:R-:W-:Y:S01]  /*11e30*/  IMAD.WIDE R18, R3.reuse, 0x4, R226 ;  /* 0x0000000403127825 */ /* 0x050fe200078e02e2 */
[----:B------:R3:W-:Y:S04]  /*11e40*/  STL.64 [R1+0x16e8], R34 ;  /* 0x0016e82201007387 */ /* 0x0007e80000100a00 */
[----:B------:R4:W-:Y:S04]  /*11e50*/  STL.64 [R1+0x16e0], R18 ;  /* 0x0016e01201007387 */ /* 0x0009e80000100a00 */
[----:B------:R-:W2:Y:S04]  /*11e60*/  LDL.LU.64 R162, [R1+0xb40] ;  /* 0x000b400001a27983 */ /* 0x000ea80000300a00 */
[----:B------:R-:W2:Y:S04]  /*11e70*/  LDL.LU.64 R226, [R1+0xb38] ;  /* 0x000b380001e27983 */ /* 0x000ea80000300a00 */
[----:B------:R3:W-:Y:S04]  /*11e80*/  LDGSTS.E [R241+0x4a400], [R34.64], !P0 ;  /* 0x4a40000022f17fae */ /* 0x0007e8000c121844 */
[----:B------:R4:W-:Y:S01]  /*11e90*/  LDGSTS.E [R241+0x4a600], [R18.64], !P0 ;  /* 0x4a60000012f17fae */ /* 0x0009e2000c121844 */
[----:B-1----:R-:W-:-:S03]  /*11ea0*/  IMAD.WIDE R66, R3, 0x4, R248 ;  /* 0x0000000403427825 */ /* 0x002fc600078e02f8 */
[----:B------:R-:W2:Y:S01]  /*11eb0*/  LDL.LU.64 R248, [R1+0xb30] ;  /* 0x000b300001f87983 */ /* 0x000ea20000300a00 */
[----:B------:R-:W-:-:S03]  /*11ec0*/  IMAD.WIDE R50, R3, 0x4, R246 ;  /* 0x0000000403327825 */ /* 0x000fc600078e02f6 */
[----:B------:R-:W2:Y:S04]  /*11ed0*/  LDL.LU.64 R246, [R1+0xb28] ;  /* 0x000b280001f67983 */ /* 0x000ea80000300a00 */
        /* <DEDUP_REMOVED lines=10> */
[----:B------:R-:W2:Y:S04]  /*11f80*/  LDL.LU.64 R244, [R1+0xab0] ;  /* 0x000ab00001f47983 */ /* 0x000ea80000300a00 */
[----:B------:R3:W-:Y:S01]  /*11f90*/  LDGSTS.E [R241+0x4c400], [R34.64], !P1 ;  /* 0x4c40000022f17fae */ /* 0x0007e2000c921844 */
[----:B-1----:R-:W-:-:S03]  /*11fa0*/  IMAD.WIDE R66, R3, 0x4, R98 ;  /* 0x0000000403427825 */ /* 0x002fc600078e0262 */
[----:B------:R4:W-:Y:S01]  /*11fb0*/  LDGSTS.E [R241+0x4c600], [R18.64], !P1 ;  /* 0x4c60000012f17fae */ /* 0x0009e2000c921844 */
        /* <DEDUP_REMOVED lines=13> */
[----:B------:R3:W-:Y:S04]  /*12090*/  LDGSTS.E [R241+0x4e400], [R34.64], !P6 ;  /* 0x4e40000022f17fae */ /* 0x0007e8000f121844 */
[----:B------:R4:W-:Y:S01]  /*120a0*/  LDGSTS.E [R241+0x4e600], [R18.64], !P6 ;  /* 0x4e60000012f17fae */ /* 0x0009e2000f121844 */
[----:B------:R-:W-:Y:S01]  /*120b0*/  ISETP.GE.U32.AND P5, PT, R242, 0x7ffffee0, PT ;  /* 0x7ffffee0f200780c */ /* 0x000fe20003fa6070 */
[----:B--2---:R-:W-:-:S04]  /*120c0*/  IMAD.WIDE R66, R3, 0x4, R162 ;  /* 0x0000000403427825 */ /* 0x004fc800078e02a2 */
[----:B-1----:R-:W-:-:S08]  /*120d0*/  IMAD.WIDE R50, R3, 0x4, R226 ;  /* 0x0000000403327825 */ /* 0x002fd000078e02e2 */
[----:B------:R1:W-:Y:S04]  /*120e0*/  LDGSTS.E [R241+0x50000], [R66.64], !P5 ;  /* 0x5000000042f17fae */ /* 0x0003e8000e921844 */
[----:B------:R-:W2:Y:S04]  /*120f0*/  LDL.LU.64 R226, [R1+0xa28] ;  /* 0x000a280001e27983 */ /* 0x000ea80000300a00 */
[----:B------:R1:W-:Y:S01]  /*12100*/  STL.64 [R1+0x1578], R66 ;  /* 0x0015784201007387 */ /* 0x0003e20000100a00 */
[----:B---3--:R-:W-:-:S03]  /*12110*/  IMAD.WIDE R34, R3, 0x4, R248 ;  /* 0x0000000403227825 */ /* 0x008fc600078e02f8 */
[----:B------:R-:W-:Y:S01]  /*12120*/  STL.64 [R1+0x1570], R50 ;  /* 0x0015703201007387 */ /* 0x000fe20000100a00 */
[----:B----4-:R-:W-:-:S03]  /*12130*/  IMAD.WIDE R18, R3, 0x4, R246 ;  /* 0x0000000403127825 */ /* 0x010fc600078e02f6 */
[----:B------:R3:W-:Y:S04]  /*12140*/  STL.64 [R1+0x1568], R34 ;  /* 0x0015682201007387 */ /* 0x0007e80000100a00 */
[----:B------:R4:W-:Y:S04]  /*12150*/  STL.64 [R1+0x1560], R18 ;  /* 0x0015601201007387 */ /* 0x0009e80000100a00 */
[----:B------:R-:W2:Y:S04]  /*12160*/  LDL.LU.64 R162, [R1+0x9b8] ;  /* 0x0009b80001a27983 */ /* 0x000ea80000300a00 */
[----:B------:R-:W2:Y:S04]  /*12170*/  LDL.LU.64 R248, [R1+0x9b0] ;  /* 0x0009b00001f87983 */ /* 0x000ea80000300a00 */
[----:B------:R-:W2:Y:S04]  /*12180*/  LDL.LU.64 R246, [R1+0x9a8] ;  /* 0x0009a80001f67983 */ /* 0x000ea80000300a00 */
[----:B------:R3:W-:Y:S04]  /*12190*/  LDGSTS.E [R241+0x50200], [R50.64], !P5 ;  /* 0x5020000032f17fae */ /* 0x0007e8000e921844 */
[----:B------:R3:W-:Y:S04]  /*121a0*/  LDGSTS.E [R241+0x50400], [R34.64], !P5 ;  /* 0x5040000022f17fae */ /* 0x0007e8000e921844 */
[----:B------:R4:W-:Y:S01]  /*121b0*/  LDGSTS.E [R241+0x50600], [R18.64], !P5 ;  /* 0x5060000012f17fae */ /* 0x0009e2000e921844 */
[----:B-1----:R-:W-:-:S04]  /*121c0*/  IMAD.WIDE R66, R3, 0x4, R114 ;  /* 0x0000000403427825 */ /* 0x002fc800078e0272 */
[C---:B---3--:R-:W-:Y:S02]  /*121d0*/  IMAD.WIDE R34, R3.reuse, 0x4, R244 ;  /* 0x0000000403227825 */ /* 0x048fe400078e02f4 */
[----:B------:R-:W3:Y:S02]  /*121e0*/  LDL.LU.64 R244, [R1+0x9a0] ;  /* 0x0009a00001f47983 */ /* 0x000ee40000300a00 */
[C---:B------:R-:W-:Y:S02]  /*121f0*/  IMAD.WIDE R50, R3.reuse, 0x4, R130 ;  /* 0x0000000403327825 */ /* 0x040fe400078e0282 */
[----:B------:R1:W-:Y:S02]  /*12200*/  STL.64 [R1+0x1500], R66 ;  /* 0x0015004201007387 */ /* 0x0003e40000100a00 */
[----:B----4-:R-:W-:Y:S02]  /*12210*/  IMAD.WIDE R18, R3, 0x4, R194 ;  /* 0x0000000403127825 */ /* 0x010fe400078e02c2 */
[----:B------:R-:W-:Y:S04]  /*12220*/  STL.64 [R1+0x14f8], R50 ;  /* 0x0014f83201007387 */ /* 0x000fe80000100a00 */
[----:B------:R4:W-:Y:S04]  /*12230*/  STL.64 [R1+0x14f0], R34 ;  /* 0x0014f02201007387 */ /* 0x0009e80000100a00 */
[----:B------:R2:W-:Y:S04]  /*12240*/  STL.64 [R1+0x14e8], R18 ;  /* 0x0014e81201007387 */ /* 0x0005e80000100a00 */
[----:B------:R-:W3:Y:S04]  /*12250*/  LDL.LU.64 R114, [R1+0x938] ;  /* 0x0009380001727983 */ /* 0x000ee80000300a00 */
[----:B------:R-:W3:Y:S04]  /*12260*/  LDL.LU.64 R130, [R1+0x930] ;  /* 0x0009300001827983 */ /* 0x000ee80000300a00 */
[----:B------:R-:W3:Y:S01]  /*12270*/  LDL.LU.64 R194, [R1+0x928] ;  /* 0x0009280001c27983 */ /* 0x000ee20000300a00 */
[----:B------:R-:W-:-:S04]  /*12280*/  IADD3 R242, R2, -0xa5, RZ ;  /* 0xffffff5b02f27810 */ /* 0x000fc80007ffe0ff */
[----:B------:R-:W-:Y:S02]  /*12290*/  ISETP.GE.U32.AND P2, PT, R242, 0x7ffffedc, PT ;  /* 0x7ffffedcf200780c */ /* 0x000fe40003f46070 */
[----:B------:R-:W-:-:S11]  /*122a0*/  IADD3 R242, R2, -0xa9, RZ ;  /* 0xffffff5702f27810 */ /* 0x000fd60007ffe0ff */
[----:B------:R1:W-:Y:S04]  /*122b0*/  LDGSTS.E [R241+0x52000], [R66.64], !P2 ;  /* 0x5200000042f17fae */ /* 0x0003e8000d121844 */
[----:B------:R4:W-:Y:S04]  /*122c0*/  LDGSTS.E [R241+0x52200], [R50.64], !P2 ;  /* 0x5220000032f17fae */ /* 0x0009e8000d121844 */
[----:B------:R4:W-:Y:S01]  /*122d0*/  LDGSTS.E [R241+0x52400], [R34.64], !P2 ;  /* 0x5240000022f17fae */ /* 0x0009e2000d121844 */
[----:B------:R-:W-:Y:S01]  /*122e0*/  ISETP.GE.U32.AND P4, PT, R242, 0x7ffffed8, PT ;  /* 0x7ffffed8f200780c */ /* 0x000fe20003f86070 */
[----:B-1----:R-:W-:-:S02]  /*122f0*/  IMAD.WIDE R66, R3, 0x4, R98 ;  /* 0x0000000403427825 */ /* 0x002fc400078e0262 */
[----:B------:R2:W-:Y:S02]  /*12300*/  LDGSTS.E [R241+0x52600], [R18.64], !P2 ;  /* 0x5260000012f17fae */ /* 0x0005e4000d121844 */
[C---:B----4-:R-:W-:Y:S02]  /*12310*/  IMAD.WIDE R34, R3.reuse, 0x4, R210 ;  /* 0x0000000403227825 */ /* 0x050fe400078e02d2 */
[----:B------:R-:W4:Y:S02]  /*12320*/  LDL.LU.64 R210, [R1+0x920] ;  /* 0x0009200001d27983 */ /* 0x000f240000300a00 */
[----:B------:R-:W-:Y:S02]  /*12330*/  IMAD.WIDE R50, R3, 0x4, R178 ;  /* 0x0000000403327825 */ /* 0x000fe400078e02b2 */
[----:B------:R1:W-:Y:S04]  /*12340*/  STL.64 [R1+0x14a0], R66 ;  /* 0x0014a04201007387 */ /* 0x0003e80000100a00 */
[----:B------:R1:W-:Y:S04]  /*12350*/  STL.64 [R1+0x1498], R50 ;  /* 0x0014983201007387 */ /* 0x0003e80000100a00 */
[----:B------:R1:W-:Y:S04]  /*12360*/  LDGSTS.E [R241+0x54000], [R66.64], !P4 ;  /* 0x5400000042f17fae */ /* 0x0003e8000e121844 */
[----:B------:R1:W-:Y:S04]  /*12370*/  STL.64 [R1+0x1490], R34 ;  /* 0x0014902201007387 */ /* 0x0003e80000100a00 */
[----:B------:R1:W-:Y:S04]  /*12380*/  LDGSTS.E [R241+0x54200], [R50.64], !P4 ;  /* 0x5420000032f17fae */ /* 0x0003e8000e121844 */
[----:B------:R1:W-:Y:S01]  /*12390*/  LDGSTS.E [R241+0x54400], [R34.64], !P4 ;  /* 0x5440000022f17fae */ /* 0x0003e2000e121844 */
[----:B------:R-:W-:-:S04]  /*123a0*/  IADD3 R242, R2, -0xad, RZ ;  /* 0xffffff5302f27810 */ /* 0x000fc80007ffe0ff */
[----:B------:R-:W-:Y:S01]  /*123b0*/  ISETP.GE.U32.AND P3, PT, R242, 0x7ffffed4, PT ;  /* 0x7ffffed4f200780c */ /* 0x000fe20003f66070 */
[----:B--2---:R-:W-:-:S05]  /*123c0*/  IMAD.WIDE R18, R3, 0x4, R226 ;  /* 0x0000000403127825 */ /* 0x004fca00078e02e2 */
[----:B------:R3:W-:Y:S04]  /*123d0*/  STL.64 [R1+0x1488], R18 ;  /* 0x0014881201007387 */ /* 0x0007e80000100a00 */
[----:B------:R-:W2:Y:S04]  /*123e0*/  LDL.LU.64 R178, [R1+0x8b8] ;  /* 0x0008b80001b27983 */ /* 0x000ea80000300a00 */
[----:B------:R-:W2:Y:S04]  /*123f0*/  LDL.LU.64 R226, [R1+0x8b0] ;  /* 0x0008b00001e27983 */ /* 0x000ea80000300a00 */
[----:B------:R3:W-:Y:S01]  /*12400*/  LDGSTS.E [R241+0x54600], [R18.64], !P4 ;  /* 0x5460000012f17fae */ /* 0x0007e2000e121844 */
[----:B-1----:R-:W-:-:S04]  /*12410*/  IMAD.WIDE R66, R3, 0x4, R162 ;  /* 0x0000000403427825 */ /* 0x002fc800078e02a2 */
[C---:B------:R-:W-:Y:S01]  /*12420*/  IMAD.WIDE R50, R3.reuse, 0x4, R248 ;  /* 0x0000000403327825 */ /* 0x040fe200078e02f8 */
[----:B------:R1:W-:Y:S03]  /*12430*/  LDGSTS.E [R241+0x56000], [R66.64], !P3 ;  /* 0x5600000042f17fae */ /* 0x0003e6000d921844 */
[C---:B------:R-:W-:Y:S01]  /*12440*/  IMAD.WIDE R34, R3.reuse, 0x4, R246 ;  /* 0x0000000403227825 */ /* 0x040fe200078e02f6 */
[----:B------:R-:W2:Y:S04]  /*12450*/  LDL.LU.64 R248, [R1+0x8a8] ;  /* 0x0008a80001f87983 */ /* 0x000ea80000300a00 */
[----:B------:R1:W-:Y:S04]  /*12460*/  STL.64 [R1+0x1440], R66 ;  /* 0x0014404201007387 */ /* 0x0003e80000100a00 */
[----:B------:R-:W2:Y:S04]  /*12470*/  LDL.LU.64 R246, [R1+0x8a0] ;  /* 0x0008a00001f67983 */ /* 0x000ea80000300a00 */
[----:B------:R-:W-:Y:S04]  /*12480*/  STL.64 [R1+0x1438], R50 ;  /* 0x0014383201007387 */ /* 0x000fe80000100a00 */
[----:B------:R1:W-:Y:S04]  /*12490*/  STL.64 [R1+0x1430], R34 ;  /* 0x0014302201007387 */ /* 0x0003e80000100a00 */
[----:B------:R1:W-:Y:S01]  /*124a0*/  LDGSTS.E [R241+0x56200], [R50.64], !P3 ;  /* 0x5620000032f17fae */ /* 0x0003e2000d921844 */
[----:B---3--:R-:W-:-:S03]  /*124b0*/  IMAD.WIDE R18, R3, 0x4, R244 ;  /* 0x0000000403127825 */ /* 0x008fc600078e02f4 */
[----:B------:R3:W-:Y:S04]  /*124c0*/  LDGSTS.E [R241+0x56400], [R34.64], !P3 ;  /* 0x5640000022f17fae */ /* 0x0007e8000d921844 */
[----:B------:R4:W-:Y:S04]  /*124d0*/  STL.64 [R1+0x1428], R18 ;  /* 0x0014281201007387 */ /* 0x0009e80000100a00 */
[----:B------:R-:W2:Y:S04]  /*124e0*/  LDL.LU.64 R162, [R1+0x838] ;  /* 0x0008380001a27983 */ /* 0x000ea80000300a00 */
[----:B------:R-:W2:Y:S04]  /*124f0*/  LDL.LU.64 R244, [R1+0x830] ;  /* 0x0008300001f47983 */ /* 0x000ea80000300a00 */
[----:B------:R4:W-:Y:S01]  /*12500*/  LDGSTS.E [R241+0x56600], [R18.64], !P3 ;  /* 0x5660000012f17fae */ /* 0x0009e2000d921844 */
[----:B-1----:R-:W-:-:S03]  /*12510*/  IMAD.WIDE R66, R3, 0x4, R114 ;  /* 0x0000000403427825 */ /* 0x002fc600078e0272 */
[----:B------:R-:W2:Y:S04]  /*12520*/  LDL.LU.64 R114, [R1+0x828] ;  /* 0x0008280001727983 */ /* 0x000ea80000300a00 */
[----:B------:R2:W-:Y:S01]  /*12530*/  STL.64 [R1+0x13e0], R66 ;  /* 0x0013e04201007387 */ /* 0x0005e20000100a00 */
[----:B---3--:R-:W-:-:S03]  /*12540*/  IMAD.WIDE R34, R3, 0x4, R194 ;  /* 0x0000000403227825 */ /* 0x008fc600078e02c2 */
[----:B------:R-:W3:Y:S01]  /*12550*/  LDL.LU.64 R194, [R1+0x820] ;  /* 0x0008200001c27983 */ /* 0x000ee20000300a00 */
[----:B------:R-:W-:Y:S01]  /*12560*/  IMAD.WIDE R50, R3, 0x4, R130 ;  /* 0x0000000403327825 */ /* 0x000fe200078e0282 */
[----:B------:R-:W-:-:S04]  /*12570*/  IADD3 R242, R2, -0xb1, RZ ;  /* 0xffffff4f02f27810 */ /* 0x000fc80007ffe0ff */
[----:B------:R1:W-:Y:S04]  /*12580*/  STL.64 [R1+0x13d8], R50 ;  /* 0x0013d83201007387 */ /* 0x0003e80000100a00 */
[----:B------:R1:W-:Y:S01]  /*12590*/  STL.64 [R1+0x13d0], R34 ;  /* 0x0013d02201007387 */ /* 0x0003e20000100a00 */
[----:B------:R-:W-:Y:S02]  /*125a0*/  ISETP.GE.U32.AND P0, PT, R242, 0x7ffffed0, PT ;  /* 0x7ffffed0f200780c */ /* 0x000fe40003f06070 */
[----:B------:R-:W-:Y:S01]  /*125b0*/  IADD3 R242, R2, -0xb5, RZ ;  /* 0xffffff4b02f27810 */ /* 0x000fe20007ffe0ff */
[----:B----4-:R-:W-:-:S10]  /*125c0*/  IMAD.WIDE R18, R3, 0x4, R210 ;  /* 0x0000000403127825 */ /* 0x010fd400078e02d2 */
[----:B------:R2:W-:Y:S04]  /*125d0*/  LDGSTS.E [R241+0x58000], [R66.64], !P0 ;  /* 0x5800000042f17fae */ /* 0x0005e8000c121844 */
[----:B------:R4:W-:Y:S04]  /*125e0*/  STL.64 [R1+0x13c8], R18 ;  /* 0x0013c81201007387 */ /* 0x0009e80000100a00 */
[----:B------:R-:W3:Y:S04]  /*125f0*/  LDL.LU.64 R130, [R1+0x7b8] ;  /* 0x0007b80001827983 */ /* 0x000ee80000300a00 */
[----:B------:R-:W3:Y:S01]  /*12600*/  LDL.LU.64 R210, [R1+0x7b0] ;  /* 0x0007b00001d27983 */ /* 0x000ee20000300a00 */
[----:B------:R-:W-:-:S03]  /*12610*/  ISETP.GE.U32.AND P1, PT, R242, 0x7ffffecc, PT ;  /* 0x7ffffeccf200780c */ /* 0x000fc60003f26070 */
[----:B------:R1:W-:Y:S04]  /*12620*/  LDGSTS.E [R241+0x58200], [R50.64], !P0 ;  /* 0x5820000032f17fae */ /* 0x0003e8000c121844 */
[----:B------:R1:W-:Y:S04]  /*12630*/  LDGSTS.E [R241+0x58400], [R34.64], !P0 ;  /* 0x5840000022f17fae */ /* 0x0003e8000c121844 */
[----:B------:R4:W-:Y:S01]  /*12640*/  LDGSTS.E [R241+0x58600], [R18.64], !P0 ;  /* 0x5860000012f17fae */ /* 0x0009e2000c121844 */
[----:B--2---:R-:W-:-:S03]  /*12650*/  IMAD.WIDE R66, R3, 0x4, R178 ;  /* 0x0000000403427825 */ /* 0x004fc600078e02b2 */
[----:B------:R-:W2:Y:S01]  /*12660*/  LDL.LU.64 R178, [R1+0x7a8] ;  /* 0x0007a80001b27983 */ /* 0x000ea20000300a00 */
[----:B-1----:R-:W-:-:S03]  /*12670*/  IMAD.WIDE R50, R3, 0x4, R226 ;  /* 0x0000000403327825 */ /* 0x002fc600078e02e2 */
[----:B------:R-:W2:Y:S04]  /*12680*/  LDL.LU.64 R226, [R1+0x7a0] ;  /* 0x0007a00001e27983 */ /* 0x000ea80000300a00 */
[----:B------:R1:W-:Y:S04]  /*12690*/  STL.64 [R1+0x1380], R66 ;  /* 0x0013804201007387 */ /* 0x0003e80000100a00 */
[----:B------:R1:W-:Y:S04]  /*126a0*/  STL.64 [R1+0x1378], R50 ;  /* 0x0013783201007387 */ /* 0x0003e80000100a00 */
[----:B------:R1:W-:Y:S01]  /*126b0*/  LDGSTS.E [R241+0x5a000], [R66.64], !P1 ;  /* 0x5a00000042f17fae */ /* 0x0003e2000c921844 */
[----:B------:R-:W-:-:S03]  /*126c0*/  IMAD.WIDE R34, R3, 0x4, R248 ;  /* 0x0000000403227825 */ /* 0x000fc600078e02f8 */
[----:B------:R1:W-:Y:S01]  /*126d0*/  LDGSTS.E [R241+0x5a200], [R50.64], !P1 ;  /* 0x5a20000032f17fae */ /* 0x0003e2000c921844 */
[----:B----4-:R-:W-:-:S03]  /*126e0*/  IMAD.WIDE R18, R3, 0x4, R246 ;  /* 0x0000000403127825 */ /* 0x010fc600078e02f6 */
        /* <DEDUP_REMOVED lines=10> */
[----:B------:R-:W-:Y:S01]  /*12790*/  STL.64 [R1+0x1320], R66 ;  /* 0x0013204201007387 */ /* 0x000fe20000100a00 */
[----:B----4-:R-:W-:-:S03]  /*127a0*/  IMAD.WIDE R34, R3, 0x4, R114 ;  /* 0x0000000403227825 */ /* 0x010fc600078e0272 */
[----:B------:R1:W-:Y:S01]  /*127b0*/  STL.64 [R1+0x1318], R50 ;  /* 0x0013183201007387 */ /* 0x0003e20000100a00 */
[----:B---3--:R-:W-:-:S03]  /*127c0*/  IMAD.WIDE R18, R3, 0x4, R194 ;  /* 0x0000000403127825 */ /* 0x008fc600078e02c2 */
[----:B------:R2:W-:Y:S04]  /*127d0*/  STL.64 [R1+0x1310], R34 ;  /* 0x0013102201007387 */ /* 0x0005e80000100a00 */
[----:B------:R3:W-:Y:S04]  /*127e0*/  STL.64 [R1+0x1308], R18 ;  /* 0x0013081201007387 */ /* 0x0007e80000100a00 */
[----:B------:R-:W2:Y:S04]  /*127f0*/  LDL.LU.64 R98, [R1+0x6b8] ;  /* 0x0006b80001627983 */ /* 0x000ea80000300a00 */
[----:B------:R-:W2:Y:S01]  /*12800*/  LDL.LU.64 R194, [R1+0x6b0] ;  /* 0x0006b00001c27983 */ /* 0x000ea20000300a00 */
[----:B------:R-:W-:-:S03]  /*12810*/  IADD3 R242, R2, -0xb9, RZ ;  /* 0xffffff4702f27810 */ /* 0x000fc60007ffe0ff */
[----:B------:R-:W2:Y:S01]  /*12820*/  LDL.LU.64 R114, [R1+0x6a8] ;  /* 0x0006a80001727983 */ /* 0x000ea20000300a00 */
[----:B------:R-:W-:Y:S02]  /*12830*/  ISETP.GE.U32.AND P6, PT, R242, 0x7ffffec8, PT ;  /* 0x7ffffec8f200780c */ /* 0x000fe40003fc6070 */
[----:B------:R-:W-:-:S11]  /*12840*/  IADD3 R242, R2, -0xbd, RZ ;  /* 0xffffff4302f27810 */ /* 0x000fd60007ffe0ff */
[----:B------:R1:W-:Y:S04]  /*12850*/  LDGSTS.E [R241+0x5c000], [R66.64], !P6 ;  /* 0x5c00000042f17fae */ /* 0x0003e8000f121844 */
[----:B------:R1:W-:Y:S01]  /*12860*/  LDGSTS.E [R241+0x5c200], [R50.64], !P6 ;  /* 0x5c20000032f17fae */ /* 0x0003e2000f121844 */
[----:B------:R-:W-:-:S03]  /*12870*/  ISETP.GE.U32.AND P5, PT, R242, 0x7ffffec4, PT ;  /* 0x7ffffec4f200780c */ /* 0x000fc60003fa6070 */
[----:B------:R2:W-:Y:S04]  /*12880*/  LDGSTS.E [R241+0x5c400], [R34.64], !P6 ;  /* 0x5c40000022f17fae */ /* 0x0005e8000f121844 */
[----:B------:R3:W-:Y:S01]  /*12890*/  LDGSTS.E [R241+0x5c600], [R18.64], !P6 ;  /* 0x5c60000012f17fae */ /* 0x0007e2000f121844 */
[----:B-1----:R-:W-:-:S03]  /*128a0*/  IMAD.WIDE R50, R3, 0x4, R210 ;  /* 0x0000000403327825 */ /* 0x002fc600078e02d2 */
[----:B------:R-:W2:Y:S01]  /*128b0*/  LDL.LU.64 R210, [R1+0x6a0] ;  /* 0x0006a00001d27983 */ /* 0x000ea20000300a00 */
[----:B------:R-:W-:-:S05]  /*128c0*/  IMAD.WIDE R66, R3, 0x4, R130 ;  /* 0x0000000403427825 */ /* 0x000fca00078e0282 */
[----:B------:R1:W-:Y:S04]  /*128d0*/  STL.64 [R1+0x12c0], R66 ;  /* 0x0012c04201007387 */ /* 0x0003e80000100a00 */
[----:B------:R1:W-:Y:S04]  /*128e0*/  STL.64 [R1+0x12b8], R50 ;  /* 0x0012b83201007387 */ /* 0x0003e80000100a00 */
[----:B------:R1:W-:Y:S04]  /*128f0*/  LDGSTS.E [R241+0x5e000], [R66.64], !P5 ;  /* 0x5e00000042f17fae */ /* 0x0003e8000e921844 */
[----:B------:R1:W-:Y:S01]  /*12900*/  LDGSTS.E [R241+0x5e200], [R50.64], !P5 ;  /* 0x5e20000032f17fae */ /* 0x0003e2000e921844 */
[----:B------:R-:W-:-:S04]  /*12910*/  IADD3 R242, R2, -0xc1, RZ ;  /* 0xffffff3f02f27810 */ /* 0x000fc80007ffe0ff */
[----:B------:R-:W-:Y:S01]  /*12920*/  ISETP.GE.U32.AND P2, PT, R242, 0x7ffffec0, PT ;  /* 0x7ffffec0f200780c */ /* 0x000fe20003f46070 */
[----:B--2---:R-:W-:-:S04]  /*12930*/  IMAD.WIDE R34, R3, 0x4, R178 ;  /* 0x0000000403227825 */ /* 0x004fc800078e02b2 */
[C---:B---3--:R-:W-:Y:S01]  /*12940*/  IMAD.WIDE R18, R3.reuse, 0x4, R226 ;  /* 0x0000000403127825 */ /* 0x048fe200078e02e2 */
[----:B------:R2:W-:Y:S04]  /*12950*/  STL.64 [R1+0x12b0], R34 ;  /* 0x0012b02201007387 */ /* 0x0005e80000100a00 */
[----:B------:R3:W-:Y:S04]  /*12960*/  STL.64 [R1+0x12a8], R18 ;  /* 0x0012a81201007387 */ /* 0x0007e80000100a00 */
[----:B------:R-:W4:Y:S04]  /*12970*/  LDL.LU.64 R178, [R1+0x638] ;  /* 0x0006380001b27983 */ /* 0x000f280000300a00 */
[----:B------:R-:W4:Y:S04]  /*12980*/  LDL.LU.64 R226, [R1+0x630] ;  /* 0x0006300001e27983 */ /* 0x000f280000300a00 */
[----:B------:R2:W-:Y:S04]  /*12990*/  LDGSTS.E [R241+0x5e400], [R34.64], !P5 ;  /* 0x5e40000022f17fae */ /* 0x0005e8000e921844 */
[----:B------:R3:W-:Y:S01]  /*129a0*/  LDGSTS.E [R241+0x5e600], [R18.64], !P5 ;  /* 0x5e60000012f17fae */ /* 0x0007e2000e921844 */
[----:B-1----:R-:W-:-:S03]  /*129b0*/  IMAD.WIDE R66, R3, 0x4, R248 ;  /* 0x0000000403427825 */ /* 0x002fc600078e02f8 */
[----:B------:R-:W4:Y:S01]  /*129c0*/  LDL.LU.64 R248, [R1+0x628] ;  /* 0x0006280001f87983 */ /* 0x000f220000300a00 */
[----:B------:R-:W-:-:S03]  /*129d0*/  IMAD.WIDE R50, R3, 0x4, R246 ;  /* 0x0000000403327825 */ /* 0x000fc600078e02f6 */
[----:B------:R-:W4:Y:S04]  /*129e0*/  LDL.LU.64 R246, [R1+0x620] ;  /* 0x0006200001f67983 */ /* 0x000f280000300a00 */
[----:B------:R1:W-:Y:S04]  /*129f0*/  STL.64 [R1+0x1268], R66 ;  /* 0x0012684201007387 */ /* 0x0003e80000100a00 */
[----:B------:R1:W-:Y:S01]  /*12a00*/  STL.64 [R1+0x1260], R50 ;  /* 0x0012603201007387 */ /* 0x0003e20000100a00 */
[----:B--2---:R-:W-:-:S03]  /*12a10*/  IMAD.WIDE R34, R3, 0x4, R162 ;  /* 0x0000000403227825 */ /* 0x004fc600078e02a2 */
[----:B------:R1:W-:Y:S01]  /*12a20*/  LDGSTS.E [R241+0x60000], [R66.64], !P2 ;  /* 0x6000000042f17fae */ /* 0x0003e2000d121844 */
[----:B---3--:R-:W-:-:S03]  /*12a30*/  IMAD.WIDE R18, R3, 0x4, R244 ;  /* 0x0000000403127825 */ /* 0x008fc600078e02f4 */
[----:B------:R2:W-:Y:S04]  /*12a40*/  STL.64 [R1+0x1258], R34 ;  /* 0x0012582201007387 */ /* 0x0005e80000100a00 */
[----:B------:R3:W-:Y:S04]  /*12a50*/  STL.64 [R1+0x1250], R18 ;  /* 0x0012501201007387 */ /* 0x0007e80000100a00 */
[----:B------:R-:W4:Y:S04]  /*12a60*/  LDL.LU.64 R130, [R1+0x5b8] ;  /* 0x0005b80001827983 */ /* 0x000f280000300a00 */
[----:B------:R-:W4:Y:S04]  /*12a70*/  LDL.LU.64 R162, [R1+0x5b0] ;  /* 0x0005b00001a27983 */ /* 0x000f280000300a00 */
[----:B------:R-:W4:Y:S04]  /*12a80*/  LDL.LU.64 R244, [R1+0x5a8] ;  /* 0x0005a80001f47983 */ /* 0x000f280000300a00 */
[----:B------:R3:W-:Y:S04]  /*12a90*/  LDGSTS.E [R241+0x60200], [R50.64], !P2 ;  /* 0x6020000032f17fae */ /* 0x0007e8000d121844 */
[----:B------:R2:W-:Y:S01]  /*12aa0*/  LDGSTS.E [R241+0x60400], [R34.64], !P2 ;  /* 0x6040000022f17fae */ /* 0x0005e2000d121844 */
[----:B-1----:R-:W-:-:S03]  /*12ab0*/  IMAD.WIDE R66, R3, 0x4, R98 ;  /* 0x0000000403427825 */ /* 0x002fc600078e0262 */
[----:B------:R1:W-:Y:S01]  /*12ac0*/  LDGSTS.E [R241+0x60600], [R18.64], !P2 ;  /* 0x6060000012f17fae */ /* 0x0003e2000d121844 */
[----:B---3--:R-:W-:-:S03]  /*12ad0*/  IMAD.WIDE R50, R3, 0x4, R194 ;  /* 0x0000000403327825 */ /* 0x008fc600078e02c2 */
[----:B------:R-:W3:Y:S01]  /*12ae0*/  LDL.LU.64 R194, [R1+0x5a0] ;  /* 0x0005a00001c27983 */ /* 0x000ee20000300a00 */
[----:B--2---:R-:W-:-:S03]  /*12af0*/  IMAD.WIDE R34, R3, 0x4, R114 ;  /* 0x0000000403227825 */ /* 0x004fc600078e0272 */
[----:B------:R4:W-:Y:S01]  /*12b00*/  STL.64 [R1+0x1208], R66 ;  /* 0x0012084201007387 */ /* 0x0009e20000100a00 */
[----:B------:R-:W-:-:S03]  /*12b10*/  IADD3 R242, R2, -0xc5, RZ ;  /* 0xffffff3b02f27810 */ /* 0x000fc60007ffe0ff */
[----:B------:R2:W-:Y:S04]  /*12b20*/  STL.64 [R1+0x1200], R50 ;  /* 0x0012003201007387 */ /* 0x0005e80000100a00 */
[----:B------:R1:W-:Y:S01]  /*12b30*/  STL.64 [R1+0x11f8], R34 ;  /* 0x0011f82201007387 */ /* 0x0003e20000100a00 */
[----:B------:R-:W-:Y:S02]  /*12b40*/  ISETP.GE.U32.AND P4, PT, R242, 0x7ffffebc, PT ;  /* 0x7ffffebcf200780c */ /* 0x000fe40003f86070 */
[----:B------:R-:W-:Y:S01]  /*12b50*/  IADD3 R242, R2, -0xc9, RZ ;  /* 0xffffff3702f27810 */ /* 0x000fe20007ffe0ff */
[----:B-1----:R-:W-:-:S10]  /*12b60*/  IMAD.WIDE R18, R3, 0x4, R210 ;  /* 0x0000000403127825 */ /* 0x002fd400078e02d2 */
[----:B------:R4:W-:Y:S04]  /*12b70*/  LDGSTS.E [R241+0x62000], [R66.64], !P4 ;  /* 0x6200000042f17fae */ /* 0x0009e8000e121844 */
[----:B------:R1:W-:Y:S04]  /*12b80*/  STL.64 [R1+0x11f0], R18 ;  /* 0x0011f01201007387 */ /* 0x0003e80000100a00 */
[----:B------:R-:W3:Y:S04]  /*12b90*/  LDL.LU.64 R98, [R1+0x538] ;  /* 0x0005380001627983 */ /* 0x000ee80000300a00 */
[----:B------:R-:W3:Y:S04]  /*12ba0*/  LDL.LU.64 R114, [R1+0x530] ;  /* 0x0005300001727983 */ /* 0x000ee80000300a00 */
[----:B------:R-:W3:Y:S01]  /*12bb0*/  LDL.LU.64 R210, [R1+0x528] ;  /* 0x0005280001d27983 */ /* 0x000ee20000300a00 */
[----:B------:R-:W-:-:S03]  /*12bc0*/  ISETP.GE.U32.AND P3, PT, R242, 0x7ffffeb8, PT ;  /* 0x7ffffeb8f200780c */ /* 0x000fc60003f66070 */
[----:B------:R2:W-:Y:S04]  /*12bd0*/  LDGSTS.E [R241+0x62200], [R50.64], !P4 ;  /* 0x6220000032f17fae */ /* 0x0005e8000e121844 */
[----:B------:R1:W-:Y:S04]  /*12be0*/  LDGSTS.E [R241+0x62400], [R34.64], !P4 ;  /* 0x6240000022f17fae */ /* 0x0003e8000e121844 */
[----:B------:R1:W-:Y:S01]  /*12bf0*/  LDGSTS.E [R241+0x62600], [R18.64], !P4 ;  /* 0x6260000012f17fae */ /* 0x0003e2000e121844 */
[----:B----4-:R-:W-:-:S03]  /*12c00*/  IMAD.WIDE R66, R3, 0x4, R178 ;  /* 0x0000000403427825 */ /* 0x010fc600078e02b2 */
[----:B------:R-:W4:Y:S01]  /*12c10*/  LDL.LU.64 R178, [R1+0x520] ;  /* 0x0005200001b27983 */ /* 0x000f220000300a00 */
[----:B--2---:R-:W-:-:S03]  /*12c20*/  IMAD.WIDE R50, R3, 0x4, R226 ;  /* 0x0000000403327825 */ /* 0x004fc600078e02e2 */
[----:B------:R2:W-:Y:S04]  /*12c30*/  STL.64 [R1+0x11b0], R66 ;  /* 0x0011b04201007387 */ /* 0x0005e80000100a00 */
[----:B------:R-:W-:Y:S04]  /*12c40*/  STL.64 [R1+0x11a8], R50 ;  /* 0x0011a83201007387 */ /* 0x000fe80000100a00 */
[----:B------:R2:W-:Y:S04]  /*12c50*/  LDGSTS.E [R241+0x64000], [R66.64], !P3 ;  /* 0x6400000042f17fae */ /* 0x0005e8000d921844 */
[----:B------:R2:W-:Y:S01]  /*12c60*/  LDGSTS.E [R241+0x64200], [R50.64], !P3 ;  /* 0x6420000032f17fae */ /* 0x0005e2000d921844 */
[----:B-1----:R-:W-:-:S04]  /*12c70*/  IMAD.WIDE R34, R3, 0x4, R248 ;  /* 0x0000000403227825 */ /* 0x002fc800078e02f8 */
[C---:B------:R-:W-:Y:S01]  /*12c80*/  IMAD.WIDE R18, R3.reuse, 0x4, R246 ;  /* 0x0000000403127825 */ /* 0x040fe200078e02f6 */
[----:B------:R1:W-:Y:S04]  /*12c90*/  STL.64 [R1+0x11a0], R34 ;  /* 0x0011a02201007387 */ /* 0x0003e80000100a00 */
[----:B------:R3:W-:Y:S04]  /*12ca0*/  STL.64 [R1+0x1198], R18 ;  /* 0x0011981201007387 */ /* 0x0007e80000100a00 */
[----:B------:R-:W4:Y:S04]  /*12cb0*/  LDL.LU.64 R226, [R1+0x4b8] ;  /* 0x0004b80001e27983 */ /* 0x000f280000300a00 */
[----:B------:R-:W4:Y:S04]  /*12cc0*/  LDL.LU.64 R248, [R1+0x4b0] ;  /* 0x0004b00001f87983 */ /* 0x000f280000300a00 */
[----:B------:R1:W-:Y:S04]  /*12cd0*/  LDGSTS.E [R241+0x64400], [R34.64], !P3 ;  /* 0x6440000022f17fae */ /* 0x0003e8000d921844 */
[----:B------:R-:W4:Y:S01]  /*12ce0*/  LDL.LU.64 R246, [R1+0x4a8] ;  /* 0x0004a80001f67983 */ /* 0x000f220000300a00 */
[----:B--2---:R-:W-:-:S03]  /*12cf0*/  IMAD.WIDE R66, R3, 0x4, R130 ;  /* 0x0000000403427825 */ /* 0x004fc600078e0282 */
[----:B------:R3:W-:Y:S01]  /*12d00*/  LDGSTS.E [R241+0x64600], [R18.64], !P3 ;  /* 0x6460000012f17fae */ /* 0x0007e2000d921844 */
[----:B-1----:R-:W-:-:S03]  /*12d10*/  IMAD.WIDE R34, R3, 0x4, R244 ;  /* 0x0000000403227825 */ /* 0x002fc600078e02f4 */
[----:B------:R-:W2:Y:S01]  /*12d20*/  LDL.LU.64 R244, [R1+0x4a0] ;  /* 0x0004a00001f47983 */ /* 0x000ea20000300a00 */
[----:B------:R-:W-:-:S03]  /*12d30*/  IMAD.WIDE R50, R3, 0x4, R162 ;  /* 0x0000000403327825 */ /* 0x000fc600078e02a2 */
[----:B------:R1:W-:Y:S04]  /*12d40*/  STL.64 [R1+0x1150], R66 ;  /* 0x0011504201007387 */ /* 0x0003e80000100a00 */
[----:B------:R-:W-:Y:S04]  /*12d50*/  STL.64 [R1+0x1148], R50 ;  /* 0x0011483201007387 */ /* 0x000fe80000100a00 */
[----:B------:R1:W-:Y:S01]  /*12d60*/  STL.64 [R1+0x1140], R34 ;  /* 0x0011402201007387 */ /* 0x0003e20000100a00 */
[----:B---3--:R-:W-:-:S05]  /*12d70*/  IMAD.WIDE R18, R3, 0x4, R194 ;  /* 0x0000000403127825 */ /* 0x008fca00078e02c2 */
        /* <DEDUP_REMOVED lines=13> */
[C---:B------:R-:W-:Y:S02]  /*12e50*/  IMAD.WIDE R34, R3.reuse, 0x4, R210 ;  /* 0x0000000403227825 */ /* 0x040fe400078e02d2 */
[----:B------:R-:W3:Y:S02]  /*12e60*/  LDL.LU.64 R210, [R1+0x420] ;  /* 0x0004200001d27983 */ /* 0x000ee40000300a00 */
[----:B------:R-:W-:Y:S02]  /*12e70*/  IMAD.WIDE R50, R3, 0x4, R114 ;  /* 0x0000000403327825 */ /* 0x000fe400078e0272 */
[----:B------:R1:W-:Y:S04]  /*12e80*/  STL.64 [R1+0x1100], R66 ;  /* 0x0011004201007387 */ /* 0x0003e80000100a00 */
[----:B------:R1:W-:Y:S04]  /*12e90*/  STL.64 [R1+0x10f8], R50 ;  /* 0x0010f83201007387 */ /* 0x0003e80000100a00 */
[----:B------:R1:W-:Y:S04]  /*12ea0*/  STL.64 [R1+0x10f0], R34 ;  /* 0x0010f02201007387 */ /* 0x0003e80000100a00 */
[----:B------:R1:W-:Y:S04]  /*12eb0*/  LDGSTS.E [R241+0x68000], [R66.64], !P1 ;  /* 0x6800000042f17fae */ /* 0x0003e8000c921844 */
[----:B------:R1:W-:Y:S01]  /*12ec0*/  LDGSTS.E [R241+0x68200], [R50.64], !P1 ;  /* 0x6820000032f17fae */ /* 0x0003e2000c921844 */
[----:B------:R-:W-:-:S03]  /*12ed0*/  IADD3 R242, R2, -0xd5, RZ ;  /* 0xffffff2b02f27810 */ /* 0x000fc60007ffe0ff */
[----:B------:R1:W-:Y:S01]  /*12ee0*/  LDGSTS.E [R241+0x68400], [R34.64], !P1 ;  /* 0x6840000022f17fae */ /* 0x0003e2000c921844 */
[----:B------:R-:W-:Y:S01]  /*12ef0*/  ISETP.GE.U32.AND P6, PT, R242, 0x7ffffeac, PT ;  /* 0x7ffffeacf200780c */ /* 0x000fe20003fc6070 */
[----:B----4-:R-:W-:-:S05]  /*12f00*/  IMAD.WIDE R18, R3, 0x4, R178 ;  /* 0x0000000403127825 */ /* 0x010fca00078e02b2 */
[----:B------:R2:W-:Y:S04]  /*12f10*/  STL.64 [R1+0x10e8], R18 ;  /* 0x0010e81201007387 */ /* 0x0005e80000100a00 */
[----:B------:R-:W4:Y:S04]  /*12f20*/  LDL.LU.64 R114, [R1+0x3b8] ;  /* 0x0003b80001727983 */ /* 0x000f280000300a00 */
[----:B------:R-:W4:Y:S04]  /*12f30*/  LDL.LU.64 R178, [R1+0x3b0] ;  /* 0x0003b00001b27983 */ /* 0x000f280000300a00 */
[----:B------:R2:W-:Y:S01]  /*12f40*/  LDGSTS.E [R241+0x68600], [R18.64], !P1 ;  /* 0x6860000012f17fae */ /* 0x0005e2000c921844 */
[----:B-1----:R-:W-:-:S03]  /*12f50*/  IMAD.WIDE R66, R3, 0x4, R226 ;  /* 0x0000000403427825 */ /* 0x002fc600078e02e2 */
[----:B------:R-:W4:Y:S01]  /*12f60*/  LDL.LU.64 R226, [R1+0x3a8] ;  /* 0x0003a80001e27983 */ /* 0x000f220000300a00 */
[----:B------:R-:W-:-:S03]  /*12f70*/  IMAD.WIDE R50, R3, 0x4, R248 ;  /* 0x0000000403327825 */ /* 0x000fc600078e02f8 */
[----:B------:R3:W-:Y:S04]  /*12f80*/  STL.64 [R1+0x10a0], R66 ;  /* 0x0010a04201007387 */ /* 0x0007e80000100a00 */
[----:B------:R-:W4:Y:S01]  /*12f90*/  LDL.LU.64 R248, [R1+0x3a0] ;  /* 0x0003a00001f87983 */ /* 0x000f220000300a00 */
[----:B------:R-:W-:-:S03]  /*12fa0*/  IMAD.WIDE R34, R3, 0x4, R246 ;  /* 0x0000000403227825 */ /* 0x000fc600078e02f6 */
[----:B------:R-:W-:Y:S04]  /*12fb0*/  STL.64 [R1+0x1098], R50 ;  /* 0x0010983201007387 */ /* 0x000fe80000100a00 */
[----:B------:R1:W-:Y:S04]  /*12fc0*/  STL.64 [R1+0x1090], R34 ;  /* 0x0010902201007387 */ /* 0x0003e80000100a00 */
[----:B------:R3:W-:Y:S01]  /*12fd0*/  LDGSTS.E [R241+0x6a000], [R66.64], !P6 ;  /* 0x6a00000042f17fae */ /* 0x0007e2000f121844 */
[----:B--2---:R-:W-:-:S03]  /*12fe0*/  IMAD.WIDE R18, R3, 0x4, R244 ;  /* 0x0000000403127825 */ /* 0x004fc600078e02f4 */
[----:B------:R2:W-:Y:S04]  /*12ff0*/  LDGSTS.E [R241+0x6a200], [R50.64], !P6 ;  /* 0x6a20000032f17fae */ /* 0x0005e8000f121844 */
[----:B------:R1:W-:Y:S04]  /*13000*/  STL.64 [R1+0x1088], R18 ;  /* 0x0010881201007387 */ /* 0x0003e80000100a00 */
[----:B------:R-:W4:Y:S04]  /*13010*/  LDL.LU.64 R246, [R1+0x338] ;  /* 0x0003380001f67983 */ /* 0x000f280000300a00 */
[----:B------:R-:W4:Y:S04]  /*13020*/  LDL.LU.64 R244, [R1+0x330] ;  /* 0x0003300001f47983 */ /* 0x000f280000300a00 */
[----:B------:R1:W-:Y:S01]  /*13030*/  LDGSTS.E [R241+0x6a400], [R34.64], !P6 ;  /* 0x6a40000022f17fae */ /* 0x0003e2000f121844 */
[----:B------:R-:W-:-:S03]  /*13040*/  IADD3 R242, R2, -0xd9, RZ ;  /* 0xffffff2702f27810 */ /* 0x000fc60007ffe0ff */
[----:B------:R1:W-:Y:S01]  /*13050*/  LDGSTS.E [R241+0x6a600], [R18.64], !P6 ;  /* 0x6a60000012f17fae */ /* 0x0003e2000f121844 */
[----:B---3--:R-:W-:-:S03]  /*13060*/  IMAD.WIDE R66, R3, 0x4, R130 ;  /* 0x0000000403427825 */ /* 0x008fc600078e0282 */
[----:B------:R-:W3:Y:S04]  /*13070*/  LDL.LU.64 R130, [R1+0x328] ;  /* 0x0003280001827983 */ /* 0x000ee80000300a00 */
[----:B------:R4:W-:Y:S01]  /*13080*/  STL.64 [R1+0x1060], R66 ;  /* 0x0010604201007387 */ /* 0x0009e20000100a00 */
[----:B-1----:R-:W-:-:S03]  /*13090*/  IMAD.WIDE R34, R3, 0x4, R194 ;  /* 0x0000000403227825 */ /* 0x002fc600078e02c2 */
[----:B------:R-:W3:Y:S01]  /*130a0*/  LDL.LU.64 R194, [R1+0x320] ;  /* 0x0003200001c27983 */ /* 0x000ee20000300a00 */
[----:B--2---:R-:W-:Y:S01]  /*130b0*/  IMAD.WIDE R50, R3, 0x4, R162 ;  /* 0x0000000403327825 */ /* 0x004fe200078e02a2 */
[----:B------:R-:W-:-:S04]  /*130c0*/  ISETP.GE.U32.AND P5, PT, R242, 0x7ffffea8, PT ;  /* 0x7ffffea8f200780c */ /* 0x000fc80003fa6070 */
[----:B------:R1:W-:Y:S04]  /*130d0*/  STL.64 [R1+0x1058], R50 ;  /* 0x0010583201007387 */ /* 0x0003e80000100a00 */
[----:B------:R2:W-:Y:S01]  /*130e0*/  STL.64 [R1+0x1050], R34 ;  /* 0x0010502201007387 */ /* 0x0005e20000100a00 */
[----:B------:R-:W-:-:S04]  /*130f0*/  IADD3 R242, R2, -0xdd, RZ ;  /* 0xffffff2302f27810 */ /* 0x000fc80007ffe0ff */
[----:B------:R4:W-:Y:S04]  /*13100*/  LDGSTS.E [R241+0x6c000], [R66.64], !P5 ;  /* 0x6c00000042f17fae */ /* 0x0009e8000e921844 */
[----:B------:R1:W-:Y:S01]  /*13110*/  LDGSTS.E [R241+0x6c200], [R50.64], !P5 ;  /* 0x6c20000032f17fae */ /* 0x0003e2000e921844 */
[C---:B------:R-:W-:Y:S01]  /*13120*/  IMAD.WIDE R18, R3.reuse, 0x4, R210 ;  /* 0x0000000403127825 */ /* 0x040fe200078e02d2 */
[----:B------:R-:W-:Y:S02]  /*13130*/  ISETP.GE.U32.AND P2, PT, R242, 0x7ffffea4, PT ;  /* 0x7ffffea4f200780c */ /* 0x000fe40003f46070 */
[----:B------:R2:W-:Y:S04]  /*13140*/  LDGSTS.E [R241+0x6c400], [R34.64], !P5 ;  /* 0x6c40000022f17fae */ /* 0x0005e8000e921844 */
[----:B------:R1:W-:Y:S04]  /*13150*/  STL.64 [R1+0x1048], R18 ;  /* 0x0010481201007387 */ /* 0x0003e80000100a00 */
[----:B------:R-:W3:Y:S04]  /*13160*/  LDL.LU.64 R162, [R1+0x2d8] ;  /* 0x0002d80001a27983 */ /* 0x000ee80000300a00 */
[----:B------:R-:W3:Y:S04]  /*13170*/  LDL.LU.64 R210, [R1+0x2d0] ;  /* 0x0002d00001d27983 */ /* 0x000ee80000300a00 */
[----:B------:R1:W-:Y:S01]  /*13180*/  LDGSTS.E [R241+0x6c600], [R18.64], !P5 ;  /* 0x6c60000012f17fae */ /* 0x0003e2000e921844 */
[----:B----4-:R-:W-:-:S03]  /*13190*/  IMAD.WIDE R66, R3, 0x4, R114 ;  /* 0x0000000403427825 */ /* 0x010fc600078e0272 */
[----:B------:R-:W4:Y:S01]  /*131a0*/  LDL.LU.64 R114, [R1+0x2c8] ;  /* 0x0002c80001727983 */ /* 0x000f220000300a00 */
[----:B-1----:R-:W-:-:S03]  /*131b0*/  IMAD.WIDE R50, R3, 0x4, R178 ;  /* 0x0000000403327825 */ /* 0x002fc600078e02b2 */
[----:B------:R-:W4:Y:S04]  /*131c0*/  LDL.LU.64 R178, [R1+0x2c0] ;  /* 0x0002c00001b27983 */ /* 0x000f280000300a00 */
[----:B------:R1:W-:Y:S04]  /*131d0*/  STL.64 [R1+0xe38], R66 ;  /* 0x000e384201007387 */ /* 0x0003e80000100a00 */
[----:B------:R1:W-:Y:S04]  /*131e0*/  STL.64 [R1+0xe28], R50 ;  /* 0x000e283201007387 */ /* 0x0003e80000100a00 */
[----:B------:R1:W-:Y:S04]  /*131f0*/  LDGSTS.E [R241+0x6e000], [R66.64], !P2 ;  /* 0x6e00000042f17fae */ /* 0x0003e8000d121844 */
[----:B------:R1:W-:Y:S01]  /*13200*/  LDGSTS.E [R241+0x6e200], [R50.64], !P2 ;  /* 0x6e20000032f17fae */ /* 0x0003e2000d121844 */
[----:B--2---:R-:W-:-:S04]  /*13210*/  IMAD.WIDE R34, R3, 0x4, R226 ;  /* 0x0000000403227825 */ /* 0x004fc800078e02e2 */
[C---:B------:R-:W-:Y:S01]  /*13220*/  IMAD.WIDE R18, R3.reuse, 0x4, R248 ;  /* 0x0000000403127825 */ /* 0x040fe200078e02f8 */
        /* <DEDUP_REMOVED lines=12> */
[----:B---3--:R-:W-:-:S04]  /*132f0*/  IMAD.WIDE R34, R3, 0x4, R130 ;  /* 0x0000000403227825 */ /* 0x008fc800078e0282 */
[----:B--2---:R-:W-:Y:S01]  /*13300*/  IMAD.WIDE R18, R3, 0x4, R194 ;  /* 0x0000000403127825 */ /* 0x004fe200078e02c2 */
[----:B------:R4:W-:Y:S04]  /*13310*/  STL.64 [R1+0xa38], R34 ;  /* 0x000a382201007387 */ /* 0x0009e80000100a00 */
[----:B------:R2:W-:Y:S04]  /*13320*/  STL.64 [R1+0xa30], R18 ;  /* 0x000a301201007387 */ /* 0x0005e80000100a00 */
[----:B------:R-:W4:Y:S04]  /*13330*/  LDL.LU.64 R130, [R1+0x218] ;  /* 0x0002180001827983 */ /* 0x000f280000300a00 */
[----:B------:R-:W4:Y:S01]  /*13340*/  LDL.LU.64 R194, [R1+0x210] ;  /* 0x0002100001c27983 */ /* 0x000f220000300a00 */
[----:B------:R-:W-:-:S04]  /*13350*/  IADD3 R242, R2, -0xe1, RZ ;  /* 0xffffff1f02f27810 */ /* 0x000fc80007ffe0ff */
        /* <DEDUP_REMOVED lines=8> */
[----:B------:R-:W4:Y:S01]  /*133e0*/  LDL.LU.64 R162, [R1+0x208] ;  /* 0x0002080001a27983 */ /* 0x000f220000300a00 */
[----:B------:R-:W-:-:S03]  /*133f0*/  IMAD.WIDE R50, R3, 0x4, R210 ;  /* 0x0000000403327825 */ /* 0x000fc600078e02d2 */
[----:B------:R-:W4:Y:S04]  /*13400*/  LDL.LU.64 R210, [R1+0x200] ;  /* 0x0002000001d27983 */ /* 0x000f280000300a00 */
[----:B------:R1:W-:Y:S04]  /*13410*/  STL.64 [R1+0x530], R66 ;  /* 0x0005304201007387 */ /* 0x0003e80000100a00 */
[----:B------:R1:W-:Y:S04]  /*13420*/  STL.64 [R1+0x528], R50 ;  /* 0x0005283201007387 */ /* 0x0003e80000100a00 */
[----:B------:R1:W-:Y:S04]  /*13430*/  LDGSTS.E [R241+0x72000], [R66.64], !P3 ;  /* 0x7200000042f17fae */ /* 0x0003e8000d921844 */
[----:B------:R1:W-:Y:S01]  /*13440*/  LDGSTS.E [R241+0x72200], [R50.64], !P3 ;  /* 0x7220000032f17fae */ /* 0x0003e2000d921844 */
[----:B------:R-:W-:-:S04]  /*13450*/  IADD3 R242, R2, -0xe9, RZ ;  /* 0xffffff1702f27810 */ /* 0x000fc80007ffe0ff */
[----:B------:R-:W-:Y:S01]  /*13460*/  ISETP.GE.U32.AND P0, PT, R242, 0x7ffffe98, PT ;  /* 0x7ffffe98f200780c */ /* 0x000fe20003f06070 */
[----:B----4-:R-:W-:-:S04]  /*13470*/  IMAD.WIDE R34, R3, 0x4, R114 ;  /* 0x0000000403227825 */ /* 0x010fc800078e0272 */
[C---:B--2---:R-:W-:Y:S01]  /*13480*/  IMAD.WIDE R18, R3.reuse, 0x4, R178 ;  /* 0x0000000403127825 */ /* 0x044fe200078e02b2 */
[----:B------:R2:W-:Y:S04]  /*13490*/  STL.64 [R1+0x520], R34 ;  /* 0x0005202201007387 */ /* 0x0005e80000100a00 */
[----:B------:R4:W-:Y:S04]  /*134a0*/  STL.64 [R1+0x4b8], R18 ;  /* 0x0004b81201007387 */ /* 0x0009e80000100a00 */
[----:B------:R-:W3:Y:S04]  /*134b0*/  LDL.LU.64 R98, [R1+0x1b8] ;  /* 0x0001b80001627983 */ /* 0x000ee80000300a00 */
[----:B------:R-:W3:Y:S04]  /*134c0*/  LDL.LU.64 R178, [R1+0x1b0] ;  /* 0x0001b00001b27983 */ /* 0x000ee80000300a00 */
[----:B------:R2:W-:Y:S04]  /*134d0*/  LDGSTS.E [R241+0x72400], [R34.64], !P3 ;  /* 0x7240000022f17fae */ /* 0x0005e8000d921844 */
[----:B------:R4:W-:Y:S01]  /*134e0*/  LDGSTS.E [R241+0x72600], [R18.64], !P3 ;  /* 0x7260000012f17fae */ /* 0x0009e2000d921844 */
[----:B-1----:R-:W-:-:S03]  /*134f0*/  IMAD.WIDE R66, R3, 0x4, R226 ;  /* 0x0000000403427825 */ /* 0x002fc600078e02e2 */
[----:B------:R-:W3:Y:S01]  /*13500*/  LDL.LU.64 R226, [R1+0x1a8] ;  /* 0x0001a80001e27983 */ /* 0x000ee20000300a00 */
[----:B------:R-:W-:-:S03]  /*13510*/  IMAD.WIDE R50, R3, 0x4, R248 ;  /* 0x0000000403327825 */ /* 0x000fc600078e02f8 */
[----:B------:R-:W3:Y:S04]  /*13520*/  LDL.LU.64 R248, [R1+0x1a0] ;  /* 0x0001a00001f87983 */ /* 0x000ee80000300a00 */
[----:B------:R1:W-:Y:S04]  /*13530*/  STL.64 [R1+0x4b0], R66 ;  /* 0x0004b04201007387 */ /* 0x0003e80000100a00 */
[----:B------:R1:W-:Y:S01]  /*13540*/  STL.64 [R1+0x4a8], R50 ;  /* 0x0004a83201007387 */ /* 0x0003e20000100a00 */
[----:B--2---:R-:W-:-:S03]  /*13550*/  IMAD.WIDE R34, R3, 0x4, R246 ;  /* 0x0000000403227825 */ /* 0x004fc600078e02f6 */
[----:B------:R1:W-:Y:S01]  /*13560*/  LDGSTS.E [R241+0x74000], [R66.64], !P0 ;  /* 0x7400000042f17fae */ /* 0x0003e2000c121844 */
[----:B----4-:R-:W-:-:S03]  /*13570*/  IMAD.WIDE R18, R3, 0x4, R244 ;  /* 0x0000000403127825 */ /* 0x010fc600078e02f4 */
[----:B------:R2:W-:Y:S04]  /*13580*/  STL.64 [R1+0x4a0], R34 ;  /* 0x0004a02201007387 */ /* 0x0005e80000100a00 */
[----:B------:R4:W-:Y:S04]  /*13590*/  STL.64 [R1+0x3b0], R18 ;  /* 0x0003b01201007387 */ /* 0x0009e80000100a00 */
[----:B------:R-:W3:Y:S04]  /*135a0*/  LDL.LU.64 R244, [R1+0x158] ;  /* 0x0001580001f47983 */ /* 0x000ee80000300a00 */
[----:B------:R1:W-:Y:S04]  /*135b0*/  LDGSTS.E [R241+0x74200], [R50.64], !P0 ;  /* 0x7420000032f17fae */ /* 0x0003e8000c121844 */
[----:B------:R-:W3:Y:S04]  /*135c0*/  LDL.LU.64 R114, [R1+0x150] ;  /* 0x0001500001727983 */ /* 0x000ee80000300a00 */
[----:B------:R-:W3:Y:S04]  /*135d0*/  LDL.LU.64 R246, [R1+0x148] ;  /* 0x0001480001f67983 */ /* 0x000ee80000300a00 */
[----:B------:R2:W-:Y:S01]  /*135e0*/  LDGSTS.E [R241+0x74400], [R34.64], !P0 ;  /* 0x7440000022f17fae */ /* 0x0005e2000c121844 */
[----:B-1----:R-:W-:-:S03]  /*135f0*/  IMAD.WIDE R66, R3, 0x4, R130 ;  /* 0x0000000403427825 */ /* 0x002fc600078e0282 */
[----:B------:R4:W-:Y:S01]  /*13600*/  LDGSTS.E [R241+0x74600], [R18.64], !P0 ;  /* 0x7460000012f17fae */ /* 0x0009e2000c121844 */
[----:B------:R-:W-:-:S03]  /*13610*/  IMAD.WIDE R50, R3, 0x4, R194 ;  /* 0x0000000403327825 */ /* 0x000fc600078e02c2 */
[----:B------:R-:W3:Y:S01]  /*13620*/  LDL.LU.64 R194, [R1+0x140] ;  /* 0x0001400001c27983 */ /* 0x000ee20000300a00 */
[----:B------:R-:W-:-:S03]  /*13630*/  IADD3 R242, R2, -0xed, RZ ;  /* 0xffffff1302f27810 */ /* 0x000fc60007ffe0ff */
[----:B------:R3:W-:Y:S01]  /*13640*/  STL.64 [R1+0x3a8], R66 ;  /* 0x0003a84201007387 */ /* 0x0007e20000100a00 */
[----:B------:R-:W-:-:S03]  /*13650*/  ISETP.GE.U32.AND P1, PT, R242, 0x7ffffe94, PT ;  /* 0x7ffffe94f200780c */ /* 0x000fc60003f26070 */
[----:B------:R1:W-:Y:S01]  /*13660*/  STL.64 [R1+0x3a0], R50 ;  /* 0x0003a03201007387 */ /* 0x0003e20000100a00 */
[----:B------:R-:W-:-:S09]  /*13670*/  IADD3 R242, R2, -0xf1, RZ ;  /* 0xffffff0f02f27810 */ /* 0x000fd20007ffe0ff */
[----:B------:R3:W-:Y:S04]  /*13680*/  LDGSTS.E [R241+0x76000], [R66.64], !P1 ;  /* 0x7600000042f17fae */ /* 0x0007e8000c921844 */
[----:B------:R1:W-:Y:S01]  /*13690*/  LDGSTS.E [R241+0x76200], [R50.64], !P1 ;  /* 0x7620000032f17fae */ /* 0x0003e2000c921844 */
[----:B--2---:R-:W-:-:S04]  /*136a0*/  IMAD.WIDE R34, R3, 0x4, R162 ;  /* 0x0000000403227825 */ /* 0x004fc800078e02a2 */
[----:B----4-:R-:W-:Y:S01]  /*136b0*/  IMAD.WIDE R18, R3, 0x4, R210 ;  /* 0x0000000403127825 */ /* 0x010fe200078e02d2 */
[----:B------:R2:W-:Y:S04]  /*136c0*/  STL.64 [R1+0x338], R34 ;  /* 0x0003382201007387 */ /* 0x0005e80000100a00 */
[----:B------:R4:W-:Y:S04]  /*136d0*/  STL.64 [R1+0x2d8], R18 ;  /* 0x0002d81201007387 */ /* 0x0009e80000100a00 */
[----:B------:R-:W3:Y:S04]  /*136e0*/  LDL.LU.64 R130, [R1+0xf8] ;  /* 0x0000f80001827983 */ /* 0x000ee80000300a00 */
[----:B------:R-:W3:Y:S04]  /*136f0*/  LDL.LU.64 R210, [R1+0xf0] ;  /* 0x0000f00001d27983 */ /* 0x000ee80000300a00 */
[----:B------:R-:W3:Y:S01]  /*13700*/  LDL.LU.64 R162, [R1+0xe8] ;  /* 0x0000e80001a27983 */ /* 0x000ee20000300a00 */
[----:B------:R-:W-:-:S03]  /*13710*/  ISETP.GE.U32.AND P6, PT, R242, 0x7ffffe90, PT ;  /* 0x7ffffe90f200780c */ /* 0x000fc60003fc6070 */
[----:B------:R2:W-:Y:S04]  /*13720*/  LDGSTS.E [R241+0x76400], [R34.64], !P1 ;  /* 0x7640000022f17fae */ /* 0x0005e8000c921844 */
[----:B------:R4:W-:Y:S01]  /*13730*/  LDGSTS.E [R241+0x76600], [R18.64], !P1 ;  /* 0x7660000012f17fae */ /* 0x0009e2000c921844 */
[----:B---3--:R-:W-:-:S04]  /*13740*/  IMAD.WIDE R66, R3, 0x4, R98 ;  /* 0x0000000403427825 */ /* 0x008fc800078e0262 */
[C---:B-1----:R-:W-:Y:S01]  /*13750*/  IMAD.WIDE R50, R3.reuse, 0x4, R178 ;  /* 0x0000000403327825 */ /* 0x042fe200078e02b2 */
[----:B------:R1:W-:Y:S04]  /*13760*/  LDGSTS.E [R241+0x78000], [R66.64], !P6 ;  /* 0x7800000042f17fae */ /* 0x0003e8000f121844 */
[----:B------:R-:W3:Y:S04]  /*13770*/  LDL.LU.64 R178, [R1+0xe0] ;  /* 0x0000e00001b27983 */ /* 0x000ee80000300a00 */
[----:B------:R1:W-:Y:S04]  /*13780*/  STL.64 [R1+0x2d0], R66 ;  /* 0x0002d04201007387 */ /* 0x0003e80000100a00 */
[----:B------:R1:W-:Y:S04]  /*13790*/  STL.64 [R1+0x2c8], R50 ;  /* 0x0002c83201007387 */ /* 0x0003e80000100a00 */
[----:B------:R1:W-:Y:S01]  /*137a0*/  LDGSTS.E [R241+0x78200], [R50.64], !P6 ;  /* 0x7820000032f17fae */ /* 0x0003e2000f121844 */
[----:B--2---:R-:W-:-:S04]  /*137b0*/  IMAD.WIDE R34, R3, 0x4, R226 ;  /* 0x0000000403227825 */ /* 0x004fc800078e02e2 */
[C---:B----4-:R-:W-:Y:S01]  /*137c0*/  IMAD.WIDE R18, R3.reuse, 0x4, R248 ;  /* 0x0000000403127825 */ /* 0x050fe200078e02f8 */
        /* <DEDUP_REMOVED lines=9> */
[----:B------:R1:W-:Y:S01]  /*13860*/  STL.64 [R1+0x260], R66 ;  /* 0x0002604201007387 */ /* 0x0003e20000100a00 */
[----:B--2---:R-:W-:-:S03]  /*13870*/  IMAD.WIDE R34, R3, 0x4, R246 ;  /* 0x0000000403227825 */ /* 0x004fc600078e02f6 */
[----:B------:R-:W2:Y:S04]  /*13880*/  LDL.LU.64 R246, [R1+0x80] ;  /* 0x0000800001f67983 */ /* 0x000ea80000300a00 */
[----:B------:R1:W-:Y:S04]  /*13890*/  STL.64 [R1+0x218], R50 ;  /* 0x0002183201007387 */ /* 0x0003e80000100a00 */
[----:B------:R1:W-:Y:S01]  /*138a0*/  STL.64 [R1+0x210], R34 ;  /* 0x0002102201007387 */ /* 0x0003e20000100a00 */
[----:B----4-:R-:W-:-:S05]  /*138b0*/  IMAD.WIDE R18, R3, 0x4, R194 ;  /* 0x0000000403127825 */ /* 0x010fca00078e02c2 */
[----:B------:R3:W-:Y:S04]  /*138c0*/  STL.64 [R1+0x1b8], R18 ;  /* 0x0001b81201007387 */ /* 0x0007e80000100a00 */
[----:B------:R-:W4:Y:S01]  /*138d0*/  LDL.LU.64 R194, [R1+0xf40] ;  /* 0x000f400001c27983 */ /* 0x000f220000300a00 */
[----:B------:R-:W-:-:S04]  /*138e0*/  IADD3 R242, R2, -0xf5, RZ ;  /* 0xffffff0b02f27810 */ /* 0x000fc80007ffe0ff */
[----:B------:R-:W-:Y:S02]  /*138f0*/  ISETP.GE.U32.AND P5, PT, R242, 0x7ffffe8c, PT ;  /* 0x7ffffe8cf200780c */ /* 0x000fe40003fa6070 */
[----:B------:R-:W-:-:S11]  /*13900*/  IADD3 R242, R2, -0xf9, RZ ;  /* 0xffffff0702f27810 */ /* 0x000fd60007ffe0ff */
[----:B------:R1:W-:Y:S01]  /*13910*/  LDGSTS.E [R241+0x7a000], [R66.64], !P5 ;  /* 0x7a00000042f17fae */ /* 0x0003e2000e921844 */
[----:B------:R-:W-:-:S03]  /*13920*/  ISETP.GE.U32.AND P2, PT, R242, 0x7ffffe88, PT ;  /* 0x7ffffe88f200780c */ /* 0x000fc60003f46070 */
[----:B------:R1:W-:Y:S04]  /*13930*/  LDGSTS.E [R241+0x7a200], [R50.64], !P5 ;  /* 0x7a20000032f17fae */ /* 0x0003e8000e921844 */
[----:B------:R1:W-:Y:S04]  /*13940*/  LDGSTS.E [R241+0x7a400], [R34.64], !P5 ;  /* 0x7a40000022f17fae */ /* 0x0003e8000e921844 */
[----:B------:R3:W-:Y:S01]  /*13950*/  LDGSTS.E [R241+0x7a600], [R18.64], !P5 ;  /* 0x7a60000012f17fae */ /* 0x0007e2000e921844 */
[----:B-1----:R-:W-:-:S03]  /*13960*/  IMAD.WIDE R66, R3, 0x4, R210 ;  /* 0x0000000403427825 */ /* 0x002fc600078e02d2 */
[----:B------:R-:W2:Y:S01]  /*13970*/  LDL.LU.64 R210, [R1+0xf38] ;  /* 0x000f380001d27983 */ /* 0x000ea20000300a00 */
[----:B------:R-:W-:-:S05]  /*13980*/  IMAD.WIDE R82, R3, 0x4, R130 ;  /* 0x0000000403527825 */ /* 0x000fca00078e0282 */
[----:B------:R-:W-:Y:S04]  /*13990*/  STL.64 [R1+0x1b0], R82 ;  /* 0x0001b05201007387 */ /* 0x000fe80000100a00 */
[----:B------:R-:W2:Y:S04]  /*139a0*/  LDL.LU.64 R50, [R1+0xf30] ;  /* 0x000f300001327983 */ /* 0x000ea80000300a00 */
[----:B------:R1:W-:Y:S01]  /*139b0*/  STL.64 [R1+0x1a8], R66 ;  /* 0x0001a84201007387 */ /* 0x0003e20000100a00 */
[----:B------:R-:W-:-:S03]  /*139c0*/  IMAD.WIDE R34, R3, 0x4, R162 ;  /* 0x0000000403227825 */ /* 0x000fc600078e02a2 */
[----:B------:R1:W-:Y:S04]  /*139d0*/  LDGSTS.E [R241+0x7c000], [R82.64], !P2 ;  /* 0x7c00000052f17fae */ /* 0x0003e8000d121844 */
[----:B------:R1:W-:Y:S04]  /*139e0*/  LDGSTS.E [R241+0x7c200], [R66.64], !P2 ;  /* 0x7c20000042f17fae */ /* 0x0003e8000d121844 */
[----:B------:R1:W-:Y:S01]  /*139f0*/  LDGSTS.E [R241+0x7c400], [R34.64], !P2 ;  /* 0x7c40000022f17fae */ /* 0x0003e2000d121844 */
[----:B---3--:R-:W-:-:S03]  /*13a00*/  IMAD.WIDE R18, R3, 0x4, R178 ;  /* 0x0000000403127825 */ /* 0x008fc600078e02b2 */
[----:B------:R-:W3:Y:S04]  /*13a10*/  LDL.LU.64 R178, [R1+0xf28] ;  /* 0x000f280001b27983 */ /* 0x000ee80000300a00 */
[----:B------:R-:W-:Y:S04]  /*13a20*/  STL.64 [R1+0x1a0], R34 ;  /* 0x0001a02201007387 */ /* 0x000fe80000100a00 */
[----:B------:R1:W-:Y:S04]  /*13a30*/  STL.64 [R1+0x158], R18 ;  /* 0x0001581201007387 */ /* 0x0003e80000100a00 */
[----:B------:R-:W3:Y:S04]  /*13a40*/  LDL.LU.64 R98, [R1+0xea0] ;  /* 0x000ea00001627983 */ /* 0x000ee80000300a00 */
[----:B------:R1:W-:Y:S02]  /*13a50*/  LDGSTS.E [R241+0x7c600], [R18.64], !P2 ;  /* 0x7c60000012f17fae */ /* 0x0003e4000d121844 */
[----:B-1----:R-:W-:-:S02]  /*13a60*/  IMAD.WIDE R66, R3, 0x4, R226 ;  /* 0x0000000403427825 */ /* 0x002fc400078e02e2 */
[----:B------:R-:W3:Y:S02]  /*13a70*/  LDL.LU.64 R226, [R1+0xe98] ;  /* 0x000e980001e27983 */ /* 0x000ee40000300a00 */
[C---:B------:R-:W-:Y:S02]  /*13a80*/  IMAD.WIDE R18, R3.reuse, 0x4, R248 ;  /* 0x0000000403127825 */ /* 0x040fe400078e02f8 */
[----:B------:R1:W-:Y:S04]  /*13a90*/  STL.64 [R1+0xf8], R66 ;  /* 0x0000f84201007387 */ /* 0x0003e80000100a00 */
[----:B------:R-:W3:Y:S01]  /*13aa0*/  LDL.LU.64 R34, [R1+0xe90] ;  /* 0x000e900001227983 */ /* 0x000ee20000300a00 */
[----:B------:R-:W-:-:S03]  /*13ab0*/  IMAD.WIDE R248, R3, 0x4, R244 ;  /* 0x0000000403f87825 */ /* 0x000fc600078e02f4 */
[----:B------:R-:W3:Y:S04]  /*13ac0*/  LDL.LU.64 R244, [R1+0xe88] ;  /* 0x000e880001f47983 */ /* 0x000ee80000300a00 */
[----:B------:R3:W-:Y:S04]  /*13ad0*/  STL.64 [R1+0xf0], R18 ;  /* 0x0000f01201007387 */ /* 0x0007e80000100a00 */
[----:B------:R-:W3:Y:S04]  /*13ae0*/  LDL.LU.64 R162, [R1+0xe20] ;  /* 0x000e200001a27983 */ /* 0x000ee80000300a00 */
[----:B------:R-:W3:Y:S01]  /*13af0*/  LDL.LU.64 R82, [R1+0xe18] ;  /* 0x000e180001527983 */ /* 0x000ee20000300a00 */
[----:B----4-:R-:W-:-:S03]  /*13b00*/  IMAD.WIDE R114, R3, 0x4, R194 ;  /* 0x0000000403727825 */ /* 0x010fc600078e02c2 */
[----:B------:R-:W4:Y:S01]  /*13b10*/  LDL.LU.64 R194, [R1+0xe10] ;  /* 0x000e100001c27983 */ /* 0x000f220000300a00 */
[----:B------:R-:W-:-:S03]  /*13b20*/  IADD3 R242, R2, -0xfd, RZ ;  /* 0xffffff0302f27810 */ /* 0x000fc60007ffe0ff */
[----:B------:R-:W1:Y:S01]  /*13b30*/  S2R R243, SR_TID.X ;  /* 0x0000000000f37919 */ /* 0x000e620000002100 */
[----:B------:R-:W-:-:S03]  /*13b40*/  ISETP.GE.U32.AND P4, PT, R242, 0x7ffffe84, PT ;  /* 0x7ffffe84f200780c */ /* 0x000fc60003f86070 */
[----:B------:R1:W-:Y:S01]  /*13b50*/  STL.64 [R1+0x1958], R114 ;  /* 0x0019587201007387 */ /* 0x0003e20000100a00 */
[----:B------:R-:W-:-:S09]  /*13b60*/  IADD3 R242, R2, -0x82, RZ ;  /* 0xffffff7e02f27810 */ /* 0x000fd20007ffe0ff */
[----:B------:R2:W-:Y:S01]  /*13b70*/  LDGSTS.E [R241+0x7e000], [R66.64], !P4 ;  /* 0x7e00000042f17fae */ /* 0x0005e2000e121844 */
[----:B------:R-:W-:Y:S01]  /*13b80*/  ISETP.GE.U32.AND P3, PT, R242, 0x7ffffeff, PT ;  /* 0x7ffffefff200780c */ /* 0x000fe20003f66070 */
[----:B--2---:R-:W-:Y:S02]  /*13b90*/  IMAD.WIDE R246, R3, 0x4, R246 ;  /* 0x0000000403f67825 */ /* 0x004fe400078e02f6 */
[----:B------:R3:W-:Y:S04]  /*13ba0*/  LDGSTS.E [R241+0x7e200], [R18.64], !P4 ;  /* 0x7e20000012f17fae */ /* 0x0007e8000e121844 */
[----:B------:R4:W-:Y:S01]  /*13bb0*/  LDGSTS.E [R241+0x7e400], [R248.64], !P4 ;  /* 0x7e400000f8f17fae */ /* 0x0009e2000e121844 */
[----:B-1----:R-:W-:-:S03]  /*13bc0*/  LOP3.LUT R243, R243, 0x7f, RZ, 0xc0, !PT ;  /* 0x0000007ff3f37812 */ /* 0x002fc600078ec0ff */
[----:B------:R4:W-:Y:S02]  /*13bd0*/  LDGSTS.E [R241+0x7e600], [R246.64], !P4 ;  /* 0x7e600000f6f17fae */ /* 0x0009e4000e121844 */
[----:B------:R-:W-:Y:S02]  /*13be0*/  IMAD.SHL.U32 R243, R243, 0x4, RZ ;  /* 0x00000004f3f37824 */ /* 0x000fe400078e00ff */
[----:B------:R-:W-:Y:S02]  /*13bf0*/  IMAD.WIDE R66, R3, 0x4, R210 ;  /* 0x0000000403427825 */ /* 0x000fe400078e02d2 */
[----:B------:R-:W4:Y:S01]  /*13c00*/  LDL.LU.64 R210, [R1+0xe08] ;  /* 0x000e080001d27983 */ /* 0x000f220000300a00 */
[----:B------:R-:W-:-:S03]  /*13c10*/  LOP3.LUT R131, R243, 0x20, RZ, 0x3c, !PT ;  /* 0x00000020f3837812 */ /* 0x000fc600078e3cff */
[----:B------:R-:W-:Y:S01]  /*13c20*/  STL.64 [R1+0x1950], R66 ;  /* 0x0019504201007387 */ /* 0x000fe20000100a00 */
[----:B------:R-:W-:-:S03]  /*13c30*/  IMAD.WIDE R50, R3, 0x4, R50 ;  /* 0x0000000403327825 */ /* 0x000fc600078e0232 */
[----:B------:R1:W-:Y:S01]  /*13c40*/  LDGSTS.E [R131+0x40800], [R114.64], !P3 ;  /* 0x4080000072837fae */ /* 0x0003e2000d921844 */
[----:B------:R-:W-:-:S03]  /*13c50*/  IADD3 R242, R2, -0x86, RZ ;  /* 0xffffff7a02f27810 */ /* 0x000fc60007ffe0ff */
[----:B------:R1:W-:Y:S04]  /*13c60*/  STL.64 [R1+0x1948], R50 ;  /* 0x0019483201007387 */ /* 0x0003e80000100a00 */
[----:B------:R1:W-:Y:S04]  /*13c70*/  LDGSTS.E [R131+0x40a00], [R66.64], !P3 ;  /* 0x40a0000042837fae */ /* 0x0003e8000d921844 */
[----:B------:R1:W-:Y:S01]  /*13c80*/  LDGSTS.E [R131+0x40c00], [R50.64], !P3 ;  /* 0x40c0000032837fae */ /* 0x0003e2000d921844 */
[----:B------:R-:W-:Y:S01]  /*13c90*/  ISETP.GE.U32.AND P0, PT, R242, 0x7ffffefb, PT ;  /* 0x7ffffefbf200780c */ /* 0x000fe20003f06070 */
[----:B---3--:R-:W-:-:S05]  /*13ca0*/  IMAD.WIDE R18, R3, 0x4, R178 ;  /* 0x0000000403127825 */ /* 0x008fca00078e02b2 */
[----:B------:R3:W-:Y:S04]  /*13cb0*/  STL.64 [R1+0x1940], R18 ;  /* 0x0019401201007387 */ /* 0x0007e80000100a00 */
[----:B-1----:R-:W2:Y:S04]  /*13cc0*/  LDL.LU.64 R114, [R1+0xda0] ;  /* 0x000da00001727983 */ /* 0x002ea80000300a00 */
[----:B------:R-:W2:Y:S04]  /*13cd0*/  LDL.LU.64 R50, [R1+0xd98] ;  /* 0x000d980001327983 */ /* 0x000ea80000300a00 */
[----:B------:R-:W2:Y:S01]  /*13ce0*/  LDL.LU.64 R178, [R1+0xd90] ;  /* 0x000d900001b27983 */ /* 0x000ea20000300a00 */
[----:B------:R-:W-:-:S03]  /*13cf0*/  IMAD.WIDE R98, R3, 0x4, R98 ;  /* 0x0000000403627825 */ /* 0x000fc600078e0262 */
[----:B------:R3:W-:Y:S04]  /*13d00*/  LDGSTS.E [R131+0x40e00], [R18.64], !P3 ;  /* 0x40e0000012837fae */ /* 0x0007e8000d921844 */
[----:B------:R1:W-:Y:S01]  /*13d10*/  LDGSTS.E [R131+0x42800], [R98.64], !P0 ;  /* 0x4280000062837fae */ /* 0x0003e2000c121844 */
[----:B------:R-:W-:-:S03]  /*13d20*/  IMAD.WIDE R66, R3, 0x4, R226 ;  /* 0x0000000403427825 */ /* 0x000fc600078e02e2 */
[----:B------:R-:W2:Y:S01]  /*13d30*/  LDL.LU.64 R226, [R1+0xd88] ;  /* 0x000d880001e27983 */ /* 0x000ea20000300a00 */
[----:B------:R-:W-:-:S03]  /*13d40*/  IMAD.WIDE R34, R3, 0x4, R34 ;  /* 0x0000000403227825 */ /* 0x000fc600078e0222 */
[----:B------:R1:W-:Y:S04]  /*13d50*/  STL.64 [R1+0x18d8], R98 ;  /* 0x0018d86201007387 */ /* 0x0003e80000100a00 */
[----:B------:R1:W-:Y:S01]  /*13d60*/  STL.64 [R1+0x18d0], R66 ;  /* 0x0018d04201007387 */ /* 0x0003e20000100a00 */
[----:B---3--:R-:W-:-:S03]  /*13d70*/  IMAD.WIDE R18, R3, 0x4, R244 ;  /* 0x0000000403127825 */ /* 0x008fc600078e02f4 */
[----:B------:R4:W-:Y:S04]  /*13d80*/  STL.64 [R1+0x18c8], R34 ;  /* 0x0018c82201007387 */ /* 0x0009e80000100a00 */
[----:B------:R3:W-:Y:S04]  /*13d90*/  STL.64 [R1+0x18c0], R18 ;  /* 0x0018c01201007387 */ /* 0x0007e80000100a00 */
[----:B-1----:R-:W2:Y:S04]  /*13da0*/  LDL.LU.64 R98, [R1+0xd20] ;  /* 0x000d200001627983 */ /* 0x002ea80000300a00 */
[----:B------:R1:W-:Y:S04]  /*13db0*/  LDGSTS.E [R131+0x42a00], [R66.64], !P0 ;  /* 0x42a0000042837fae */ /* 0x0003e8000c121844 */
[----:B------:R4:W-:Y:S01]  /*13dc0*/  LDGSTS.E [R131+0x42c00], [R34.64], !P0 ;  /* 0x42c0000022837fae */ /* 0x0009e2000c121844 */
[----:B------:R-:W-:Y:S01]  /*13dd0*/  IADD3 R242, R2, -0x8a, RZ ;  /* 0xffffff7602f27810 */ /* 0x000fe20007ffe0ff */
[----:B------:R-:W-:-:S02]  /*13de0*/  IMAD.WIDE R162, R3, 0x4, R162 ;  /* 0x0000000403a27825 */ /* 0x000fc400078e02a2 */
[----:B------:R3:W-:Y:S04]  /*13df0*/  LDGSTS.E [R131+0x42e00], [R18.64], !P0 ;  /* 0x42e0000012837fae */ /* 0x0007e8000c121844 */
[----:B-1----:R-:W2:Y:S04]  /*13e00*/  LDL.LU.64 R66, [R1+0xd18] ;  /* 0x000d180001427983 */ /* 0x002ea80000300a00 */
[----:B------:R-:W2:Y:S01]  /*13e10*/  LDL.LU.64 R244, [R1+0xd10] ;  /* 0x000d100001f47983 */ /* 0x000ea20000300a00 */
[----:B----4-:R-:W-:-:S03]  /*13e20*/  IMAD.WIDE R34, R3, 0x4, R194 ;  /* 0x0000000403227825 */ /* 0x010fc600078e02c2 */
[----:B------:R-:W2:Y:S01]  /*13e30*/  LDL.LU.64 R194, [R1+0xd08] ;  /* 0x000d080001c27983 */ /* 0x000ea20000300a00 */
[----:B------:R-:W-:Y:S01]  /*13e40*/  ISETP.GE.U32.AND P1, PT, R242, 0x7ffffef7, PT ;  /* 0x7ffffef7f200780c */ /* 0x000fe20003f26070 */
        /* <DEDUP_REMOVED lines=8> */
[----:B---3--:R-:W-:-:S05]  /*13ed0*/  IMAD.WIDE R18, R3, 0x4, R210 ;  /* 0x0000000403127825 */ /* 0x008fca00078e02d2 */
[----:B------:R3:W-:Y:S04]  /*13ee0*/  STL.64 [R1+0x1840], R18 ;  /* 0x0018401201007387 */ /* 0x0007e80000100a00 */
[----:B-1----:R-:W2:Y:S04]  /*13ef0*/  LDL.LU.64 R162, [R1+0xca0] ;  /* 0x000ca00001a27983 */ /* 0x002ea80000300a00 */
[----:B------:R-:W2:Y:S04]  /*13f00*/  LDL.LU.64 R82, [R1+0xc98] ;  /* 0x000c980001527983 */ /* 0x000ea80000300a00 */
[----:B------:R-:W2:Y:S01]  /*13f10*/  LDL.LU.64 R210, [R1+0xc90] ;  /* 0x000c900001d27983 */ /* 0x000ea20000300a00 */
[----:B------:R-:W-:-:S03]  /*13f20*/  ISETP.GE.U32.AND P6, PT, R242, 0x7ffffef3, PT ;  /* 0x7ffffef3f200780c */ /* 0x000fc60003fc6070 */
[----:B------:R3:W-:Y:S01]  /*13f30*/  LDGSTS.E [R131+0x44e00], [R18.64], !P1 ;  /* 0x44e0000012837fae */ /* 0x0007e2000c921844 */
[----:B------:R-:W-:-:S04]  /*13f40*/  IADD3 R242, R2, -0x92, RZ ;  /* 0xffffff6e02f27810 */ /* 0x000fc80007ffe0ff */
[----:B------:R-:W-:Y:S01]  /*13f50*/  ISETP.GE.U32.AND P5, PT, R242, 0x7ffffeef, PT ;  /* 0x7ffffeeff200780c */ /* 0x000fe20003fa6070 */
[----:B--2---:R-:W-:-:S04]  /*13f60*/  IMAD.WIDE R114, R3, 0x4, R114 ;  /* 0x0000000403727825 */ /* 0x004fc800078e0272 */
[C---:B------:R-:W-:Y:S01]  /*13f70*/  IMAD.WIDE R50, R3.reuse, 0x4, R50 ;  /* 0x0000000403327825 */ /* 0x040fe200078e0232 */
[----:B------:R1:W-:Y:S03]  /*13f80*/  LDGSTS.E [R131+0x46800], [R114.64], !P6 ;  /* 0x4680000072837fae */ /* 0x0003e6000f121844 */
[C---:B------:R-:W-:Y:S01]  /*13f90*/  IMAD.WIDE R34, R3.reuse, 0x4, R178 ;  /* 0x0000000403227825 */ /* 0x040fe200078e02b2 */
[----:B------:R2:W-:Y:S04]  /*13fa0*/  LDGSTS.E [R131+0x46a00], [R50.64], !P6 ;  /* 0x46a0000032837fae */ /* 0x0005e8000f121844 */
[----:B------:R-:W4:Y:S04]  /*13fb0*/  LDL.LU.64 R178, [R1+0xc88] ;  /* 0x000c880001b27983 */ /* 0x000f280000300a00 */
[----:B------:R1:W-:Y:S04]  /*13fc0*/  STL.64 [R1+0x17d8], R114 ;  /* 0x0017d87201007387 */ /* 0x0003e80000100a00 */
[----:B------:R2:W-:Y:S04]  /*13fd0*/  STL.64 [R1+0x17d0], R50 ;  /* 0x0017d03201007387 */ /* 0x0005e80000100a00 */
[----:B------:R1:W-:Y:S01]  /*13fe0*/  STL.64 [R1+0x17c8], R34 ;  /* 0x0017c82201007387 */ /* 0x0003e20000100a00 */
[----:B---3--:R-:W-:-:S03]  /*13ff0*/  IMAD.WIDE R18, R3, 0x4, R226 ;  /* 0x0000000403127825 */ /* 0x008fc600078e02e2 */
[----:B------:R3:W-:Y:S04]  /*14000*/  LDGSTS.E [R131+0x46c00], [R34.64], !P6 ;  /* 0x46c0000022837fae */ /* 0x0007e8000f121844 */
[----:B------:R2:W-:Y:S04]  /*14010*/  STL.64 [R1+0x17c0], R18 ;  /* 0x0017c01201007387 */ /* 0x0005e80000100a00 */
[----:B-1----:R-:W4:Y:S04]  /*14020*/  LDL.LU.64 R114, [R1+0xc20] ;  /* 0x000c200001727983 */ /* 0x002f280000300a00 */
[----:B------:R-:W4:Y:S04]  /*14030*/  LDL.LU.64 R226, [R1+0xc18] ;  /* 0x000c180001e27983 */ /* 0x000f280000300a00 */
[----:B------:R1:W-:Y:S01]  /*14040*/  LDGSTS.E [R131+0x46e00], [R18.64], !P6 ;  /* 0x46e0000012837fae */ /* 0x0003e2000f121844 */
[----:B------:R-:W-:-:S05]  /*14050*/  IMAD.WIDE R98, R3, 0x4, R98 ;  /* 0x0000000403627825 */ /* 0x000fca00078e0262 */
[----:B------:R1:W-:Y:S01]  /*14060*/  LDGSTS.E [R131+0x48800], [R98.64], !P5 ;  /* 0x4880000062837fae */ /* 0x0003e2000e921844 */
[----:B--2---:R-:W-:-:S03]  /*14070*/  IMAD.WIDE R50, R3, 0x4, R66 ;  /* 0x0000000403327825 */ /* 0x004fc600078e0242 */
[----:B------:R-:W2:Y:S01]  /*14080*/  LDL.LU.64 R66, [R1+0xc10] ;  /* 0x000c100001427983 */ /* 0x000ea20000300a00 */
[----:B---3--:R-:W-:-:S03]  /*14090*/  IMAD.WIDE R34, R3, 0x4, R244 ;  /* 0x0000000403227825 */ /* 0x008fc600078e02f4 */
[----:B------:R3:W-:Y:S04]  /*140a0*/  STL.64 [R1+0x1758], R98 ;  /* 0x0017586201007387 */ /* 0x0007e80000100a00 */
[----:B------:R-:W2:Y:S01]  /*140b0*/  LDL.LU.64 R244, [R1+0xc08] ;  /* 0x000c080001f47983 */ /* 0x000ea20000300a00 */
[----:B-1----:R-:W-:-:S03]  /*140c0*/  IMAD.WIDE R18, R3, 0x4, R194 ;  /* 0x0000000403127825 */ /* 0x002fc600078e02c2 */
[----:B------:R1:W-:Y:S04]  /*140d0*/  STL.64 [R1+0x1750], R50 ;  /* 0x0017503201007387 */ /* 0x0003e80000100a00 */
[----:B------:R1:W-:Y:S04]  /*140e0*/  STL.64 [R1+0x1748], R34 ;  /* 0x0017482201007387 */ /* 0x0003e80000100a00 */
[----:B------:R4:W-:Y:S04]  /*140f0*/  STL.64 [R1+0x1740], R18 ;  /* 0x0017401201007387 */ /* 0x0009e80000100a00 */
[----:B---3--:R-:W2:Y:S04]  /*14100*/  LDL.LU.64 R98, [R1+0xba0] ;  /* 0x000ba00001627983 */ /* 0x008ea80000300a00 */
[----:B------:R-:W2:Y:S01]  /*14110*/  LDL.LU.64 R194, [R1+0xb98] ;  /* 0x000b980001c27983 */ /* 0x000ea20000300a00 */
[----:B------:R-:W-:-:S03]  /*14120*/  IADD3 R242, R2, -0x96, RZ ;  /* 0xffffff6a02f27810 */ /* 0x000fc60007ffe0ff */
[----:B------:R1:W-:Y:S04]  /*14130*/  LDGSTS.E [R131+0x48a00], [R50.64], !P5 ;  /* 0x48a0000032837fae */ /* 0x0003e8000e921844 */
[----:B------:R1:W-:Y:S01]  /*14140*/  LDGSTS.E [R131+0x48c00], [R34.64], !P5 ;  /* 0x48c0000022837fae */ /* 0x0003e2000e921844 */
[----:B------:R-:W-:-:S03]  /*14150*/  ISETP.GE.U32.AND P2, PT, R242, 0x7ffffeeb, PT ;  /* 0x7ffffeebf200780c */ /* 0x000fc60003f46070 */
[----:B------:R4:W-:Y:S04]  /*14160*/  LDGSTS.E [R131+0x48e00], [R18.64], !P5 ;  /* 0x48e0000012837fae */ /* 0x0009e8000e921844 */
[----:B-1----:R-:W2:Y:S01]  /*14170*/  LDL.LU.64 R50, [R1+0xb90] ;  /* 0x000b900001327983 */ /* 0x002ea20000300a00 */
[----:B------:R-:W-:-:S05]  /*14180*/  IMAD.WIDE R162, R3, 0x4, R162 ;  /* 0x0000000403a27825 */ /* 0x000fca00078e02a2 */
[----:B------:R1:W-:Y:S01]  /*14190*/  STL.64 [R1+0x16d8], R162 ;  /* 0x0016d8a201007387 */ /* 0x0003e20000100a00 */
[----:B------:R-:W-:-:S03]  /*141a0*/  IMAD.WIDE R34, R3, 0x4, R210 ;  /* 0x0000000403227825 */ /* 0x000fc600078e02d2 */
[----:B------:R1:W-:Y:S04]  /*141b0*/  LDGSTS.E [R131+0x4a800], [R162.64], !P2 ;  /* 0x4a800000a2837fae */ /* 0x0003e8000d121844 */
[----:B------:R-:W2:Y:S01]  /*141c0*/  LDL.LU.64 R210, [R1+0xb88] ;  /* 0x000b880001d27983 */ /* 0x000ea20000300a00 */
[----:B------:R-:W-:-:S05]  /*141d0*/  IMAD.WIDE R82, R3, 0x4, R82 ;  /* 0x0000000403527825 */ /* 0x000fca00078e0252 */
[----:B------:R-:W-:Y:S04]  /*141e0*/  STL.64 [R1+0x16d0], R82 ;  /* 0x0016d05201007387 */ /* 0x000fe80000100a00 */
[----:B------:R1:W-:Y:S01]  /*141f0*/  STL.64 [R1+0x16c8], R34 ;  /* 0x0016c82201007387 */ /* 0x0003e20000100a00 */
[----:B------:R-:W-:-:S03]  /*14200*/  IADD3 R242, R2, -0x9a, RZ ;  /* 0xffffff6602f27810 */ /* 0x000fc60007ffe0ff */
[----:B------:R1:W-:Y:S01]  /*14210*/  LDGSTS.E [R131+0x4aa00], [R82.64], !P2 ;  /* 0x4aa0000052837fae */ /* 0x0003e2000d121844 */
[----:B------:R-:W-:-:S03]  /*14220*/  ISETP.GE.U32.AND P4, PT, R242, 0x7ffffee7, PT ;  /* 0x7ffffee7f200780c */ /* 0x000fc60003f86070 */
[----:B------:R1:W-:Y:S01]  /*14230*/  LDGSTS.E [R131+0x4ac00], [R34.64], !P2 ;  /* 0x4ac0000022837fae */ /* 0x0003e2000d121844 */
[----:B----4-:R-:W-:-:S05]  /*14240*/  IMAD.WIDE R18, R3, 0x4, R178 ;  /* 0x0000000403127825 */ /* 0x010fca00078e02b2 */
[----:B------:R4:W-:Y:S04]  /*14250*/  STL.64 [R1+0x16c0], R18 ;  /* 0x0016c01201007387 */ /* 0x0009e80000100a00 */
[----:B-1----:R-:W3:Y:S04]  /*14260*/  LDL.LU.64 R162, [R1+0xb20] ;  /* 0x000b200001a27983 */ /* 0x002ee80000300a00 */
[----:B------:R-:W3:Y:S04]  /*14270*/  LDL.LU.64 R178, [R1+0xb18] ;  /* 0x000b180001b27983 */ /* 0x000ee80000300a00 */
[----:B------:R-:W3:Y:S04]  /*14280*/  LDL.LU.64 R34, [R1+0xb10] ;  /* 0x000b100001227983 */ /* 0x000ee80000300a00 */
[----:B------:R4:W-:Y:S01]  /*14290*/  LDGSTS.E [R131+0x4ae00], [R18.64], !P2 ;  /* 0x4ae0000012837fae */ /* 0x0009e2000d121844 */
[----:B------:R-:W-:-:S03]  /*142a0*/  IMAD.WIDE R82, R3, 0x4, R226 ;  /* 0x0000000403527825 */ /* 0x000fc600078e02e2 */
[----:B------:R-:W3:Y:S01]  /*142b0*/  LDL.LU.64 R226, [R1+0xb08] ;  /* 0x000b080001e27983 */ /* 0x000ee20000300a00 */
[----:B------:R-:W-:-:S05]  /*142c0*/  IMAD.WIDE R114, R3, 0x4, R114 ;  /* 0x0000000403727825 */ /* 0x000fca00078e0272 */
[----:B------:R1:W-:Y:S04]  /*142d0*/  STL.64 [R1+0x1658], R114 ;  /* 0x0016587201007387 */ /* 0x0003e80000100a00 */
[----:B------:R1:W-:Y:S04]  /*142e0*/  STL.64 [R1+0x1650], R82 ;  /* 0x0016505201007387 */ /* 0x0003e80000100a00 */
[----:B------:R1:W-:Y:S04]  /*142f0*/  LDGSTS.E [R131+0x4c800], [R114.64], !P4 ;  /* 0x4c80000072837fae */ /* 0x0003e8000e121844 */
[----:B------:R1:W-:Y:S01]  /*14300*/  LDGSTS.E [R131+0x4ca00], [R82.64], !P4 ;  /* 0x4ca0000052837fae */ /* 0x0003e2000e121844 */
[----:B--2---:R-:W-:-:S04]  /*14310*/  IMAD.WIDE R66, R3, 0x4, R66 ;  /* 0x0000000403427825 */ /* 0x004fc800078e0242 */
[C---:B----4-:R-:W-:Y:S01]  /*14320*/  IMAD.WIDE R18, R3.reuse, 0x4, R244 ;  /* 0x0000000403127825 */ /* 0x050fe200078e02f4 */
[----:B------:R2:W-:Y:S04]  /*14330*/  STL.64 [R1+0x1648], R66 ;  /* 0x0016484201007387 */ /* 0x0005e80000100a00 */
[----:B------:R4:W-:Y:S04]  /*14340*/  STL.64 [R1+0x1640], R18 ;  /* 0x0016401201007387 */ /* 0x0009e80000100a00 */
[----:B-1----:R-:W3:Y:S04]  /*14350*/  LDL.LU.64 R114, [R1+0xaa0] ;  /* 0x000aa00001727983 */ /* 0x002ee80000300a00 */
[----:B------:R-:W3:Y:S04]  /*14360*/  LDL.LU.64 R244, [R1+0xa98] ;  /* 0x000a980001f47983 */ /* 0x000ee80000300a00 */
[----:B------:R2:W-:Y:S01]  /*14370*/  LDGSTS.E [R131+0x4cc00], [R66.64], !P4 ;  /* 0x4cc0000042837fae */ /* 0x0005e2000e121844 */
[----:B------:R-:W-:Y:S01]  /*14380*/  IMAD.WIDE R82, R3, 0x4, R194 ;  /* 0x0000000403527825 */ /* 0x000fe200078e02c2 */
[----:B------:R-:W-:-:S02]  /*14390*/  IADD3 R242, R2, -0x9e, RZ ;  /* 0xffffff6202f27810 */ /* 0x000fc40007ffe0ff */
[----:B------:R4:W-:Y:S04]  /*143a0*/  LDGSTS.E [R131+0x4ce00], [R18.64], !P4 ;  /* 0x4ce0000012837fae */ /* 0x0009e8000e121844 */
[----:B--2---:R-:W2:Y:S04]  /*143b0*/  LDL.LU.64 R66, [R1+0xa90] ;  /* 0x000a900001427983 */ /* 0x004ea80000300a00 */
[----:B------:R-:W2:Y:S01]  /*143c0*/  LDL.LU.64 R194, [R1+0xa88] ;  /* 0x000a880001c27983 */ /* 0x000ea20000300a00 */
[----:B------:R-:W-:Y:S01]  /*143d0*/  ISETP.GE.U32.AND P3, PT, R242, 0x7ffffee3, PT ;  /* 0x7ffffee3f200780c */ /* 0x000fe20003f66070 */
[----:B------:R-:W-:-:S04]  /*143e0*/  IMAD.WIDE R98, R3, 0x4, R98 ;  /* 0x0000000403627825 */ /* 0x000fc800078e0262 */
[C---:B------:R-:W-:Y:S01]  /*143f0*/  IMAD.WIDE R50, R3.reuse, 0x4, R50 ;  /* 0x0000000403327825 */ /* 0x040fe200078e0232 */
[----:B------:R1:W-:Y:S04]  /*14400*/  STL.64 [R1+0x15d8], R98 ;  /* 0x0015d86201007387 */ /* 0x0003e80000100a00 */
[----:B------:R-:W-:Y:S04]  /*14410*/  STL.64 [R1+0x15d0], R82 ;  /* 0x0015d05201007387 */ /* 0x000fe80000100a00 */
[----:B------:R1:W-:Y:S04]  /*14420*/  STL.64 [R1+0x15c8], R50 ;  /* 0x0015c83201007387 */ /* 0x0003e80000100a00 */
[----:B------:R1:W-:Y:S01]  /*14430*/  LDGSTS.E [R131+0x4e800], [R98.64], !P3 ;  /* 0x4e80000062837fae */ /* 0x0003e2000d921844 */
[----:B----4-:R-:W-:Y:S01]  /*14440*/  IMAD.WIDE R18, R3, 0x4, R210 ;  /* 0x0000000403127825 */ /* 0x010fe200078e02d2 */
[----:B------:R-:W-:-:S02]  /*14450*/  IADD3 R242, R2, -0xa2, RZ ;  /* 0xffffff5e02f27810 */ /* 0x000fc40007ffe0ff */
[----:B------:R4:W-:Y:S04]  /*14460*/  LDGSTS.E [R131+0x4ea00], [R82.64], !P3 ;  /* 0x4ea0000052837fae */ /* 0x0009e8000d921844 */
[----:B------:R3:W-:Y:S04]  /*14470*/  STL.64 [R1+0x15c0], R18 ;  /* 0x0015c01201007387 */ /* 0x0007e80000100a00 */
[----:B-1----:R-:W2:Y:S04]  /*14480*/  LDL.LU.64 R98, [R1+0xa20] ;  /* 0x000a200001627983 */ /* 0x002ea80000300a00 */
[----:B------:R-:W2:Y:S01]  /*14490*/  LDL.LU.64 R210, [R1+0xa18] ;  /* 0x000a180001d27983 */ /* 0x000ea20000300a00 */
[----:B------:R-:W-:-:S03]  /*144a0*/  ISETP.GE.U32.AND P0, PT, R242, 0x7ffffedf, PT ;  /* 0x7ffffedff200780c */ /* 0x000fc60003f06070 */
[----:B------:R1:W-:Y:S04]  /*144b0*/  LDGSTS.E [R131+0x4ec00], [R50.64], !P3 ;  /* 0x4ec0000032837fae */ /* 0x0003e8000d921844 */
[----:B------:R3:W-:Y:S04]  /*144c0*/  LDGSTS.E [R131+0x4ee00], [R18.64], !P3 ;  /* 0x4ee0000012837fae */ /* 0x0007e8000d921844 */
[----:B-1----:R-:W2:Y:S01]  /*144d0*/  LDL.LU.64 R50, [R1+0xa10] ;  /* 0x000a100001327983 */ /* 0x002ea20000300a00 */
[----:B------:R-:W-:-:S04]  /*144e0*/  IADD3 R242, R2, -0xa6, RZ ;  /* 0xffffff5a02f27810 */ /* 0x000fc80007ffe0ff */
[----:B------:R-:W-:Y:S01]  /*144f0*/  ISETP.GE.U32.AND P1, PT, R242, 0x7ffffedb, PT ;  /* 0x7ffffedbf200780c */ /* 0x000fe20003f26070 */
[----:B---3--:R-:W-:-:S04]  /*14500*/  IMAD.WIDE R162, R3, 0x4, R162 ;  /* 0x0000000403a27825 */ /* 0x008fc800078e02a2 */
[C---:B----4-:R-:W-:Y:S01]  /*14510*/  IMAD.WIDE R82, R3.reuse, 0x4, R178 ;  /* 0x0000000403527825 */ /* 0x050fe200078e02b2 */
[----:B------:R1:W-:Y:S04]  /*14520*/  LDGSTS.E [R131+0x50800], [R162.64], !P0 ;  /* 0x50800000a2837fae */ /* 0x0003e8000c121844 */
[----:B------:R-:W3:Y:S01]  /*14530*/  LDL.LU.64 R178, [R1+0xa00] ;  /* 0x000a000001b27983 */ /* 0x000ee20000300a00 */
[----:B------:R-:W-:-:S03]  /*14540*/  IMAD.WIDE R34, R3, 0x4, R34 ;  /* 0x0000000403227825 */ /* 0x000fc600078e0222 */
[----:B------:R1:W-:Y:S04]  /*14550*/  STL.64 [R1+0x1558], R162 ;  /* 0x001558a201007387 */ /* 0x0003e80000100a00 */
[----:B------:R-:W-:Y:S01]  /*14560*/  STL.64 [R1+0x1550], R82 ;  /* 0x0015505201007387 */ /* 0x000fe20000100a00 */
[----:B------:R-:W-:-:S03]  /*14570*/  IMAD.WIDE R18, R3, 0x4, R226 ;  /* 0x0000000403127825 */ /* 0x000fc600078e02e2 */
[----:B------:R4:W-:Y:S04]  /*14580*/  STL.64 [R1+0x1548], R34 ;  /* 0x0015482201007387 */ /* 0x0009e80000100a00 */
[----:B------:R2:W-:Y:S04]  /*14590*/  STL.64 [R1+0x1540], R18 ;  /* 0x0015401201007387 */ /* 0x0005e80000100a00 */
[----:B-1----:R-:W3:Y:S04]  /*145a0*/  LDL.LU.64 R162, [R1+0x998] ;  /* 0x0009980001a27983 */ /* 0x002ee80000300a00 */
[----:B------:R-:W3:Y:S04]  /*145b0*/  LDL.LU.64 R226, [R1+0x990] ;  /* 0x0009900001e27983 */ /* 0x000ee80000300a00 */
[----:B------:R1:W-:Y:S04]  /*145c0*/  LDGSTS.E [R131+0x50a00], [R82.64], !P0 ;  /* 0x50a0000052837fae */ /* 0x0003e8000c121844 */
[----:B------:R4:W-:Y:S04]  /*145d0*/  LDGSTS.E [R131+0x50c00], [R34.64], !P0 ;  /* 0x50c0000022837fae */ /* 0x0009e8000c121844 */
[----:B------:R1:W-:Y:S04]  /*145e0*/  LDGSTS.E [R131+0x50e00], [R18.64], !P0 ;  /* 0x50e0000012837fae */ /* 0x0003e8000c121844 */
[----:B----4-:R-:W4:Y:S01]  /*145f0*/  LDL.LU.64 R34, [R1+0x988] ;  /* 0x0009880001227983 */ /* 0x010f220000300a00 */
[----:B-1----:R-:W-:-:S03]  /*14600*/  IMAD.WIDE R82, R3, 0x4, R244 ;  /* 0x0000000403527825 */ /* 0x002fc600078e02f4 */
[----:B------:R-:W4:Y:S01]  /*14610*/  LDL.LU.64 R244, [R1+0x980] ;  /* 0x0009800001f47983 */ /* 0x000f220000300a00 */
[----:B------:R-:W-:-:S05]  /*14620*/  IMAD.WIDE R114, R3, 0x4, R114 ;  /* 0x0000000403727825 */ /* 0x000fca00078e0272 */
[----:B------:R1:W-:Y:S01]  /*14630*/  STL.64 [R1+0x14e0], R114 ;  /* 0x0014e07201007387 */ /* 0x0003e20000100a00 */
[----:B--2---:R-:W-:-:S03]  /*14640*/  IMAD.WIDE R66, R3, 0x4, R66 ;  /* 0x0000000403427825 */ /* 0x004fc600078e0242 */
[----:B------:R2:W-:Y:S01]  /*14650*/  STL.64 [R1+0x14d8], R82 ;  /* 0x0014d85201007387 */ /* 0x0005e20000100a00 */
[----:B------:R-:W-:-:S03]  /*14660*/  IMAD.WIDE R18, R3, 0x4, R194 ;  /* 0x0000000403127825 */ /* 0x000fc600078e02c2 */
[----:B------:R1:W-:Y:S04]  /*14670*/  STL.64 [R1+0x14d0], R66 ;  /* 0x0014d04201007387 */ /* 0x0003e80000100a00 */
[----:B------:R1:W-:Y:S04]  /*14680*/  LDGSTS.E [R131+0x52800], [R114.64], !P1 ;  /* 0x5280000072837fae */ /* 0x0003e8000c921844 */
[----:B------:R3:W-:Y:S04]  /*14690*/  STL.64 [R1+0x14c8], R18 ;  /* 0x0014c81201007387 */ /* 0x0007e80000100a00 */
[----:B------:R2:W-:Y:S04]  /*146a0*/  LDGSTS.E [R131+0x52a00], [R82.64], !P1 ;  /* 0x52a0000052837fae */ /* 0x0005e8000c921844 */
[----:B-1----:R-:W4:Y:S01]  /*146b0*/  LDL.LU.64 R114, [R1+0x918] ;  /* 0x0009180001727983 */ /* 0x002f220000300a00 */
[----:B------:R-:W-:-:S03]  /*146c0*/  IADD3 R242, R2, -0xaa, RZ ;  /* 0xffffff5602f27810 */ /* 0x000fc60007ffe0ff */
[----:B------:R1:W-:Y:S04]  /*146d0*/  LDGSTS.E [R131+0x52c00], [R66.64], !P1 ;  /* 0x52c0000042837fae */ /* 0x0003e8000c921844 */
[----:B--2---:R-:W4:Y:S04]  /*146e0*/  LDL.LU.64 R82, [R1+0x910] ;  /* 0x0009100001527983 */ /* 0x004f280000300a00 */
[----:B------:R-:W4:Y:S01]  /*146f0*/  LDL.LU.64 R194, [R1+0x908] ;  /* 0x0009080001c27983 */ /* 0x000f220000300a00 */
[----:B------:R-:W-:-:S03]  /*14700*/  ISETP.GE.U32.AND P6, PT, R242, 0x7ffffed7, PT ;  /* 0x7ffffed7f200780c */ /* 0x000fc60003fc6070 */
[----:B------:R3:W-:Y:S01]  /*14710*/  LDGSTS.E [R131+0x52e00], [R18.64], !P1 ;  /* 0x52e0000012837fae */ /* 0x0007e2000c921844 */
[----:B-1----:R-:W-:-:S03]  /*14720*/  IMAD.WIDE R66, R3, 0x4, R210 ;  /* 0x0000000403427825 */ /* 0x002fc600078e02d2 */
[----:B------:R-:W4:Y:S01]  /*14730*/  LDL.LU.64 R210, [R1+0x900] ;  /* 0x0009000001d27983 */ /* 0x000f220000300a00 */
[----:B------:R-:W-:-:S05]  /*14740*/  IMAD.WIDE R98, R3, 0x4, R98 ;  /* 0x0000000403627825 */ /* 0x000fca00078e0262 */
[----:B------:R1:W-:Y:S01]  /*14750*/  STL.64 [R1+0x1480], R98 ;  /* 0x0014806201007387 */ /* 0x0003e20000100a00 */
[----:B------:R-:W-:-:S03]  /*14760*/  IMAD.WIDE R50, R3, 0x4, R50 ;  /* 0x0000000403327825 */ /* 0x000fc600078e0232 */
[----:B------:R-:W-:Y:S04]  /*14770*/  STL.64 [R1+0x1478], R66 ;  /* 0x0014784201007387 */ /* 0x000fe80000100a00 */
[----:B------:R1:W-:Y:S04]  /*14780*/  LDGSTS.E [R131+0x54800], [R98.64], !P6 ;  /* 0x5480000062837fae */ /* 0x0003e8000f121844 */
[----:B------:R1:W-:Y:S04]  /*14790*/  STL.64 [R1+0x1470], R50 ;  /* 0x0014703201007387 */ /* 0x0003e80000100a00 */
[----:B------:R1:W-:Y:S01]  /*147a0*/  LDGSTS.E [R131+0x54a00], [R66.64], !P6 ;  /* 0x54a0000042837fae */ /* 0x0003e2000f121844 */
[----:B------:R-:W-:-:S03]  /*147b0*/  IADD3 R242, R2, -0xae, RZ ;  /* 0xffffff5202f27810 */ /* 0x000fc60007ffe0ff */
[----:B------:R1:W-:Y:S01]  /*147c0*/  LDGSTS.E [R131+0x54c00], [R50.64], !P6 ;  /* 0x54c0000032837fae */ /* 0x0003e2000f121844 */
[----:B------:R-:W-:Y:S01]  /*147d0*/  ISETP.GE.U32.AND P5, PT, R242, 0x7ffffed3, PT ;  /* 0x7ffffed3f200780c */ /* 0x000fe20003fa6070 */
[----:B---3--:R-:W-:-:S05]  /*147e0*/  IMAD.WIDE R18, R3, 0x4, R178 ;  /* 0x0000000403127825 */ /* 0x008fca00078e02b2 */
[----:B------:R3:W-:Y:S04]  /*147f0*/  STL.64 [R1+0x1468], R18 ;  /* 0x0014681201007387 */ /* 0x0007e80000100a00 */
[----:B-1----:R-:W2:Y:S04]  /*14800*/  LDL.LU.64 R98, [R1+0x898] ;  /* 0x0008980001627983 */ /* 0x002ea80000300a00 */
[----:B------:R-:W2:Y:S04]  /*14810*/  LDL.LU.64 R50, [R1+0x890] ;  /* 0x0008900001327983 */ /* 0x000ea80000300a00 */
[----:B------:R-:W2:Y:S04]  /*14820*/  LDL.LU.64 R178, [R1+0x888] ;  /* 0x0008880001b27983 */ /* 0x000ea80000300a00 */
[----:B------:R3:W-:Y:S01]  /*14830*/  LDGSTS.E [R131+0x54e00], [R18.64], !P6 ;  /* 0x54e0000012837fae */ /* 0x0007e2000f121844 */
[----:B------:R-:W-:-:S03]  /*14840*/  IMAD.WIDE R66, R3, 0x4, R226 ;  /* 0x0000000403427825 */ /* 0x000fc600078e02e2 */
[----:B------:R-:W2:Y:S01]  /*14850*/  LDL.LU.64 R226, [R1+0x880] ;  /* 0x0008800001e27983 */ /* 0x000ea20000300a00 */
[----:B------:R-:W-:-:S05]  /*14860*/  IMAD.WIDE R162, R3, 0x4, R162 ;  /* 0x0000000403a27825 */ /* 0x000fca00078e02a2 */
[----:B------:R1:W-:Y:S04]  /*14870*/  STL.64 [R1+0x1420], R162 ;  /* 0x001420a201007387 */ /* 0x0003e80000100a00 */
[----:B------:R1:W-:Y:S04]  /*14880*/  STL.64 [R1+0x1418], R66 ;  /* 0x0014184201007387 */ /* 0x0003e80000100a00 */
[----:B------:R1:W-:Y:S01]  /*14890*/  LDGSTS.E [R131+0x56800], [R162.64], !P5 ;  /* 0x56800000a2837fae */ /* 0x0003e2000e921844 */
[----:B----4-:R-:W-:-:S03]  /*148a0*/  IMAD.WIDE R34, R3, 0x4, R34 ;  /* 0x0000000403227825 */ /* 0x010fc600078e0222 */
[----:B------:R4:W-:Y:S04]  /*148b0*/  LDGSTS.E [R131+0x56a00], [R66.64], !P5 ;  /* 0x56a0000042837fae */ /* 0x0009e8000e921844 */
[----:B------:R1:W-:Y:S04]  /*148c0*/  STL.64 [R1+0x1410], R34 ;  /* 0x0014102201007387 */ /* 0x0003e80000100a00 */
[----:B------:R1:W-:Y:S01]  /*148d0*/  LDGSTS.E [R131+0x56c00], [R34.64], !P5 ;  /* 0x56c0000022837fae */ /* 0x0003e2000e921844 */
[----:B---3--:R-:W-:-:S05]  /*148e0*/  IMAD.WIDE R18, R3, 0x4, R244 ;  /* 0x0000000403127825 */ /* 0x008fca00078e02f4 */
[----:B------:R3:W-:Y:S04]  /*148f0*/  STL.64 [R1+0x1408], R18 ;  /* 0x0014081201007387 */ /* 0x0007e80000100a00 */
[----:B-1----:R-:W2:Y:S04]  /*14900*/  LDL.LU.64 R162, [R1+0x818] ;  /* 0x0008180001a27983 */ /* 0x002ea80000300a00 */
[----:B----4-:R-:W4:Y:S04]  /*14910*/  LDL.LU.64 R66, [R1+0x810] ;  /* 0x0008100001427983 */ /* 0x010f280000300a00 */
[----:B------:R-:W4:Y:S01]  /*14920*/  LDL.LU.64 R244, [R1+0x808] ;  /* 0x0008080001f47983 */ /* 0x000f220000300a00 */
[----:B------:R-:W-:-:S03]  /*14930*/  IADD3 R242, R2, -0xb2, RZ ;  /* 0xffffff4e02f27810 */ /* 0x000fc60007ffe0ff */
[----:B------:R3:W-:Y:S01]  /*14940*/  LDGSTS.E [R131+0x56e00], [R18.64], !P5 ;  /* 0x56e0000012837fae */ /* 0x0007e2000e921844 */
[----:B------:R-:W-:-:S03]  /*14950*/  IMAD.WIDE R34, R3, 0x4, R194 ;  /* 0x0000000403227825 */ /* 0x000fc600078e02c2 */
[----:B------:R-:W4:Y:S01]  /*14960*/  LDL.LU.64 R194, [R1+0x800] ;  /* 0x0008000001c27983 */ /* 0x000f220000300a00 */
[----:B------:R-:W-:Y:S01]  /*14970*/  ISETP.GE.U32.AND P2, PT, R242, 0x7ffffecf, PT ;  /* 0x7ffffecff200780c */ /* 0x000fe20003f46070 */
[----:B------:R-:W-:-:S04]  /*14980*/  IMAD.WIDE R114, R3, 0x4, R114 ;  /* 0x0000000403727825 */ /* 0x000fc800078e0272 */
[C---:B------:R-:W-:Y:S01]  /*14990*/  IMAD.WIDE R82, R3.reuse, 0x4, R82 ;  /* 0x0000000403527825 */ /* 0x040fe200078e0252 */
[----:B------:R1:W-:Y:S04]  /*149a0*/  STL.64 [R1+0x13c0], R114 ;  /* 0x0013c07201007387 */ /* 0x0003e80000100a00 */
[----:B------:R1:W-:Y:S01]  /*149b0*/  STL.64 [R1+0x13b8], R82 ;  /* 0x0013b85201007387 */ /* 0x0003e20000100a00 */
[----:B---3--:R-:W-:-:S03]  /*149c0*/  IMAD.WIDE R18, R3, 0x4, R210 ;  /* 0x0000000403127825 */ /* 0x008fc600078e02d2 */
[----:B------:R3:W-:Y:S04]  /*149d0*/  STL.64 [R1+0x13b0], R34 ;  /* 0x0013b02201007387 */ /* 0x0007e80000100a00 */
[----:B------:R1:W-:Y:S04]  /*149e0*/  LDGSTS.E [R131+0x58800], [R114.64], !P2 ;  /* 0x5880000072837fae */ /* 0x0003e8000d121844 */
[----:B------:R2:W-:Y:S04]  /*149f0*/  STL.64 [R1+0x13a8], R18 ;  /* 0x0013a81201007387 */ /* 0x0005e80000100a00 */
[----:B------:R3:W-:Y:S04]  /*14a00*/  LDGSTS.E [R131+0x58a00], [R82.64], !P2 ;  /* 0x58a0000052837fae */ /* 0x0007e8000d121844 */
[----:B-1----:R-:W4:Y:S01]  /*14a10*/  LDL.LU.64 R114, [R1+0x798] ;  /* 0x0007980001727983 */ /* 0x002f220000300a00 */
[----:B------:R-:W-:-:S03]  /*14a20*/  IADD3 R242, R2, -0xb6, RZ ;  /* 0xffffff4a02f27810 */ /* 0x000fc60007ffe0ff */
[----:B------:R1:W-:Y:S04]  /*14a30*/  LDGSTS.E [R131+0x58c00], [R34.64], !P2 ;  /* 0x58c0000022837fae */ /* 0x0003e8000d121844 */
[----:B---3--:R-:W4:Y:S04]  /*14a40*/  LDL.LU.64 R82, [R1+0x790] ;  /* 0x0007900001527983 */ /* 0x008f280000300a00 */
[----:B------:R-:W4:Y:S01]  /*14a50*/  LDL.LU.64 R210, [R1+0x788] ;  /* 0x0007880001d27983 */ /* 0x000f220000300a00 */
[----:B------:R-:W-:-:S03]  /*14a60*/  ISETP.GE.U32.AND P4, PT, R242, 0x7ffffecb, PT ;  /* 0x7ffffecbf200780c */ /* 0x000fc60003f86070 */
[----:B------:R1:W-:Y:S01]  /*14a70*/  LDGSTS.E [R131+0x58e00], [R18.64], !P2 ;  /* 0x58e0000012837fae */ /* 0x0003e2000d121844 */
[----:B------:R-:W-:-:S04]  /*14a80*/  IADD3 R242, R2, -0xba, RZ ;  /* 0xffffff4602f27810 */ /* 0x000fc80007ffe0ff */
[----:B------:R-:W-:Y:S01]  /*14a90*/  ISETP.GE.U32.AND P3, PT, R242, 0x7ffffec7, PT ;  /* 0x7ffffec7f200780c */ /* 0x000fe20003f66070 */
[----:B--2---:R-:W-:-:S04]  /*14aa0*/  IMAD.WIDE R98, R3, 0x4, R98 ;  /* 0x0000000403627825 */ /* 0x004fc800078e0262 */
[C---:B------:R-:W-:Y:S01]  /*14ab0*/  IMAD.WIDE R50, R3.reuse, 0x4, R50 ;  /* 0x0000000403327825 */ /* 0x040fe200078e0232 */
[----:B------:R2:W-:Y:S03]  /*14ac0*/  LDGSTS.E [R131+0x5a800], [R98.64], !P4 ;  /* 0x5a80000062837fae */ /* 0x0005e6000e121844 */
[C---:B-1----:R-:W-:Y:S01]  /*14ad0*/  IMAD.WIDE R34, R3.reuse, 0x4, R178 ;  /* 0x0000000403227825 */ /* 0x042fe200078e02b2 */
[----:B------:R4:W-:Y:S04]  /*14ae0*/  LDGSTS.E [R131+0x5aa00], [R50.64], !P4 ;  /* 0x5aa0000032837fae */ /* 0x0009e8000e121844 */
[----:B------:R-:W3:Y:S04]  /*14af0*/  LDL.LU.64 R178, [R1+0x780] ;  /* 0x0007800001b27983 */ /* 0x000ee80000300a00 */
[----:B------:R2:W-:Y:S01]  /*14b00*/  STL.64 [R1+0x1360], R98 ;  /* 0x0013606201007387 */ /* 0x0005e20000100a00 */
[----:B------:R-:W-:-:S03]  /*14b10*/  IMAD.WIDE R18, R3, 0x4, R226 ;  /* 0x0000000403127825 */ /* 0x000fc600078e02e2 */
[----:B------:R4:W-:Y:S04]  /*14b20*/  STL.64 [R1+0x1358], R50 ;  /* 0x0013583201007387 */ /* 0x0009e80000100a00 */
[----:B------:R1:W-:Y:S04]  /*14b30*/  STL.64 [R1+0x1350], R34 ;  /* 0x0013502201007387 */ /* 0x0003e80000100a00 */
[----:B------:R1:W-:Y:S04]  /*14b40*/  STL.64 [R1+0x1348], R18 ;  /* 0x0013481201007387 */ /* 0x0003e80000100a00 */
[----:B--2---:R-:W2:Y:S04]  /*14b50*/  LDL.LU.64 R98, [R1+0x718] ;  /* 0x0007180001627983 */ /* 0x004ea80000300a00 */
[----:B------:R-:W2:Y:S04]  /*14b60*/  LDL.LU.64 R226, [R1+0x710] ;  /* 0x0007100001e27983 */ /* 0x000ea80000300a00 */
[----:B------:R1:W-:Y:S04]  /*14b70*/  LDGSTS.E [R131+0x5ac00], [R34.64], !P4 ;  /* 0x5ac0000022837fae */ /* 0x0003e8000e121844 */
[----:B------:R1:W-:Y:S01]  /*14b80*/  LDGSTS.E [R131+0x5ae00], [R18.64], !P4 ;  /* 0x5ae0000012837fae */ /* 0x0003e2000e121844 */
[----:B------:R-:W-:-:S04]  /*14b90*/  IMAD.WIDE R162, R3, 0x4, R162 ;  /* 0x0000000403a27825 */ /* 0x000fc800078e02a2 */
[C---:B----4-:R-:W-:Y:S01]  /*14ba0*/  IMAD.WIDE R50, R3.reuse, 0x4, R66 ;  /* 0x0000000403327825 */ /* 0x050fe200078e0242 */
[----:B------:R4:W-:Y:S03]  /*14bb0*/  LDGSTS.E [R131+0x5c800], [R162.64], !P3 ;  /* 0x5c800000a2837fae */ /* 0x0009e6000d921844 */
[----:B-1----:R-:W-:Y:S01]  /*14bc0*/  IMAD.WIDE R34, R3, 0x4, R244 ;  /* 0x0000000403227825 */ /* 0x002fe200078e02f4 */
[----:B------:R-:W2:Y:S04]  /*14bd0*/  LDL.LU.64 R66, [R1+0x708] ;  /* 0x0007080001427983 */ /* 0x000ea80000300a00 */
[----:B------:R4:W-:Y:S04]  /*14be0*/  STL.64 [R1+0x1300], R162 ;  /* 0x001300a201007387 */ /* 0x0009e80000100a00 */
[----:B------:R-:W2:Y:S04]  /*14bf0*/  LDL.LU.64 R244, [R1+0x700] ;  /* 0x0007000001f47983 */ /* 0x000ea80000300a00 */
[----:B------:R1:W-:Y:S04]  /*14c00*/  STL.64 [R1+0x12f8], R50 ;  /* 0x0012f83201007387 */ /* 0x0003e80000100a00 */
[----:B------:R1:W-:Y:S01]  /*14c10*/  STL.64 [R1+0x12f0], R34 ;  /* 0x0012f02201007387 */ /* 0x0003e20000100a00 */
[----:B------:R-:W-:-:S03]  /*14c20*/  IADD3 R242, R2, -0xbe, RZ ;  /* 0xffffff4202f27810 */ /* 0x000fc60007ffe0ff */
[----:B------:R1:W-:Y:S01]  /*14c30*/  LDGSTS.E [R131+0x5ca00], [R50.64], !P3 ;  /* 0x5ca0000032837fae */ /* 0x0003e2000d921844 */
[----:B------:R-:W-:-:S03]  /*14c40*/  IMAD.WIDE R18, R3, 0x4, R194 ;  /* 0x0000000403127825 */ /* 0x000fc600078e02c2 */
[----:B------:R1:W-:Y:S04]  /*14c50*/  LDGSTS.E [R131+0x5cc00], [R34.64], !P3 ;  /* 0x5cc0000022837fae */ /* 0x0003e8000d921844 */
[----:B------:R3:W-:Y:S04]  /*14c60*/  STL.64 [R1+0x12e8], R18 ;  /* 0x0012e81201007387 */ /* 0x0007e80000100a00 */
[----:B----4-:R-:W2:Y:S04]  /*14c70*/  LDL.LU.64 R162, [R1+0x698] ;  /* 0x0006980001a27983 */ /* 0x010ea80000300a00 */
[----:B------:R-:W2:Y:S01]  /*14c80*/  LDL.LU.64 R194, [R1+0x690] ;  /* 0x0006900001c27983 */ /* 0x000ea20000300a00 */
[----:B------:R-:W-:-:S03]  /*14c90*/  ISETP.GE.U32.AND P0, PT, R242, 0x7ffffec3, PT ;  /* 0x7ffffec3f200780c */ /* 0x000fc60003f06070 */
[----:B-1----:R-:W2:Y:S04]  /*14ca0*/  LDL.LU.64 R50, [R1+0x688] ;  /* 0x0006880001327983 */ /* 0x002ea80000300a00 */
[----:B------:R3:W-:Y:S01]  /*14cb0*/  LDGSTS.E [R131+0x5ce00], [R18.64], !P3 ;  /* 0x5ce0000012837fae */ /* 0x0007e2000d921844 */
[----:B------:R-:W-:-:S05]  /*14cc0*/  IMAD.WIDE R114, R3, 0x4, R114 ;  /* 0x0000000403727825 */ /* 0x000fca00078e0272 */
[----:B------:R1:W-:Y:S01]  /*14cd0*/  STL.64 [R1+0x12a0], R114 ;  /* 0x0012a07201007387 */ /* 0x0003e20000100a00 */
[----:B------:R-:W-:-:S03]  /*14ce0*/  IMAD.WIDE R82, R3, 0x4, R82 ;  /* 0x0000000403527825 */ /* 0x000fc600078e0252 */
[----:B------:R1:W-:Y:S01]  /*14cf0*/  LDGSTS.E [R131+0x5e800], [R114.64], !P0 ;  /* 0x5e80000072837fae */ /* 0x0003e2000c121844 */
[----:B------:R-:W-:-:S03]  /*14d00*/  IMAD.WIDE R34, R3, 0x4, R210 ;  /* 0x0000000403227825 */ /* 0x000fc600078e02d2 */
[----:B------:R1:W-:Y:S04]  /*14d10*/  LDGSTS.E [R131+0x5ea00], [R82.64], !P0 ;  /* 0x5ea0000052837fae */ /* 0x0003e8000c121844 */
[----:B------:R-:W2:Y:S04]  /*14d20*/  LDL.LU.64 R210, [R1+0x680] ;  /* 0x0006800001d27983 */ /* 0x000ea80000300a00 */
[----:B------:R-:W-:Y:S04]  /*14d30*/  STL.64 [R1+0x1298], R82 ;  /* 0x0012985201007387 */ /* 0x000fe80000100a00 */
[----:B------:R1:W-:Y:S01]  /*14d40*/  STL.64 [R1+0x1290], R34 ;  /* 0x0012902201007387 */ /* 0x0003e20000100a00 */
[----:B------:R-:W-:-:S03]  /*14d50*/  IADD3 R242, R2, -0xc2, RZ ;  /* 0xffffff3e02f27810 */ /* 0x000fc60007ffe0ff */
[----:B------:R1:W-:Y:S01]  /*14d60*/  LDGSTS.E [R131+0x5ec00], [R34.64], !P0 ;  /* 0x5ec0000022837fae */ /* 0x0003e2000c121844 */
[----:B------:R-:W-:Y:S01]  /*14d70*/  ISETP.GE.U32.AND P1, PT, R242, 0x7ffffebf, PT ;  /* 0x7ffffebff200780c */ /* 0x000fe20003f26070 */
[----:B---3--:R-:W-:-:S05]  /*14d80*/  IMAD.WIDE R18, R3, 0x4, R178 ;  /* 0x0000000403127825 */ /* 0x008fca00078e02b2 */
[----:B------:R3:W-:Y:S04]  /*14d90*/  STL.64 [R1+0x1288], R18 ;  /* 0x0012881201007387 */ /* 0x0007e80000100a00 */
[----:B-1----:R-:W4:Y:S04]  /*14da0*/  LDL.LU.64 R114, [R1+0x618] ;  /* 0x0006180001727983 */ /* 0x002f280000300a00 */
[----:B------:R-:W4:Y:S04]  /*14db0*/  LDL.LU.64 R178, [R1+0x610] ;  /* 0x0006100001b27983 */ /* 0x000f280000300a00 */
[----:B------:R-:W4:Y:S01]  /*14dc0*/  LDL.LU.64 R34, [R1+0x608] ;  /* 0x0006080001227983 */ /* 0x000f220000300a00 */
[----:B--2---:R-:W-:-:S03]  /*14dd0*/  IMAD.WIDE R98, R3, 0x4, R98 ;  /* 0x0000000403627825 */ /* 0x004fc600078e0262 */
[----:B------:R3:W-:Y:S01]  /*14de0*/  LDGSTS.E [R131+0x5ee00], [R18.64], !P0 ;  /* 0x5ee0000012837fae */ /* 0x0007e2000c121844 */
[----:B------:R-:W-:-:S03]  /*14df0*/  IMAD.WIDE R82, R3, 0x4, R226 ;  /* 0x0000000403527825 */ /* 0x000fc600078e02e2 */
[----:B------:R1:W-:Y:S04]  /*14e00*/  LDGSTS.E [R131+0x60800], [R98.64], !P1 ;  /* 0x6080000062837fae */ /* 0x0003e8000c921844 */
[----:B------:R-:W2:Y:S04]  /*14e10*/  LDL.LU.64 R226, [R1+0x600] ;  /* 0x0006000001e27983 */ /* 0x000ea80000300a00 */
[----:B------:R1:W-:Y:S04]  /*14e20*/  STL.64 [R1+0x1248], R98 ;  /* 0x0012486201007387 */ /* 0x0003e80000100a00 */
[----:B------:R-:W-:Y:S04]  /*14e30*/  STL.64 [R1+0x1240], R82 ;  /* 0x0012405201007387 */ /* 0x000fe80000100a00 */
[----:B------:R1:W-:Y:S01]  /*14e40*/  LDGSTS.E [R131+0x60a00], [R82.64], !P1 ;  /* 0x60a0000052837fae */ /* 0x0003e2000c921844 */
[----:B------:R-:W-:-:S04]  /*14e50*/  IMAD.WIDE R66, R3, 0x4, R66 ;  /* 0x0000000403427825 */ /* 0x000fc800078e0242 */
[----:B---3--:R-:W-:Y:S01]  /*14e60*/  IMAD.WIDE R18, R3, 0x4, R244 ;  /* 0x0000000403127825 */ /* 0x008fe200078e02f4 */
[----:B------:R3:W-:Y:S04]  /*14e70*/  STL.64 [R1+0x1238], R66 ;  /* 0x0012384201007387 */ /* 0x0007e80000100a00 */
[----:B------:R3:W-:Y:S04]  /*14e80*/  STL.64 [R1+0x1230], R18 ;  /* 0x0012301201007387 */ /* 0x0007e80000100a00 */
[----:B-1----:R-:W2:Y:S04]  /*14e90*/  LDL.LU.64 R98, [R1+0x598] ;  /* 0x0005980001627983 */ /* 0x002ea80000300a00 */
[----:B------:R-:W2:Y:S04]  /*14ea0*/  LDL.LU.64 R244, [R1+0x590] ;  /* 0x0005900001f47983 */ /* 0x000ea80000300a00 */
[----:B------:R3:W-:Y:S01]  /*14eb0*/  LDGSTS.E [R131+0x60c00], [R66.64], !P1 ;  /* 0x60c0000042837fae */ /* 0x0007e2000c921844 */
[----:B------:R-:W-:-:S03]  /*14ec0*/  IADD3 R242, R2, -0xc6, RZ ;  /* 0xffffff3a02f27810 */ /* 0x000fc60007ffe0ff */
[----:B------:R1:W-:Y:S04]  /*14ed0*/  LDGSTS.E [R131+0x60e00], [R18.64], !P1 ;  /* 0x60e0000012837fae */ /* 0x0003e8000c921844 */
[----:B---3--:R-:W3:Y:S01]  /*14ee0*/  LDL.LU.64 R66, [R1+0x588] ;  /* 0x0005880001427983 */ /* 0x008ee20000300a00 */
[----:B------:R-:W-:-:S03]  /*14ef0*/  IMAD.WIDE R82, R3, 0x4, R194 ;  /* 0x0000000403527825 */ /* 0x000fc600078e02c2 */
[----:B------:R-:W3:Y:S01]  /*14f00*/  LDL.LU.64 R194, [R1+0x580] ;  /* 0x0005800001c27983 */ /* 0x000ee20000300a00 */
[----:B------:R-:W-:Y:S01]  /*14f10*/  ISETP.GE.U32.AND P6, PT, R242, 0x7ffffebb, PT ;  /* 0x7ffffebbf200780c */ /* 0x000fe20003fc6070 */
[----:B------:R-:W-:-:S04]  /*14f20*/  IMAD.WIDE R162, R3, 0x4, R162 ;  /* 0x0000000403a27825 */ /* 0x000fc800078e02a2 */
[----:B------:R-:W-:Y:S01]  /*14f30*/  IMAD.WIDE R50, R3, 0x4, R50 ;  /* 0x0000000403327825 */ /* 0x000fe200078e0232 */
[----:B------:R1:W-:Y:S04]  /*14f40*/  STL.64 [R1+0x11e8], R162 ;  /* 0x0011e8a201007387 */ /* 0x0003e80000100a00 */
[----:B------:R-:W-:Y:S04]  /*14f50*/  STL.64 [R1+0x11e0], R82 ;  /* 0x0011e05201007387 */ /* 0x000fe80000100a00 */
[----:B------:R1:W-:Y:S04]  /*14f60*/  STL.64 [R1+0x11d8], R50 ;  /* 0x0011d83201007387 */ /* 0x0003e80000100a00 */
[----:B------:R1:W-:Y:S01]  /*14f70*/  LDGSTS.E [R131+0x62800], [R162.64], !P6 ;  /* 0x62800000a2837fae */ /* 0x0003e2000f121844 */
[----:B------:R-:W-:-:S03]  /*14f80*/  IADD3 R242, R2, -0xca, RZ ;  /* 0xffffff3602f27810 */ /* 0x000fc60007ffe0ff */
[----:B------:R1:W-:Y:S02]  /*14f90*/  LDGSTS.E [R131+0x62a00], [R82.64], !P6 ;  /* 0x62a0000052837fae */ /* 0x0003e4000f121844 */
[----:B-1----:R-:W-:Y:S01]  /*14fa0*/  IMAD.WIDE R18, R3, 0x4, R210 ;  /* 0x0000000403127825 */ /* 0x002fe200078e02d2 */
[----:B------:R-:W-:Y:S01]  /*14fb0*/  ISETP.GE.U32.AND P5, PT, R242, 0x7ffffeb7, PT ;  /* 0x7ffffeb7f200780c */ /* 0x000fe20003fa6070 */
[----:B------:R1:W-:Y:S04]  /*14fc0*/  LDGSTS.E [R131+0x62c00], [R50.64], !P6 ;  /* 0x62c0000032837fae */ /* 0x0003e8000f121844 */
[----:B------:R2:W-:Y:S04]  /*14fd0*/  STL.64 [R1+0x11d0], R18 ;  /* 0x0011d01201007387 */ /* 0x0005e80000100a00 */
[----:B------:R-:W3:Y:S04]  /*14fe0*/  LDL.LU.64 R162, [R1+0x518] ;  /* 0x0005180001a27983 */ /* 0x000ee80000300a00 */
[----:B------:R-:W3:Y:S04]  /*14ff0*/  LDL.LU.64 R210, [R1+0x510] ;  /* 0x0005100001d27983 */ /* 0x000ee80000300a00 */
[----:B-1----:R-:W3:Y:S04]  /*15000*/  LDL.LU.64 R50, [R1+0x508] ;  /* 0x0005080001327983 */ /* 0x002ee80000300a00 */
[----:B------:R2:W-:Y:S01]  /*15010*/  LDGSTS.E [R131+0x62e00], [R18.64], !P6 ;  /* 0x62e0000012837fae */ /* 0x0005e2000f121844 */
[----:B------:R-:W-:-:S04]  /*15020*/  IADD3 R242, R2, -0xce, RZ ;  /* 0xffffff3202f27810 */ /* 0x000fc80007ffe0ff */
[----:B------:R-:W-:Y:S01]  /*15030*/  ISETP.GE.U32.AND P2, PT, R242, 0x7ffffeb3, PT ;  /* 0x7ffffeb3f200780c */ /* 0x000fe20003f46070 */
[----:B----4-:R-:W-:-:S04]  /*15040*/  IMAD.WIDE R114, R3, 0x4, R114 ;  /* 0x0000000403727825 */ /* 0x010fc800078e0272 */
[C---:B------:R-:W-:Y:S01]  /*15050*/  IMAD.WIDE R82, R3.reuse, 0x4, R178 ;  /* 0x0000000403527825 */ /* 0x040fe200078e02b2 */
[----:B------:R1:W-:Y:S04]  /*15060*/  LDGSTS.E [R131+0x64800], [R114.64], !P5 ;  /* 0x6480000072837fae */ /* 0x0003e8000e921844 */
[----:B------:R-:W4:Y:S01]  /*15070*/  LDL.LU.64 R178, [R1+0x500] ;  /* 0x0005000001b27983 */ /* 0x000f220000300a00 */
[----:B------:R-:W-:-:S03]  /*15080*/  IMAD.WIDE R34, R3, 0x4, R34 ;  /* 0x0000000403227825 */ /* 0x000fc600078e0222 */
[----:B------:R1:W-:Y:S04]  /*15090*/  STL.64 [R1+0x1190], R114 ;  /* 0x0011907201007387 */ /* 0x0003e80000100a00 */
[----:B------:R-:W-:Y:S01]  /*150a0*/  STL.64 [R1+0x1188], R82 ;  /* 0x0011885201007387 */ /* 0x000fe20000100a00 */
[----:B--2---:R-:W-:-:S03]  /*150b0*/  IMAD.WIDE R18, R3, 0x4, R226 ;  /* 0x0000000403127825 */ /* 0x004fc600078e02e2 */
[----:B------:R2:W-:Y:S04]  /*150c0*/  STL.64 [R1+0x1180], R34 ;  /* 0x0011802201007387 */ /* 0x0005e80000100a00 */
[----:B------:R2:W-:Y:S04]  /*150d0*/  STL.64 [R1+0x1178], R18 ;  /* 0x0011781201007387 */ /* 0x0005e80000100a00 */
[----:B-1----:R-:W4:Y:S04]  /*150e0*/  LDL.LU.64 R114, [R1+0x498] ;  /* 0x0004980001727983 */ /* 0x002f280000300a00 */
[----:B------:R-:W4:Y:S04]  /*150f0*/  LDL.LU.64 R226, [R1+0x490] ;  /* 0x0004900001e27983 */ /* 0x000f280000300a00 */
[----:B------:R1:W-:Y:S04]  /*15100*/  LDGSTS.E [R131+0x64a00], [R82.64], !P5 ;  /* 0x64a0000052837fae */ /* 0x0003e8000e921844 */
[----:B------:R2:W-:Y:S04]  /*15110*/  LDGSTS.E [R131+0x64c00], [R34.64], !P5 ;  /* 0x64c0000022837fae */ /* 0x0005e8000e921844 */
[----:B------:R1:W-:Y:S04]  /*15120*/  LDGSTS.E [R131+0x64e00], [R18.64], !P5 ;  /* 0x64e0000012837fae */ /* 0x0003e8000e921844 */
[----:B--2---:R-:W2:Y:S01]  /*15130*/  LDL.LU.64 R34, [R1+0x488] ;  /* 0x0004880001227983 */ /* 0x004ea20000300a00 */
[----:B-1----:R-:W-:-:S03]  /*15140*/  IMAD.WIDE R82, R3, 0x4, R244 ;  /* 0x0000000403527825 */ /* 0x002fc600078e02f4 */
[----:B------:R-:W2:Y:S01]  /*15150*/  LDL.LU.64 R244, [R1+0x480] ;  /* 0x0004800001f47983 */ /* 0x000ea20000300a00 */
[----:B------:R-:W-:-:S05]  /*15160*/  IMAD.WIDE R98, R3, 0x4, R98 ;  /* 0x0000000403627825 */ /* 0x000fca00078e0262 */
[----:B------:R1:W-:Y:S01]  /*15170*/  STL.64 [R1+0x1130], R98 ;  /* 0x0011306201007387 */ /* 0x0003e20000100a00 */
[----:B---3--:R-:W-:-:S03]  /*15180*/  IMAD.WIDE R66, R3, 0x4, R66 ;  /* 0x0000000403427825 */ /* 0x008fc600078e0242 */
[----:B------:R3:W-:Y:S04]  /*15190*/  STL.64 [R1+0x1128], R82 ;  /* 0x0011285201007387 */ /* 0x0007e80000100a00 */
[----:B------:R1:W-:Y:S01]  /*151a0*/  STL.64 [R1+0x1120], R66 ;  /* 0x0011204201007387 */ /* 0x0003e20000100a00 */
[----:B------:R-:W-:-:S03]  /*151b0*/  IMAD.WIDE R18, R3, 0x4, R194 ;  /* 0x0000000403127825 */ /* 0x000fc600078e02c2 */
[----:B------:R1:W-:Y:S04]  /*151c0*/  LDGSTS.E [R131+0x66800], [R98.64], !P2 ;  /* 0x6680000062837fae */ /* 0x0003e8000d121844 */
[----:B------:R4:W-:Y:S04]  /*151d0*/  STL.64 [R1+0x1118], R18 ;  /* 0x0011181201007387 */ /* 0x0009e80000100a00 */
[----:B------:R3:W-:Y:S04]  /*151e0*/  LDGSTS.E [R131+0x66a00], [R82.64], !P2 ;  /* 0x66a0000052837fae */ /* 0x0007e8000d121844 */
[----:B-1----:R-:W2:Y:S01]  /*151f0*/  LDL.LU.64 R98, [R1+0x418] ;  /* 0x0004180001627983 */ /* 0x002ea20000300a00 */
[----:B------:R-:W-:-:S03]  /*15200*/  IADD3 R242, R2, -0xd2, RZ ;  /* 0xffffff2e02f27810 */ /* 0x000fc60007ffe0ff */
[----:B------:R1:W-:Y:S04]  /*15210*/  LDGSTS.E [R131+0x66c00], [R66.64], !P2 ;  /* 0x66c0000042837fae */ /* 0x0003e8000d121844 */
[----:B---3--:R-:W2:Y:S04]  /*15220*/  LDL.LU.64 R82, [R1+0x410] ;  /* 0x0004100001527983 */ /* 0x008ea80000300a00 */
[----:B------:R-:W2:Y:S01]  /*15230*/  LDL.LU.64 R194, [R1+0x408] ;  /* 0x0004080001c27983 */ /* 0x000ea20000300a00 */
[----:B------:R-:W-:-:S03]  /*15240*/  ISETP.GE.U32.AND P4, PT, R242, 0x7ffffeaf, PT ;  /* 0x7ffffeaff200780c */ /* 0x000fc60003f86070 */
[----:B------:R4:W-:Y:S01]  /*15250*/  LDGSTS.E [R131+0x66e00], [R18.64], !P2 ;  /* 0x66e0000012837fae */ /* 0x0009e2000d121844 */
[----:B-1----:R-:W-:-:S03]  /*15260*/  IMAD.WIDE R66, R3, 0x4, R210 ;  /* 0x0000000403427825 */ /* 0x002fc600078e02d2 */
[----:B------:R-:W2:Y:S01]  /*15270*/  LDL.LU.64 R210, [R1+0x400] ;  /* 0x0004000001d27983 */ /* 0x000ea20000300a00 */
[----:B------:R-:W-:-:S04]  /*15280*/  IMAD.WIDE R162, R3, 0x4, R162 ;  /* 0x0000000403a27825 */ /* 0x000fc800078e02a2 */
[----:B------:R-:W-:Y:S01]  /*15290*/  IMAD.WIDE R50, R3, 0x4, R50 ;  /* 0x0000000403327825 */ /* 0x000fe200078e0232 */
[----:B------:R-:W-:Y:S04]  /*152a0*/  STL.64 [R1+0x10e0], R162 ;  /* 0x0010e0a201007387 */ /* 0x000fe80000100a00 */
[----:B------:R-:W-:Y:S04]  /*152b0*/  STL.64 [R1+0x10d8], R66 ;  /* 0x0010d84201007387 */ /* 0x000fe80000100a00 */
[----:B------:R1:W-:Y:S04]  /*152c0*/  LDGSTS.E [R131+0x68800], [R162.64], !P4 ;  /* 0x68800000a2837fae */ /* 0x0003e8000e121844 */
[----:B------:R1:W-:Y:S04]  /*152d0*/  STL.64 [R1+0x10d0], R50 ;  /* 0x0010d03201007387 */ /* 0x0003e80000100a00 */
[----:B------:R1:W-:Y:S04]  /*152e0*/  LDGSTS.E [R131+0x68a00], [R66.64], !P4 ;  /* 0x68a0000042837fae */ /* 0x0003e8000e121844 */
[----:B------:R1:W-:Y:S01]  /*152f0*/  LDGSTS.E [R131+0x68c00], [R50.64], !P4 ;  /* 0x68c0000032837fae */ /* 0x0003e2000e121844 */
[----:B------:R-:W-:-:S04]  /*15300*/  IADD3 R242, R2, -0xd6, RZ ;  /* 0xffffff2a02f27810 */ /* 0x000fc80007ffe0ff */
[----:B------:R-:W-:Y:S01]  /*15310*/  ISETP.GE.U32.AND P3, PT, R242, 0x7ffffeab, PT ;  /* 0x7ffffeabf200780c */ /* 0x000fe20003f66070 */
[----:B----4-:R-:W-:-:S05]  /*15320*/  IMAD.WIDE R18, R3, 0x4, R178 ;  /* 0x0000000403127825 */ /* 0x010fca00078e02b2 */
[----:B------:R4:W-:Y:S04]  /*15330*/  STL.64 [R1+0x10c8], R18 ;  /* 0x0010c81201007387 */ /* 0x0009e80000100a00 */
[----:B------:R-:W3:Y:S04]  /*15340*/  LDL.LU.64 R178, [R1+0x398] ;  /* 0x0003980001b27983 */ /* 0x000ee80000300a00 */
[----:B-1----:R-:W3:Y:S04]  /*15350*/  LDL.LU.64 R50, [R1+0x390] ;  /* 0x0003900001327983 */ /* 0x002ee80000300a00 */
[----:B------:R-:W3:Y:S01]  /*15360*/  LDL.LU.64 R162, [R1+0x388] ;  /* 0x0003880001a27983 */ /* 0x000ee20000300a00 */
[----:B------:R-:W-:-:S03]  /*15370*/  IMAD.WIDE R114, R3, 0x4, R114 ;  /* 0x0000000403727825 */ /* 0x000fc600078e0272 */
[----:B------:R4:W-:Y:S01]  /*15380*/  LDGSTS.E [R131+0x68e00], [R18.64], !P4 ;  /* 0x68e0000012837fae */ /* 0x0009e2000e121844 */
[----:B------:R-:W-:-:S03]  /*15390*/  IMAD.WIDE R66, R3, 0x4, R226 ;  /* 0x0000000403427825 */ /* 0x000fc600078e02e2 */
[----:B------:R1:W-:Y:S04]  /*153a0*/  LDGSTS.E [R131+0x6a800], [R114.64], !P3 ;  /* 0x6a80000072837fae */ /* 0x0003e8000d921844 */
[----:B------:R-:W3:Y:S04]  /*153b0*/  LDL.LU.64 R226, [R1+0x380] ;  /* 0x0003800001e27983 */ /* 0x000ee80000300a00 */
[----:B------:R1:W-:Y:S04]  /*153c0*/  STL.64 [R1+0x1080], R114 ;  /* 0x0010807201007387 */ /* 0x0003e80000100a00 */
[----:B------:R1:W-:Y:S04]  /*153d0*/  STL.64 [R1+0x1078], R66 ;  /* 0x0010784201007387 */ /* 0x0003e80000100a00 */
[----:B------:R1:W-:Y:S01]  /*153e0*/  LDGSTS.E [R131+0x6aa00], [R66.64], !P3 ;  /* 0x6aa0000042837fae */ /* 0x0003e2000d921844 */
[----:B--2---:R-:W-:-:S05]  /*153f0*/  IMAD.WIDE R34, R3, 0x4, R34 ;  /* 0x0000000403227825 */ /* 0x004fca00078e0222 */
[----:B------:R2:W-:Y:S04]  /*15400*/  STL.64 [R1+0x1070], R34 ;  /* 0x0010702201007387 */ /* 0x0005e80000100a00 */
[----:B------:R2:W-:Y:S01]  /*15410*/  LDGSTS.E [R131+0x6ac00], [R34.64], !P3 ;  /* 0x6ac0000022837fae */ /* 0x0005e2000d921844 */
[----:B----4-:R-:W-:-:S05]  /*15420*/  IMAD.WIDE R18, R3, 0x4, R244 ;  /* 0x0000000403127825 */ /* 0x010fca00078e02f4 */
[----:B------:R4:W-:Y:S04]  /*15430*/  STL.64 [R1+0x1068], R18 ;  /* 0x0010681201007387 */ /* 0x0009e80000100a00 */
[----:B-1----:R-:W3:Y:S04]  /*15440*/  LDL.LU.64 R114, [R1+0x318] ;  /* 0x0003180001727983 */ /* 0x002ee80000300a00 */
[----:B------:R-:W3:Y:S04]  /*15450*/  LDL.LU.64 R66, [R1+0x310] ;  /* 0x0003100001427983 */ /* 0x000ee80000300a00 */
[----:B------:R-:W3:Y:S01]  /*15460*/  LDL.LU.64 R244, [R1+0x308] ;  /* 0x0003080001f47983 */ /* 0x000ee20000300a00 */
[----:B------:R-:W-:-:S03]  /*15470*/  IADD3 R242, R2, -0xda, RZ ;  /* 0xffffff2602f27810 */ /* 0x000fc60007ffe0ff */
[----:B------:R4:W-:Y:S01]  /*15480*/  LDGSTS.E [R131+0x6ae00], [R18.64], !P3 ;  /* 0x6ae0000012837fae */ /* 0x0009e2000d921844 */
[----:B--2---:R-:W-:-:S03]  /*15490*/  IMAD.WIDE R34, R3, 0x4, R194 ;  /* 0x0000000403227825 */ /* 0x004fc600078e02c2 */
[----:B------:R-:W2:Y:S01]  /*154a0*/  LDL.LU.64 R194, [R1+0x300] ;  /* 0x0003000001c27983 */ /* 0x000ea20000300a00 */
[----:B------:R-:W-:Y:S01]  /*154b0*/  ISETP.GE.U32.AND P0, PT, R242, 0x7ffffea7, PT ;  /* 0x7ffffea7f200780c */ /* 0x000fe20003f06070 */
[----:B------:R-:W-:-:S04]  /*154c0*/  IMAD.WIDE R98, R3, 0x4, R98 ;  /* 0x0000000403627825 */ /* 0x000fc800078e0262 */
[C---:B------:R-:W-:Y:S01]  /*154d0*/  IMAD.WIDE R82, R3.reuse, 0x4, R82 ;  /* 0x0000000403527825 */ /* 0x040fe200078e0252 */
[----:B------:R1:W-:Y:S04]  /*154e0*/  STL.64 [R1+0xe10], R98 ;  /* 0x000e106201007387 */ /* 0x0003e80000100a00 */
[----:B------:R1:W-:Y:S04]  /*154f0*/  STL.64 [R1+0xe08], R82 ;  /* 0x000e085201007387 */ /* 0x0003e80000100a00 */
[----:B------:R1:W-:Y:S04]  /*15500*/  STL.64 [R1+0xd98], R34 ;  /* 0x000d982201007387 */ /* 0x0003e80000100a00 */
[----:B------:R1:W-:Y:S01]  /*15510*/  LDGSTS.E [R131+0x6c800], [R98.64], !P0 ;  /* 0x6c80000062837fae */ /* 0x0003e2000c121844 */
[----:B----4-:R-:W-:-:S03]  /*15520*/  IMAD.WIDE R18, R3, 0x4, R210 ;  /* 0x0000000403127825 */ /* 0x010fc600078e02d2 */
[----:B------:R4:W-:Y:S04]  /*15530*/  LDGSTS.E [R131+0x6ca00], [R82.64], !P0 ;  /* 0x6ca0000052837fae */ /* 0x0009e8000c121844 */
[----:B------:R3:W-:Y:S01]  /*15540*/  STL.64 [R1+0xd88], R18 ;  /* 0x000d881201007387 */ /* 0x0007e20000100a00 */
[----:B------:R-:W-:-:S03]  /*15550*/  IADD3 R242, R2, -0xde, RZ ;  /* 0xffffff2202f27810 */ /* 0x000fc60007ffe0ff */
[----:B-1----:R-:W2:Y:S04]  /*15560*/  LDL.LU.64 R98, [R1+0x2b8] ;  /* 0x0002b80001627983 */ /* 0x002ea80000300a00 */
[----:B----4-:R-:W2:Y:S01]  /*15570*/  LDL.LU.64 R82, [R1+0x2b0] ;  /* 0x0002b00001527983 */ /* 0x010ea20000300a00 */
[----:B------:R-:W-:-:S03]  /*15580*/  ISETP.GE.U32.AND P1, PT, R242, 0x7ffffea3, PT ;  /* 0x7ffffea3f200780c */ /* 0x000fc60003f26070 */
[----:B------:R-:W2:Y:S04]  /*15590*/  LDL.LU.64 R210, [R1+0x2a8] ;  /* 0x0002a80001d27983 */ /* 0x000ea80000300a00 */
[----:B------:R1:W-:Y:S04]  /*155a0*/  LDGSTS.E [R131+0x6cc00], [R34.64], !P0 ;  /* 0x6cc0000022837fae */ /* 0x0003e8000c121844 */
[----:B------:R1:W-:Y:S01]  /*155b0*/  LDGSTS.E [R131+0x6ce00], [R18.64], !P0 ;  /* 0x6ce0000012837fae */ /* 0x0003e2000c121844 */
[----:B------:R-:W-:-:S04]  /*155c0*/  IADD3 R242, R2, -0xe2, RZ ;  /* 0xffffff1e02f27810 */ /* 0x000fc80007ffe0ff */
[----:B------:R-:W-:Y:S01]  /*155d0*/  ISETP.GE.U32.AND P6, PT, R242, 0x7ffffe9f, PT ;  /* 0x7ffffe9ff200780c */ /* 0x000fe20003fc6070 */
[----:B---3--:R-:W-:-:S04]  /*155e0*/  IMAD.WIDE R178, R3, 0x4, R178 ;  /* 0x0000000403b27825 */ /* 0x008fc800078e02b2 */
[C---:B------:R-:W-:Y:S01]  /*155f0*/  IMAD.WIDE R50, R3.reuse, 0x4, R50 ;  /* 0x0000000403327825 */ /* 0x040fe200078e0232 */
[----:B------:R3:W-:Y:S03]  /*15600*/  LDGSTS.E [R131+0x6e800], [R178.64], !P1 ;  /* 0x6e800000b2837fae */ /* 0x0007e6000c921844 */
[C---:B-1----:R-:W-:Y:S01]  /*15610*/  IMAD.WIDE R34, R3.reuse, 0x4, R162 ;  /* 0x0000000403227825 */ /* 0x042fe200078e02a2 */
[----:B------:R1:W-:Y:S04]  /*15620*/  LDGSTS.E [R131+0x6ea00], [R50.64], !P1 ;  /* 0x6ea0000032837fae */ /* 0x0003e8000c921844 */
[----:B------:R-:W4:Y:S04]  /*15630*/  LDL.LU.64 R162, [R1+0x2a0] ;  /* 0x0002a00001a27983 */ /* 0x000f280000300a00 */
[----:B------:R3:W-:Y:S01]  /*15640*/  STL.64 [R1+0xd18], R178 ;  /* 0x000d18b201007387 */ /* 0x0007e20000100a00 */
[----:B------:R-:W-:-:S03]  /*15650*/  IMAD.WIDE R18, R3, 0x4, R226 ;  /* 0x0000000403127825 */ /* 0x000fc600078e02e2 */
[----:B------:R-:W-:Y:S04]  /*15660*/  STL.64 [R1+0xbc0], R50 ;  /* 0x000bc03201007387 */ /* 0x000fe80000100a00 */
[----:B------:R1:W-:Y:S04]  /*15670*/  STL.64 [R1+0xb90], R34 ;  /* 0x000b902201007387 */ /* 0x0003e80000100a00 */
[----:B------:R2:W-:Y:S04]  /*15680*/  STL.64 [R1+0x788], R18 ;  /* 0x0007881201007387 */ /* 0x0005e80000100a00 */
[----:B---3--:R-:W3:Y:S04]  /*15690*/  LDL.LU.64 R178, [R1+0x258] ;  /* 0x0002580001b27983 */ /* 0x008ee80000300a00 */
[----:B------:R-:W3:Y:S04]  /*156a0*/  LDL.LU.64 R226, [R1+0x250] ;  /* 0x0002500001e27983 */ /* 0x000ee80000300a00 */
[----:B------:R1:W-:Y:S04]  /*156b0*/  LDGSTS.E [R131+0x6ec00], [R34.64], !P1 ;  /* 0x6ec0000022837fae */ /* 0x0003e8000c921844 */
[----:B------:R2:W-:Y:S04]  /*156c0*/  LDGSTS.E [R131+0x6ee00], [R18.64], !P1 ;  /* 0x6ee0000012837fae */ /* 0x0005e8000c921844 */
[----:B-1----:R-:W3:Y:S01]  /*156d0*/  LDL.LU.64 R34, [R1+0x248] ;  /* 0x0002480001227983 */ /* 0x002ee20000300a00 */
[----:B------:R-:W-:-:S05]  /*156e0*/  IMAD.WIDE R114, R3, 0x4, R114 ;  /* 0x0000000403727825 */ /* 0x000fca00078e0272 */
[----:B------:R1:W-:Y:S01]  /*156f0*/  STL.64 [R1+0x738], R114 ;  /* 0x0007387201007387 */ /* 0x0003e20000100a00 */
[----:B------:R-:W-:-:S03]  /*15700*/  IMAD.WIDE R50, R3, 0x4, R244 ;  /* 0x0000000403327825 */ /* 0x000fc600078e02f4 */
[----:B------:R1:W-:Y:S04]  /*15710*/  LDGSTS.E [R131+0x70800], [R114.64], !P6 ;  /* 0x7080000072837fae */ /* 0x0003e8000f121844 */
[----:B------:R-:W3:Y:S01]  /*15720*/  LDL.LU.64 R244, [R1+0x240] ;  /* 0x0002400001f47983 */ /* 0x000ee20000300a00 */
[----:B------:R-:W-:-:S05]  /*15730*/  IMAD.WIDE R66, R3, 0x4, R66 ;  /* 0x0000000403427825 */ /* 0x000fca00078e0242 */
[----:B------:R1:W-:Y:S04]  /*15740*/  STL.64 [R1+0x728], R66 ;  /* 0x0007284201007387 */ /* 0x0003e80000100a00 */
[----:B------:R1:W-:Y:S01]  /*15750*/  STL.64 [R1+0x718], R50 ;  /* 0x0007183201007387 */ /* 0x0003e20000100a00 */
[----:B------:R-:W-:-:S03]  /*15760*/  IADD3 R242, R2, -0xe6, RZ ;  /* 0xffffff1a02f27810 */ /* 0x000fc60007ffe0ff */
[----:B------:R1:W-:Y:S04]  /*15770*/  LDGSTS.E [R131+0x70a00], [R66.64], !P6 ;  /* 0x70a0000042837fae */ /* 0x0003e8000f121844 */
[----:B------:R1:W-:Y:S01]  /*15780*/  LDGSTS.E [R131+0x70c00], [R50.64], !P6 ;  /* 0x70c0000032837fae */ /* 0x0003e2000f121844 */
[----:B--2---:R-:W-:-:S05]  /*15790*/  IMAD.WIDE R18, R3, 0x4, R194 ;  /* 0x0000000403127825 */ /* 0x004fca00078e02c2 */
[----:B------:R4:W-:Y:S04]  /*157a0*/  STL.64 [R1+0x708], R18 ;  /* 0x0007081201007387 */ /* 0x0009e80000100a00 */
[----:B-1----:R-:W3:Y:S04]  /*157b0*/  LDL.LU.64 R114, [R1+0x1f8] ;  /* 0x0001f80001727983 */ /* 0x002ee80000300a00 */
[----:B------:R-:W3:Y:S01]  /*157c0*/  LDL.LU.64 R194, [R1+0x1f0] ;  /* 0x0001f00001c27983 */ /* 0x000ee20000300a00 */
[----:B------:R-:W-:-:S03]  /*157d0*/  ISETP.GE.U32.AND P5, PT, R242, 0x7ffffe9b, PT ;  /* 0x7ffffe9bf200780c */ /* 0x000fc60003fa6070 */
[----:B------:R4:W-:Y:S01]  /*157e0*/  LDGSTS.E [R131+0x70e00], [R18.64], !P6 ;  /* 0x70e0000012837fae */ /* 0x0009e2000f121844 */
[----:B------:R-:W-:-:S04]  /*157f0*/  IMAD.WIDE R98, R3, 0x4, R98 ;  /* 0x0000000403627825 */ /* 0x000fc800078e0262 */
[----:B------:R-:W-:-:S05]  /*15800*/  IMAD.WIDE R66, R3, 0x4, R82 ;  /* 0x0000000403427825 */ /* 0x000fca00078e0252 */
[----:B------:R1:W-:Y:S01]  /*15810*/  LDGSTS.E [R131+0x72800], [R98.64], !P5 ;  /* 0x7280000062837fae */ /* 0x0003e2000e921844 */
[----:B------:R-:W-:-:S03]  /*15820*/  IMAD.WIDE R50, R3, 0x4, R210 ;  /* 0x0000000403327825 */ /* 0x000fc600078e02d2 */
[----:B------:R-:W3:Y:S04]  /*15830*/  LDL.LU.64 R82, [R1+0x1e8] ;  /* 0x0001e80001527983 */ /* 0x000ee80000300a00 */
[----:B------:R-:W-:Y:S04]  /*15840*/  STL.64 [R1+0x510], R98 ;  /* 0x0005106201007387 */ /* 0x000fe80000100a00 */
[----:B------:R-:W3:Y:S04]  /*15850*/  LDL.LU.64 R210, [R1+0x1e0] ;  /* 0x0001e00001d27983 */ /* 0x000ee80000300a00 */
[----:B------:R1:W-:Y:S04]  /*15860*/  STL.64 [R1+0x508], R66 ;  /* 0x0005084201007387 */ /* 0x0003e80000100a00 */
[----:B------:R1:W-:Y:S01]  /*15870*/  STL.64 [R1+0x500], R50 ;  /* 0x0005003201007387 */ /* 0x0003e20000100a00 */
[----:B------:R-:W-:-:S03]  /*15880*/  IADD3 R242, R2, -0xea, RZ ;  /* 0xffffff1602f27810 */ /* 0x000fc60007ffe0ff */
[----:B------:R1:W-:Y:S04]  /*15890*/  LDGSTS.E [R131+0x72a00], [R66.64], !P5 ;  /* 0x72a0000042837fae */ /* 0x0003e8000e921844 */
[----:B------:R1:W-:Y:S01]  /*158a0*/  LDGSTS.E [R131+0x72c00], [R50.64], !P5 ;  /* 0x72c0000032837fae */ /* 0x0003e2000e921844 */
[----:B------:R-:W-:Y:S01]  /*158b0*/  ISETP.GE.U32.AND P2, PT, R242, 0x7ffffe97, PT ;  /* 0x7ffffe97f200780c */ /* 0x000fe20003f46070 */
[----:B----4-:R-:W-:-:S05]  /*158c0*/  IMAD.WIDE R18, R3, 0x4, R162 ;  /* 0x0000000403127825 */ /* 0x010fca00078e02a2 */
[----:B------:R4:W-:Y:S04]  /*158d0*/  STL.64 [R1+0x498], R18 ;  /* 0x0004981201007387 */ /* 0x0009e80000100a00 */
[----:B------:R-:W2:Y:S04]  /*158e0*/  LDL.LU.64 R162, [R1+0x198] ;  /* 0x0001980001a27983 */ /* 0x000ea80000300a00 */
[----:B-1----:R-:W2:Y:S04]  /*158f0*/  LDL.LU.64 R66, [R1+0x190] ;  /* 0x0001900001427983 */ /* 0x002ea80000300a00 */
[----:B------:R-:W2:Y:S01]  /*15900*/  LDL.LU.64 R50, [R1+0x188] ;  /* 0x0001880001327983 */ /* 0x000ea20000300a00 */
[----:B---3--:R-:W-:-:S03]  /*15910*/  IMAD.WIDE R178, R3, 0x4, R178 ;  /* 0x0000000403b27825 */ /* 0x008fc600078e02b2 */
[----:B------:R4:W-:Y:S01]  /*15920*/  LDGSTS.E [R131+0x72e00], [R18.64], !P5 ;  /* 0x72e0000012837fae */ /* 0x0009e2000e921844 */
[----:B------:R-:W-:-:S03]  /*15930*/  IMAD.WIDE R98, R3, 0x4, R226 ;  /* 0x0000000403627825 */ /* 0x000fc600078e02e2 */
[----:B------:R1:W-:Y:S04]  /*15940*/  STL.64 [R1+0x438], R178 ;  /* 0x000438b201007387 */ /* 0x0003e80000100a00 */
[----:B------:R-:W3:Y:S04]  /*15950*/  LDL.LU.64 R226, [R1+0x180] ;  /* 0x0001800001e27983 */ /* 0x000ee80000300a00 */
[----:B------:R-:W-:Y:S04]  /*15960*/  STL.64 [R1+0x390], R98 ;  /* 0x0003906201007387 */ /* 0x000fe80000100a00 */
[----:B------:R1:W-:Y:S01]  /*15970*/  LDGSTS.E [R131+0x74800], [R178.64], !P2 ;  /* 0x74800000b2837fae */ /* 0x0003e2000d121844 */
[----:B------:R-:W-:-:S03]  /*15980*/  IMAD.WIDE R34, R3, 0x4, R34 ;  /* 0x0000000403227825 */ /* 0x000fc600078e0222 */
[----:B------:R1:W-:Y:S04]  /*15990*/  LDGSTS.E [R131+0x74a00], [R98.64], !P2 ;  /* 0x74a0000062837fae */ /* 0x0003e8000d121844 */
        /* <DEDUP_REMOVED lines=9> */
[----:B------:R-:W-:-:S03]  /*15a30*/  IMAD.WIDE R98, R3, 0x4, R194 ;  /* 0x0000000403627825 */ /* 0x000fc600078e02c2 */
[----:B------:R-:W3:Y:S01]  /*15a40*/  LDL.LU.64 R194, [R1+0x120] ;  /* 0x0001200001c27983 */ /* 0x000ee20000300a00 */
[----:B------:R-:W-:Y:S01]  /*15a50*/  ISETP.GE.U32.AND P4, PT, R242, 0x7ffffe93, PT ;  /* 0x7ffffe93f200780c */ /* 0x000fe20003f86070 */
[----:B------:R-:W-:-:S05]  /*15a60*/  IMAD.WIDE R114, R3, 0x4, R114 ;  /* 0x0000000403727825 */ /* 0x000fca00078e0272 */
[----:B------:R-:W-:Y:S04]  /*15a70*/  STL.64 [R1+0x330], R114 ;  /* 0x0003307201007387 */ /* 0x000fe80000100a00 */
[----:B------:R-:W-:Y:S04]  /*15a80*/  STL.64 [R1+0x328], R98 ;  /* 0x0003286201007387 */ /* 0x000fe80000100a00 */
[----:B------:R1:W-:Y:S04]  /*15a90*/  LDGSTS.E [R131+0x76800], [R114.64], !P4 ;  /* 0x7680000072837fae */ /* 0x0003e8000e121844 */
[----:B------:R2:W-:Y:S01]  /*15aa0*/  LDGSTS.E [R131+0x76a00], [R98.64], !P4 ;  /* 0x76a0000062837fae */ /* 0x0005e2000e121844 */
[----:B------:R-:W-:-:S04]  /*15ab0*/  IMAD.WIDE R82, R3, 0x4, R82 ;  /* 0x0000000403527825 */ /* 0x000fc800078e0252 */
[----:B----4-:R-:W-:Y:S01]  /*15ac0*/  IMAD.WIDE R18, R3, 0x4, R210 ;  /* 0x0000000403127825 */ /* 0x010fe200078e02d2 */
[----:B------:R4:W-:Y:S04]  /*15ad0*/  STL.64 [R1+0x320], R82 ;  /* 0x0003205201007387 */ /* 0x0009e80000100a00 */
[----:B------:R3:W-:Y:S04]  /*15ae0*/  STL.64 [R1+0x318], R18 ;  /* 0x0003181201007387 */ /* 0x0007e80000100a00 */
[----:B------:R4:W-:Y:S01]  /*15af0*/  LDGSTS.E [R131+0x76c00], [R82.64], !P4 ;  /* 0x76c0000052837fae */ /* 0x0009e2000e121844 */
[----:B------:R-:W-:-:S03]  /*15b00*/  IADD3 R242, R2, -0xf2, RZ ;  /* 0xffffff0e02f27810 */ /* 0x000fc60007ffe0ff */
[----:B------:R3:W-:Y:S04]  /*15b10*/  LDGSTS.E [R131+0x76e00], [R18.64], !P4 ;  /* 0x76e0000012837fae */ /* 0x0007e8000e121844 */
[----:B----4-:R-:W4:Y:S04]  /*15b20*/  LDL.LU.64 R82, [R1+0xd8] ;  /* 0x0000d80001527983 */ /* 0x010f280000300a00 */
[----:B------:R-:W4:Y:S04]  /*15b30*/  LDL.LU.64 R210, [R1+0xd0] ;  /* 0x0000d00001d27983 */ /* 0x000f280000300a00 */
[----:B-1----:R-:W4:Y:S01]  /*15b40*/  LDL.LU.64 R114, [R1+0xc8] ;  /* 0x0000c80001727983 */ /* 0x002f220000300a00 */
[----:B------:R-:W-:Y:S01]  /*15b50*/  ISETP.GE.U32.AND P3, PT, R242, 0x7ffffe8f, PT ;  /* 0x7ffffe8ff200780c */ /* 0x000fe20003f66070 */
[----:B--2---:R-:W-:-:S02]  /*15b60*/  IMAD.WIDE R98, R3, 0x4, R162 ;  /* 0x0000000403627825 */ /* 0x004fc400078e02a2 */
[----:B------:R-:W2:Y:S02]  /*15b70*/  LDL.LU.64 R162, [R1+0xc0] ;  /* 0x0000c00001a27983 */ /* 0x000ea40000300a00 */
[----:B------:R-:W-:-:S04]  /*15b80*/  IMAD.WIDE R66, R3, 0x4, R66 ;  /* 0x0000000403427825 */ /* 0x000fc800078e0242 */
[C---:B------:R-:W-:Y:S01]  /*15b90*/  IMAD.WIDE R50, R3.reuse, 0x4, R50 ;  /* 0x0000000403327825 */ /* 0x040fe200078e0232 */
[----:B------:R1:W-:Y:S04]  /*15ba0*/  STL.64 [R1+0x2b8], R98 ;  /* 0x0002b86201007387 */ /* 0x0003e80000100a00 */
[----:B------:R1:W-:Y:S01]  /*15bb0*/  STL.64 [R1+0x270], R66 ;  /* 0x0002704201007387 */ /* 0x0003e20000100a00 */
[----:B---3--:R-:W-:-:S03]  /*15bc0*/  IMAD.WIDE R18, R3, 0x4, R226 ;  /* 0x0000000403127825 */ /* 0x008fc600078e02e2 */
[----:B------:R3:W-:Y:S04]  /*15bd0*/  STL.64 [R1+0x268], R50 ;  /* 0x0002683201007387 */ /* 0x0007e80000100a00 */
[----:B------:R1:W-:Y:S04]  /*15be0*/  STL.64 [R1+0x258], R18 ;  /* 0x0002581201007387 */ /* 0x0003e80000100a00 */
[----:B------:R-:W2:Y:S04]  /*15bf0*/  LDL.LU.64 R226, [R1+0x78] ;  /* 0x0000780001e27983 */ /* 0x000ea80000300a00 */
[----:B------:R1:W-:Y:S04]  /*15c00*/  LDGSTS.E [R131+0x78800], [R98.64], !P3 ;  /* 0x7880000062837fae */ /* 0x0003e8000d921844 */
[----:B------:R1:W-:Y:S04]  /*15c10*/  LDGSTS.E [R131+0x78a00], [R66.64], !P3 ;  /* 0x78a0000042837fae */ /* 0x0003e8000d921844 */
[----:B------:R3:W-:Y:S04]  /*15c20*/  LDGSTS.E [R131+0x78c00], [R50.64], !P3 ;  /* 0x78c0000032837fae */ /* 0x0007e8000d921844 */
[----:B-1----:R-:W2:Y:S04]  /*15c30*/  LDL.LU.64 R98, [R1+0x70] ;  /* 0x0000700001627983 */ /* 0x002ea80000300a00 */
[----:B------:R1:W-:Y:S01]  /*15c40*/  LDGSTS.E [R131+0x78e00], [R18.64], !P3 ;  /* 0x78e0000012837fae */ /* 0x0003e2000d921844 */
[----:B------:R-:W-:-:S03]  /*15c50*/  IMAD.WIDE R66, R3, 0x4, R178 ;  /* 0x0000000403427825 */ /* 0x000fc600078e02b2 */
[----:B------:R-:W2:Y:S01]  /*15c60*/  LDL.LU.64 R178, [R1+0x68] ;  /* 0x0000680001b27983 */ /* 0x000ea20000300a00 */
[----:B---3--:R-:W-:-:S03]  /*15c70*/  IMAD.WIDE R50, R3, 0x4, R244 ;  /* 0x0000000403327825 */ /* 0x008fc600078e02f4 */
[----:B------:R4:W-:Y:S01]  /*15c80*/  STL.64 [R1+0x208], R66 ;  /* 0x0002084201007387 */ /* 0x0009e20000100a00 */
[----:B------:R-:W-:-:S03]  /*15c90*/  IMAD.WIDE R34, R3, 0x4, R34 ;  /* 0x0000000403227825 */ /* 0x000fc600078e0222 */
[----:B------:R-:W3:Y:S04]  /*15ca0*/  LDL.LU.64 R244, [R1+0x60] ;  /* 0x0000600001f47983 */ /* 0x000ee80000300a00 */
[----:B------:R1:W-:Y:S04]  /*15cb0*/  STL.64 [R1+0x200], R50 ;  /* 0x0002003201007387 */ /* 0x0003e80000100a00 */
[----:B------:R1:W-:Y:S02]  /*15cc0*/  STL.64 [R1+0x1f8], R34 ;  /* 0x0001f82201007387 */ /* 0x0003e40000100a00 */
[----:B-1----:R-:W-:-:S05]  /*15cd0*/  IMAD.WIDE R18, R3, 0x4, R194 ;  /* 0x0000000403127825 */ /* 0x002fca00078e02c2 */
[----:B------:R2:W-:Y:S04]  /*15ce0*/  STL.64 [R1+0x198], R18 ;  /* 0x0001981201007387 */ /* 0x0005e80000100a00 */
[----:B------:R-:W3:Y:S01]  /*15cf0*/  LDL.LU.64 R194, [R1+0xf20] ;  /* 0x000f200001c27983 */ /* 0x000ee20000300a00 */
[----:B------:R-:W-:-:S04]  /*15d00*/  IADD3 R242, R2, -0xf6, RZ ;  /* 0xffffff0a02f27810 */ /* 0x000fc80007ffe0ff */
[----:B------:R-:W-:Y:S02]  /*15d10*/  ISETP.GE.U32.AND P0, PT, R242, 0x7ffffe8b, PT ;  /* 0x7ffffe8bf200780c */ /* 0x000fe40003f06070 */
[----:B------:R-:W-:-:S04]  /*15d20*/  IADD3 R242, R2, -0xfa, RZ ;  /* 0xffffff0602f27810 */ /* 0x000fc80007ffe0ff */
[----:B------:R-:W-:Y:S02]  /*15d30*/  ISETP.GE.U32.AND P1, PT, R242, 0x7ffffe87, PT ;  /* 0x7ffffe87f200780c */ /* 0x000fe40003f26070 */
[----:B------:R-:W-:-:S05]  /*15d40*/  IADD3 R242, R2, -0xfe, RZ ;  /* 0xffffff0202f27810 */ /* 0x000fca0007ffe0ff */
[----:B------:R4:W-:Y:S04]  /*15d50*/  LDGSTS.E [R131+0x7a800], [R66.64], !P0 ;  /* 0x7a80000042837fae */ /* 0x0009e8000c121844 */
[----:B------:R1:W-:Y:S01]  /*15d60*/  LDGSTS.E [R131+0x7aa00], [R50.64], !P0 ;  /* 0x7aa0000032837fae */ /* 0x0003e2000c121844 */
[----:B------:R-:W-:Y:S02]  /*15d70*/  ISETP.GE.U32.AND P6, PT, R242, 0x7ffffe83, PT ;  /* 0x7ffffe83f200780c */ /* 0x000fe40003fc6070 */
[----:B------:R-:W-:Y:S01]  /*15d80*/  IADD3 R242, R2, -0x83, RZ ;  /* 0xffffff7d02f27810 */ /* 0x000fe20007ffe0ff */
[----:B------:R1:W-:Y:S04]  /*15d90*/  LDGSTS.E [R131+0x7ac00], [R34.64], !P0 ;  /* 0x7ac0000022837fae */ /* 0x0003e8000c121844 */
[----:B------:R2:W-:Y:S01]  /*15da0*/  LDGSTS.E [R131+0x7ae00], [R18.64], !P0 ;  /* 0x7ae0000012837fae */ /* 0x0005e2000c121844 */
[----:B------:R-:W-:-:S02]  /*15db0*/  ISETP.GE.U32.AND P5, PT, R242, 0x7ffffefe, PT ;  /* 0x7ffffefef200780c */ /* 0x000fc40003fa6070 */
[----:B------:R-:W-:Y:S01]  /*15dc0*/  IADD3 R242, R2, -0x87, RZ ;  /* 0xffffff7902f27810 */ /* 0x000fe20007ffe0ff */
[C---:B----4-:R-:W-:Y:S02]  /*15dd0*/  IMAD.WIDE R66, R3.reuse, 0x4, R82 ;  /* 0x0000000403427825 */ /* 0x050fe400078e0252 */
[----:B------:R-:W4:Y:S02]  /*15de0*/  LDL.LU.64 R82, [R1+0xf18] ;  /* 0x000f180001527983 */ /* 0x000f240000300a00 */
[C---:B-1----:R-:W-:Y:S02]  /*15df0*/  IMAD.WIDE R50, R3.reuse, 0x4, R210 ;  /* 0x0000000403327825 */ /* 0x042fe400078e02d2 */
[----:B------:R-:W4:Y:S04]  /*15e00*/  LDL.LU.64 R210, [R1+0xf10] ;  /* 0x000f100001d27983 */ /* 0x000f280000300a00 */
[----:B------:R-:W-:Y:S04]  /*15e10*/  STL.64 [R1+0x150], R66 ;  /* 0x0001504201007387 */ /* 0x000fe80000100a00 */
[----:B------:R1:W-:Y:S01]  /*15e20*/  STL.64 [R1+0x148], R50 ;  /* 0x0001483201007387 */ /* 0x0003e20000100a00 */
[----:B------:R-:W-:Y:S01]  /*15e30*/  IMAD.WIDE R34, R3, 0x4, R114 ;  /* 0x0000000403227825 */ /* 0x000fe200078e0272 */
[----:B------:R-:W-:-:S02]  /*15e40*/  ISETP.GE.U32.AND P2, PT, R242, 0x7ffffefa, PT ;  /* 0x7ffffefaf200780c */ /* 0x000fc40003f46070 */
[----:B------:R-:W-:Y:S01]  /*15e50*/  IADD3 R242, R2, -0x8b, RZ ;  /* 0xffffff7502f27810 */ /* 0x000fe20007ffe0ff */
[----:B------:R1:W-:Y:S03]  /*15e60*/  LDGSTS.E [R131+0x7c800], [R66.64], !P1 ;  /* 0x7c80000042837fae */ /* 0x0003e6000c921844 */
[----:B------:R-:W-:Y:S01]  /*15e70*/  ISETP.GE.U32.AND P4, PT, R242, 0x7ffffef6, PT ;  /* 0x7ffffef6f200780c */ /* 0x000fe20003f86070 */
[----:B------:R1:W-:Y:S01]  /*15e80*/  LDGSTS.E [R131+0x7ca00], [R50.64], !P1 ;  /* 0x7ca0000032837fae */ /* 0x0003e2000c921844 */
[----:B------:R-:W-:-:S03]  /*15e90*/  IADD3 R242, R2, -0x8f, RZ ;  /* 0xffffff7102f27810 */ /* 0x000fc60007ffe0ff */
[----:B------:R1:W-:Y:S01]  /*15ea0*/  LDGSTS.E [R131+0x7cc00], [R34.64], !P1 ;  /* 0x7cc0000022837fae */ /* 0x0003e2000c921844 */
[----:B------:R-:W-:Y:S02]  /*15eb0*/  ISETP.GE.U32.AND P3, PT, R242, 0x7ffffef2, PT ;  /* 0x7ffffef2f200780c */ /* 0x000fe40003f66070 */
[----:B------:R-:W-:-:S04]  /*15ec0*/  IADD3 R242, R2, -0x93, RZ ;  /* 0xffffff6d02f27810 */ /* 0x000fc80007ffe0ff */
[----:B------:R-:W-:Y:S02]  /*15ed0*/  ISETP.GE.U32.AND P0, PT, R242, 0x7ffffeee, PT ;  /* 0x7ffffeeef200780c */ /* 0x000fe40003f06070 */
[----:B------:R-:W-:Y:S01]  /*15ee0*/  IADD3 R242, R2, -0x97, RZ ;  /* 0xffffff6902f27810 */ /* 0x000fe20007ffe0ff */
[C---:B--2---:R-:W-:Y:S02]  /*15ef0*/  IMAD.WIDE R18, R3.reuse, 0x4, R162 ;  /* 0x0000000403127825 */ /* 0x044fe400078e02a2 */
[----:B------:R-:W2:Y:S04]  /*15f00*/  LDL.LU.64 R162, [R1+0xf08] ;  /* 0x000f080001a27983 */ /* 0x000ea80000300a00 */
[----:B------:R1:W-:Y:S04]  /*15f10*/  STL.64 [R1+0x140], R34 ;  /* 0x0001402201007387 */ /* 0x0003e80000100a00 */
[----:B------:R1:W-:Y:S04]  /*15f20*/  STL.64 [R1+0x138], R18 ;  /* 0x0001381201007387 */ /* 0x0003e80000100a00 */
[----:B------:R-:W2:Y:S04]  /*15f30*/  LDL.LU.64 R114, [R1+0xe80] ;  /* 0x000e800001727983 */ /* 0x000ea80000300a00 */
[----:B-1----:R-:W2:Y:S04]  /*15f40*/  LDL.LU.64 R50, [R1+0xe78] ;  /* 0x000e780001327983 */ /* 0x002ea80000300a00 */
[----:B------:R1:W-:Y:S01]  /*15f50*/  LDGSTS.E [R131+0x7ce00], [R18.64], !P1 ;  /* 0x7ce0000012837fae */ /* 0x0003e2000c921844 */
[----:B------:R-:W-:-:S03]  /*15f60*/  IMAD.WIDE R34, R3, 0x4, R226 ;  /* 0x0000000403227825 */ /* 0x000fc600078e02e2 */
[----:B------:R-:W2:Y:S01]  /*15f70*/  LDL.LU.64 R226, [R1+0xe70] ;  /* 0x000e700001e27983 */ /* 0x000ea20000300a00 */
[----:B------:R-:W-:-:S03]  /*15f80*/  ISETP.GE.U32.AND P1, PT, R242, 0x7ffffeea, PT ;  /* 0x7ffffeeaf200780c */ /* 0x000fc60003f26070 */
[----:B------:R3:W-:Y:S04]  /*15f90*/  STL.64 [R1+0xe8], R34 ;  /* 0x0000e82201007387 */ /* 0x0007e80000100a00 */
[----:B------:R3:W-:Y:S01]  /*15fa0*/  LDGSTS.E [R131+0x7e800], [R34.64], !P6 ;  /* 0x7e80000022837fae */ /* 0x0007e2000f121844 */
[----:B-1----:R-:W-:-:S05]  /*15fb0*/  IMAD.WIDE R18, R3, 0x4, R98 ;  /* 0x0000000403127825 */ /* 0x002fca00078e0262 */
[----:B------:R1:W-:Y:S01]  /*15fc0*/  LDGSTS.E [R131+0x7ea00], [R18.64], !P6 ;  /* 0x7ea0000012837fae */ /* 0x0003e2000f121844 */
[----:B------:R-:W-:-:S03]  /*15fd0*/  IMAD.WIDE R242, R3, 0x4, R178 ;  /* 0x0000000403f27825 */ /* 0x000fc600078e02b2 */
[----:B------:R-:W2:Y:S04]  /*15fe0*/  LDL.LU.64 R178, [R1+0xe68] ;  /* 0x000e680001b27983 */ /* 0x000ea80000300a00 */
[----:B------:R2:W-:Y:S01]  /*15ff0*/  STL.64 [R1+0xe0], R18 ;  /* 0x0000e01201007387 */ /* 0x0005e20000100a00 */
[----:B---3--:R-:W-:-:S03]  /*16000*/  IMAD.WIDE R244, R3, 0x4, R244 ;  /* 0x0000000403f47825 */ /* 0x008fc600078e02f4 */
[----:B------:R-:W2:Y:S04]  /*16010*/  LDL.LU.64 R98, [R1+0xe00] ;  /* 0x000e000001627983 */ /* 0x000ea80000300a00 */
[----:B------:R1:W-:Y:S04]  /*16020*/  LDGSTS.E [R131+0x7ec00], [R242.64], !P6 ;  /* 0x7ec00000f2837fae */ /* 0x0003e8000f121844 */
[----:B------:R1:W-:Y:S04]  /*16030*/  LDGSTS.E [R131+0x7ee00], [R244.64], !P6 ;  /* 0x7ee00000f4837fae */ /* 0x0003e8000f121844 */
[----:B------:R-:W2:Y:S01]  /*16040*/  LDL.LU.64 R66, [R1+0xdf8] ;  /* 0x000df80001427983 */ /* 0x000ea20000300a00 */
[----:B-1----:R-:W-:-:S03]  /*16050*/  IMAD.WIDE R130, R3, 0x4, R194 ;  /* 0x0000000403827825 */ /* 0x002fc600078e02c2 */
[----:B------:R-:W2:Y:S01]  /*16060*/  LDL.LU.64 R194, [R1+0xdf0] ;  /* 0x000df00001c27983 */ /* 0x000ea20000300a00 */
[----:B------:R-:W-:-:S04]  /*16070*/  LOP3.LUT R146, R146, 0x7f, RZ, 0xc0, !PT ;  /* 0x0000007f92927812 */ /* 0x000fc800078ec0ff */
[----:B------:R-:W-:Y:S01]  /*16080*/  SHF.L.U32 R146, R146, 0x2, RZ ;  /* 0x0000000292927819 */ /* 0x000fe200000006ff */
[----:B------:R1:W-:Y:S03]  /*16090*/  STL.64 [R1+0x1938], R130 ;  /* 0x0019388201007387 */ /* 0x0003e60000100a00 */
[----:B------:R-:W-:-:S05]  /*160a0*/  LOP3.LUT R146, R146, 0x40, RZ, 0x3c, !PT ;  /* 0x0000004092927812 */ /* 0x000fca00078e3cff */
[----:B------:R1:W-:Y:S01]  /*160b0*/  LDGSTS.E [R146+0x41000], [R130.64], !P5 ;  /* 0x4100000082927fae */ /* 0x0003e2000e921844 */
[----:B----4-:R-:W-:-:S04]  /*160c0*/  IMAD.WIDE R82, R3, 0x4, R82 ;  /* 0x0000000403527825 */ /* 0x010fc800078e0252 */
[C---:B------:R-:W-:Y:S01]  /*160d0*/  IMAD.WIDE R34, R3.reuse, 0x4, R210 ;  /* 0x0000000403227825 */ /* 0x040fe200078e02d2 */
[----:B------:R4:W-:Y:S04]  /*160e0*/  LDGSTS.E [R146+0x41200], [R82.64], !P5 ;  /* 0x4120000052927fae */ /* 0x0009e8000e921844 */
[----:B------:R-:W2:Y:S04]  /*160f0*/  LDL.LU.64 R210, [R1+0xde8] ;  /* 0x000de80001d27983 */ /* 0x000ea80000300a00 */
[----:B------:R4:W-:Y:S04]  /*16100*/  STL.64 [R1+0x1930], R82 ;  /* 0x0019305201007387 */ /* 0x0009e80000100a00 */
[----:B------:R1:W-:Y:S04]  /*16110*/  STL.64 [R1+0x1928], R34 ;  /* 0x0019282201007387 */ /* 0x0003e80000100a00 */
[----:B------:R1:W-:Y:S01]  /*16120*/  LDGSTS.E [R146+0x41400], [R34.64], !P5 ;  /* 0x4140000022927fae */ /* 0x0003e2000e921844 */
[----:B--2---:R-:W-:-:S05]  /*16130*/  IMAD.WIDE R18, R3, 0x4, R162 ;  /* 0x0000000403127825 */ /* 0x004fca00078e02a2 */
[----:B------:R2:W-:Y:S04]  /*16140*/  STL.64 [R1+0x1920], R18 ;  /* 0x0019201201007387 */ /* 0x0005e80000100a00 */
[----:B-1----:R-:W3:Y:S04]  /*16150*/  LDL.LU.64 R130, [R1+0xd80] ;  /* 0x000d800001827983 */ /* 0x002ee80000300a00 */
[----:B----4-:R-:W4:Y:S04]  /*16160*/  LDL.LU.64 R82, [R1+0xd78] ;  /* 0x000d780001527983 */ /* 0x010f280000300a00 */
[----:B------:R-:W4:Y:S01]  /*16170*/  LDL.LU.64 R162, [R1+0xd70] ;  /* 0x000d700001a27983 */ /* 0x000f220000300a00 */
[----:B------:R-:W-:-:S03]  /*16180*/  IMAD.WIDE R114, R3, 0x4, R114 ;  /* 0x0000000403727825 */ /* 0x000fc600078e0272 */
[----:B------:R2:W-:Y:S01]  /*16190*/  LDGSTS.E [R146+0x41600], [R18.64], !P5 ;  /* 0x4160000012927fae */ /* 0x0005e2000e921844 */
[----:B------:R-:W-:-:S03]  /*161a0*/  IMAD.WIDE R50, R3, 0x4, R50 ;  /* 0x0000000403327825 */ /* 0x000fc600078e0232 */
[----:B------:R1:W-:Y:S01]  /*161b0*/  LDGSTS.E [R146+0x43000], [R114.64], !P2 ;  /* 0x4300000072927fae */ /* 0x0003e2000d121844 */
[----:B------:R-:W-:-:S03]  /*161c0*/  IMAD.WIDE R34, R3, 0x4, R226 ;  /* 0x0000000403227825 */ /* 0x000fc600078e02e2 */
[----:B------:R-:W4:Y:S04]  /*161d0*/  LDL.LU.64 R226, [R1+0xd68] ;  /* 0x000d680001e27983 */ /* 0x000f280000300a00 */
[----:B------:R1:W-:Y:S04]  /*161e0*/  STL.64 [R1+0x18b8], R114 ;  /* 0x0018b87201007387 */ /* 0x0003e80000100a00 */
[----:B------:R1:W-:Y:S04]  /*161f0*/  STL.64 [R1+0x18b0], R50 ;  /* 0x0018b03201007387 */ /* 0x0003e80000100a00 */
[----:B------:R1:W-:Y:S04]  /*16200*/  STL.64 [R1+0x18a8], R34 ;  /* 0x0018a82201007387 */ /* 0x0003e80000100a00 */
[----:B------:R1:W-:Y:S04]  /*16210*/  LDGSTS.E [R146+0x43200], [R50.64], !P2 ;  /* 0x4320000032927fae */ /* 0x0003e8000d121844 */
[----:B------:R1:W-:Y:S01]  /*16220*/  LDGSTS.E [R146+0x43400], [R34.64], !P2 ;  /* 0x4340000022927fae */ /* 0x0003e2000d121844 */
[----:B--2---:R-:W-:-:S05]  /*16230*/  IMAD.WIDE R18, R3, 0x4, R178 ;  /* 0x0000000403127825 */ /* 0x004fca00078e02b2 */
[----:B------:R2:W-:Y:S01]  /*16240*/  STL.64 [R1+0x18a0], R18 ;  /* 0x0018a01201007387 */ /* 0x0005e20000100a00 */
[----:B------:R-:W-:-:S03]  /*16250*/  IMAD.WIDE R98, R3, 0x4, R98 ;  /* 0x0000000403627825 */ /* 0x000fc600078e0262 */
[----:B-1----:R-:W4:Y:S04]  /*16260*/  LDL.LU.64 R114, [R1+0xd00] ;  /* 0x000d000001727983 */ /* 0x002f280000300a00 */
[----:B------:R-:W4:Y:S04]  /*16270*/  LDL.LU.64 R178, [R1+0xcf8] ;  /* 0x000cf80001b27983 */ /* 0x000f280000300a00 */
[----:B------:R2:W-:Y:S01]  /*16280*/  LDGSTS.E [R146+0x43600], [R18.64], !P2 ;  /* 0x4360000012927fae */ /* 0x0005e2000d121844 */
[----:B------:R-:W-:-:S03]  /*16290*/  IMAD.WIDE R50, R3, 0x4, R66 ;  /* 0x0000000403327825 */ /* 0x000fc600078e0242 */
[----:B------:R1:W-:Y:S04]  /*162a0*/  LDGSTS.E [R146+0x45000], [R98.64], !P4 ;  /* 0x4500000062927fae */ /* 0x0003e8000e121844 */
[----:B------:R-:W4:Y:S04]  /*162b0*/  LDL.LU.64 R66, [R1+0xcf0] ;  /* 0x000cf00001427983 */ /* 0x000f280000300a00 */
[----:B------:R1:W-:Y:S04]  /*162c0*/  STL.64 [R1+0x1838], R98 ;  /* 0x0018386201007387 */ /* 0x0003e80000100a00 */
[----:B------:R1:W-:Y:S01]  /*162d0*/  LDGSTS.E [R146+0x45200], [R50.64], !P4 ;  /* 0x4520000032927fae */ /* 0x0003e2000e121844 */
[----:B------:R-:W-:-:S03]  /*162e0*/  IMAD.WIDE R34, R3, 0x4, R194 ;  /* 0x0000000403227825 */ /* 0x000fc600078e02c2 */
[----:B------:R-:W4:Y:S04]  /*162f0*/  LDL.LU.64 R194, [R1+0xce8] ;  /* 0x000ce80001c27983 */ /* 0x000f280000300a00 */
[----:B------:R1:W-:Y:S04]  /*16300*/  STL.64 [R1+0x1830], R50 ;  /* 0x0018303201007387 */ /* 0x0003e80000100a00 */
[----:B------:R4:W-:Y:S04]  /*16310*/  STL.64 [R1+0x1828], R34 ;  /* 0x0018282201007387 */ /* 0x0009e80000100a00 */
[----:B------:R4:W-:Y:S01]  /*16320*/  LDGSTS.E [R146+0x45400], [R34.64], !P4 ;  /* 0x4540000022927fae */ /* 0x0009e2000e121844 */
[----:B--2---:R-:W-:-:S05]  /*16330*/  IMAD.WIDE R18, R3, 0x4, R210 ;  /* 0x0000000403127825 */ /* 0x004fca00078e02d2 */
[----:B------:R2:W-:Y:S04]  /*16340*/  STL.64 [R1+0x1820], R18 ;  /* 0x0018201201007387 */ /* 0x0005e80000100a00 */
[----:B-1----:R-:W4:Y:S04]  /*16350*/  LDL.LU.64 R98, [R1+0xc80] ;  /* 0x000c800001627983 */ /* 0x002f280000300a00 */
[----:B------:R-:W4:Y:S04]  /*16360*/  LDL.LU.64 R210, [R1+0xc78] ;  /* 0x000c780001d27983 */ /* 0x000f280000300a00 */
[----:B------:R-:W4:Y:S04]  /*16370*/  LDL.LU.64 R50, [R1+0xc70] ;  /* 0x000c700001327983 */ /* 0x000f280000300a00 */
[----:B------:R2:W-:Y:S01]  /*16380*/  LDGSTS.E [R146+0x45600], [R18.64], !P4 ;  /* 0x4560000012927fae */ /* 0x0005e2000e121844 */
[----:B---3--:R-:W-:-:S05]  /*16390*/  IMAD.WIDE R130, R3, 0x4, R130 ;  /* 0x0000000403827825 */ /* 0x008fca00078e0282 */
[----:B------:R1:W-:Y:S01]  /*163a0*/  STL.64 [R1+0x17b8], R130 ;  /* 0x0017b88201007387 */ /* 0x0003e20000100a00 */
[----:B----4-:R-:W-:-:S03]  /*163b0*/  IMAD.WIDE R34, R3, 0x4, R162 ;  /* 0x0000000403227825 */ /* 0x010fc600078e02a2 */
[----:B------:R1:W-:Y:S04]  /*163c0*/  LDGSTS.E [R146+0x47000], [R130.64], !P3 ;  /* 0x4700000082927fae */ /* 0x0003e8000d921844 */
[----:B------:R-:W3:Y:S01]  /*163d0*/  LDL.LU.64 R162, [R1+0xc68] ;  /* 0x000c680001a27983 */ /* 0x000ee20000300a00 */
[----:B------:R-:W-:-:S04]  /*163e0*/  IMAD.WIDE R82, R3, 0x4, R82 ;  /* 0x0000000403527825 */ /* 0x000fc800078e0252 */
[C---:B--2---:R-:W-:Y:S01]  /*163f0*/  IMAD.WIDE R18, R3.reuse, 0x4, R226 ;  /* 0x0000000403127825 */ /* 0x044fe200078e02e2 */
[----:B------:R-:W-:Y:S04]  /*16400*/  STL.64 [R1+0x17b0], R82 ;  /* 0x0017b05201007387 */ /* 0x000fe80000100a00 */
[----:B------:R2:W-:Y:S04]  /*16410*/  STL.64 [R1+0x17a8], R34 ;  /* 0x0017a82201007387 */ /* 0x0005e80000100a00 */
[----:B------:R4:W-:Y:S04]  /*16420*/  STL.64 [R1+0x17a0], R18 ;  /* 0x0017a01201007387 */ /* 0x0009e80000100a00 */
[----:B-1----:R-:W3:Y:S04]  /*16430*/  LDL.LU.64 R130, [R1+0xc00] ;  /* 0x000c000001827983 */ /* 0x002ee80000300a00 */
[----:B------:R-:W3:Y:S04]  /*16440*/  LDL.LU.64 R226, [R1+0xbf8] ;  /* 0x000bf80001e27983 */ /* 0x000ee80000300a00 */
[----:B------:R1:W-:Y:S04]  /*16450*/  LDGSTS.E [R146+0x47200], [R82.64], !P3 ;  /* 0x4720000052927fae */ /* 0x0003e8000d921844 */
[----:B------:R2:W-:Y:S04]  /*16460*/  LDGSTS.E [R146+0x47400], [R34.64], !P3 ;  /* 0x4740000022927fae */ /* 0x0005e8000d921844 */
[----:B------:R4:W-:Y:S04]  /*16470*/  LDGSTS.E [R146+0x47600], [R18.64], !P3 ;  /* 0x4760000012927fae */ /* 0x0009e8000d921844 */
[----:B--2---:R-:W2:Y:S01]  /*16480*/  LDL.LU.64 R34, [R1+0xbf0] ;  /* 0x000bf00001227983 */ /* 0x004ea20000300a00 */
[----:B------:R-:W-:-:S04]  /*16490*/  IMAD.WIDE R114, R3, 0x4, R114 ;  /* 0x0000000403727825 */ /* 0x000fc800078e0272 */
[C---:B-1----:R-:W-:Y:S01]  /*164a0*/  IMAD.WIDE R82, R3.reuse, 0x4, R178 ;  /* 0x0000000403527825 */ /* 0x042fe200078e02b2 */
[----:B------:R1:W-:Y:S04]  /*164b0*/  LDGSTS.E [R146+0x49000], [R114.64], !P0 ;  /* 0x4900000072927fae */ /* 0x0003e8000c121844 */
[----:B------:R-:W2:Y:S04]  /*164c0*/  LDL.LU.64 R178, [R1+0xbe8] ;  /* 0x000be80001b27983 */ /* 0x000ea80000300a00 */
[----:B------:R1:W-:Y:S01]  /*164d0*/  STL.64 [R1+0x1738], R114 ;  /* 0x0017387201007387 */ /* 0x0003e20000100a00 */
[----:B------:R-:W-:-:S03]  /*164e0*/  IMAD.WIDE R66, R3, 0x4, R66 ;  /* 0x0000000403427825 */ /* 0x000fc600078e0242 */
[----:B------:R-:W-:Y:S04]  /*164f0*/  STL.64 [R1+0x1730], R82 ;  /* 0x0017305201007387 */ /* 0x000fe80000100a00 */
[----:B------:R1:W-:Y:S04]  /*16500*/  STL.64 [R1+0x1728], R66 ;  /* 0x0017284201007387 */ /* 0x0003e80000100a00 */
[----:B------:R1:W-:Y:S04]  /*16510*/  LDGSTS.E [R146+0x49200], [R82.64], !P0 ;  /* 0x4920000052927fae */ /* 0x0003e8000c121844 */
[----:B------:R1:W-:Y:S01]  /*16520*/  LDGSTS.E [R146+0x49400], [R66.64], !P0 ;  /* 0x4940000042927fae */ /* 0x0003e2000c121844 */
[----:B----4-:R-:W-:-:S05]  /*16530*/  IMAD.WIDE R18, R3, 0x4, R194 ;  /* 0x0000000403127825 */ /* 0x010fca00078e02c2 */
[----:B------:R3:W-:Y:S04]  /*16540*/  STL.64 [R1+0x1720], R18 ;  /* 0x0017201201007387 */ /* 0x0007e80000100a00 */
[----:B-1----:R-:W2:Y:S04]  /*16550*/  LDL.LU.64 R114, [R1+0xb80] ;  /* 0x000b800001727983 */ /* 0x002ea80000300a00 */
[----:B------:R-:W2:Y:S04]  /*16560*/  LDL.LU.64 R194, [R1+0xb78] ;  /* 0x000b780001c27983 */ /* 0x000ea80000300a00 */
[----:B------:R-:W2:Y:S04]  /*16570*/  LDL.LU.64 R66, [R1+0xb70] ;  /* 0x000b700001427983 */ /* 0x000ea80000300a00 */
[----:B------:R3:W-:Y:S01]  /*16580*/  LDGSTS.E [R146+0x49600], [R18.64], !P0 ;  /* 0x4960000012927fae */ /* 0x0007e2000c121844 */
[----:B------:R-:W-:-:S04]  /*16590*/  IADD3 R252, R2, -0x9b, RZ ;  /* 0xffffff6502fc7810 */ /* 0x000fc80007ffe0ff */
[----:B------:R-:W-:Y:S01]  /*165a0*/  ISETP.GE.U32.AND P6, PT, R252, 0x7ffffee6, PT ;  /* 0x7ffffee6fc00780c */ /* 0x000fe20003fc6070 */
[----:B------:R-:W-:-:S04]  /*165b0*/  IMAD.WIDE R98, R3, 0x4, R98 ;  /* 0x0000000403627825 */ /* 0x000fc800078e0262 */
[C---:B------:R-:W-:Y:S01]  /*165c0*/  IMAD.WIDE R82, R3.reuse, 0x4, R210 ;  /* 0x0000000403527825 */ /* 0x040fe200078e02d2 */
[----:B------:R1:W-:Y:S03]  /*165d0*/  LDGSTS.E [R146+0x4b000], [R98.64], !P1 ;  /* 0x4b00000062927fae */ /* 0x0003e6000c921844 */
[C---:B------:R-:W-:Y:S01]  /*165e0*/  IMAD.WIDE R50, R3.reuse, 0x4, R50 ;  /* 0x0000000403327825 */ /* 0x040fe200078e0232 */
[----:B------:R-:W2:Y:S04]  /*165f0*/  LDL.LU.64 R210, [R1+0xb68] ;  /* 0x000b680001d27983 */ /* 0x000ea80000300a00 */
[----:B------:R1:W-:Y:S04]  /*16600*/  STL.64 [R1+0x16b8], R98 ;  /* 0x0016b86201007387 */ /* 0x0003e80000100a00 */
[----:B------:R-:W-:Y:S04]  /*16610*/  STL.64 [R1+0x16b0], R82 ;  /* 0x0016b05201007387 */ /* 0x000fe80000100a00 */
[----:B------:R1:W-:Y:S04]  /*16620*/  STL.64 [R1+0x16a8], R50 ;  /* 0x0016a83201007387 */ /* 0x0003e80000100a00 */
[----:B------:R1:W-:Y:S04]  /*16630*/  LDGSTS.E [R146+0x4b200], [R82.64], !P1 ;  /* 0x4b20000052927fae */ /* 0x0003e8000c921844 */
[----:B------:R1:W-:Y:S01]  /*16640*/  LDGSTS.E [R146+0x4b400], [R50.64], !P1 ;  /* 0x4b40000032927fae */ /* 0x0003e2000c921844 */
[----:B---3--:R-:W-:-:S05]  /*16650*/  IMAD.WIDE R18, R3, 0x4, R162 ;  /* 0x0000000403127825 */ /* 0x008fca00078e02a2 */
[----:B------:R3:W-:Y:S04]  /*16660*/  STL.64 [R1+0x16a0], R18 ;  /* 0x0016a01201007387 */ /* 0x0007e80000100a00 */
[----:B-1----:R-:W4:Y:S04]  /*16670*/  LDL.LU.64 R98, [R1+0xb00] ;  /* 0x000b000001627983 */ /* 0x002f280000300a00 */
[----:B------:R-:W4:Y:S04]  /*16680*/  LDL.LU.64 R162, [R1+0xaf8] ;  /* 0x000af80001a27983 */ /* 0x000f280000300a00 */
[----:B------:R-:W4:Y:S01]  /*16690*/  LDL.LU.64 R50, [R1+0xaf0] ;  /* 0x000af00001327983 */ /* 0x000f220000300a00 */
[----:B------:R-:W-:-:S03]  /*166a0*/  IMAD.WIDE R130, R3, 0x4, R130 ;  /* 0x0000000403827825 */ /* 0x000fc600078e0282 */
[----:B------:R3:W-:Y:S01]  /*166b0*/  LDGSTS.E [R146+0x4b600], [R18.64], !P1 ;  /* 0x4b60000012927fae */ /* 0x0007e2000c921844 */
[----:B------:R-:W-:-:S03]  /*166c0*/  IMAD.WIDE R82, R3, 0x4, R226 ;  /* 0x0000000403527825 */ /* 0x000fc600078e02e2 */
[----:B------:R1:W-:Y:S04]  /*166d0*/  LDGSTS.E [R146+0x4d000], [R130.64], !P6 ;  /* 0x4d00000082927fae */ /* 0x0003e8000f121844 */
[----:B------:R-:W4:Y:S04]  /*166e0*/  LDL.LU.64 R226, [R1+0xae8] ;  /* 0x000ae80001e27983 */ /* 0x000f280000300a00 */
[----:B------:R1:W-:Y:S04]  /*166f0*/  STL.64 [R1+0x1638], R130 ;  /* 0x0016388201007387 */ /* 0x0003e80000100a00 */
[----:B------:R-:W-:Y:S04]  /*16700*/  STL.64 [R1+0x1630], R82 ;  /* 0x0016305201007387 */ /* 0x000fe80000100a00 */
[----:B------:R1:W-:Y:S01]  /*16710*/  LDGSTS.E [R146+0x4d200], [R82.64], !P6 ;  /* 0x4d20000052927fae */ /* 0x0003e2000f121844 */
[----:B--2---:R-:W-:-:S05]  /*16720*/  IMAD.WIDE R34, R3, 0x4, R34 ;  /* 0x0000000403227825 */ /* 0x004fca00078e0222 */
[----:B------:R2:W-:Y:S04]  /*16730*/  STL.64 [R1+0x1628], R34 ;  /* 0x0016282201007387 */ /* 0x0005e80000100a00 */
[----:B------:R2:W-:Y:S01]  /*16740*/  LDGSTS.E [R146+0x4d400], [R34.64], !P6 ;  /* 0x4d40000022927fae */ /* 0x0005e2000f121844 */
[----:B---3--:R-:W-:-:S05]  /*16750*/  IMAD.WIDE R18, R3, 0x4, R178 ;  /* 0x0000000403127825 */ /* 0x008fca00078e02b2 */
[----:B------:R3:W-:Y:S04]  /*16760*/  STL.64 [R1+0x1620], R18 ;  /* 0x0016201201007387 */ /* 0x0007e80000100a00 */
[----:B-1----:R-:W4:Y:S04]  /*16770*/  LDL.LU.64 R130, [R1+0xa80] ;  /* 0x000a800001827983 */ /* 0x002f280000300a00 */
[----:B------:R-:W4:Y:S04]  /*16780*/  LDL.LU.64 R178, [R1+0xa78] ;  /* 0x000a780001b27983 */ /* 0x000f280000300a00 */
[----:B--2---:R-:W2:Y:S01]  /*16790*/  LDL.LU.64 R34, [R1+0xa70] ;  /* 0x000a700001227983 */ /* 0x004ea20000300a00 */
[----:B------:R-:W-:-:S03]  /*167a0*/  IADD3 R252, R2, -0x9f, RZ ;  /* 0xffffff6102fc7810 */ /* 0x000fc60007ffe0ff */
[----:B------:R3:W-:Y:S01]  /*167b0*/  LDGSTS.E [R146+0x4d600], [R18.64], !P6 ;  /* 0x4d60000012927fae */ /* 0x0007e2000f121844 */
[----:B------:R-:W-:-:S03]  /*167c0*/  IMAD.WIDE R82, R3, 0x4, R194 ;  /* 0x0000000403527825 */ /* 0x000fc600078e02c2 */
[----:B------:R-:W2:Y:S01]  /*167d0*/  LDL.LU.64 R194, [R1+0xa68] ;  /* 0x000a680001c27983 */ /* 0x000ea20000300a00 */
[----:B------:R-:W-:Y:S01]  /*167e0*/  ISETP.GE.U32.AND P5, PT, R252, 0x7ffffee2, PT ;  /* 0x7ffffee2fc00780c */ /* 0x000fe20003fa6070 */
[----:B------:R-:W-:Y:S01]  /*167f0*/  IMAD.WIDE R114, R3, 0x4, R114 ;  /* 0x0000000403727825 */ /* 0x000fe200078e0272 */
[----:B------:R-:W-:-:S03]  /*16800*/  IADD3 R252, R2, -0xa3, RZ ;  /* 0xffffff5d02fc7810 */ /* 0x000fc60007ffe0ff */
[----:B------:R-:W-:Y:S01]  /*16810*/  IMAD.WIDE R66, R3, 0x4, R66 ;  /* 0x0000000403427825 */ /* 0x000fe200078e0242 */
[----:B------:R1:W-:Y:S01]  /*16820*/  STL.64 [R1+0x15b8], R114 ;  /* 0x0015b87201007387 */ /* 0x0003e20000100a00 */
[----:B------:R-:W-:-:S03]  /*16830*/  ISETP.GE.U32.AND P2, PT, R252, 0x7ffffede, PT ;  /* 0x7ffffedefc00780c */ /* 0x000fc60003f46070 */
[----:B------:R1:W-:Y:S04]  /*16840*/  STL.64 [R1+0x15b0], R82 ;  /* 0x0015b05201007387 */ /* 0x0003e80000100a00 */
[----:B------:R1:W-:Y:S04]  /*16850*/  STL.64 [R1+0x15a8], R66 ;  /* 0x0015a84201007387 */ /* 0x0003e80000100a00 */
[----:B------:R1:W-:Y:S04]  /*16860*/  LDGSTS.E [R146+0x4f000], [R114.64], !P5 ;  /* 0x4f00000072927fae */ /* 0x0003e8000e921844 */
[----:B------:R1:W-:Y:S04]  /*16870*/  LDGSTS.E [R146+0x4f200], [R82.64], !P5 ;  /* 0x4f20000052927fae */ /* 0x0003e8000e921844 */
[----:B------:R1:W-:Y:S01]  /*16880*/  LDGSTS.E [R146+0x4f400], [R66.64], !P5 ;  /* 0x4f40000042927fae */ /* 0x0003e2000e921844 */
[----:B------:R-:W-:Y:S01]  /*16890*/  IADD3 R252, R2, -0xa7, RZ ;  /* 0xffffff5902fc7810 */ /* 0x000fe20007ffe0ff */
[----:B---3--:R-:W-:-:S05]  /*168a0*/  IMAD.WIDE R18, R3, 0x4, R210 ;  /* 0x0000000403127825 */ /* 0x008fca00078e02d2 */
[----:B------:R3:W-:Y:S04]  /*168b0*/  STL.64 [R1+0x15a0], R18 ;  /* 0x0015a01201007387 */ /* 0x0007e80000100a00 */
[----:B-1----:R-:W2:Y:S04]  /*168c0*/  LDL.LU.64 R114, [R1+0x9f8] ;  /* 0x0009f80001727983 */ /* 0x002ea80000300a00 */
[----:B------:R-:W2:Y:S04]  /*168d0*/  LDL.LU.64 R82, [R1+0x9f0] ;  /* 0x0009f00001527983 */ /* 0x000ea80000300a00 */
[----:B------:R-:W2:Y:S04]  /*168e0*/  LDL.LU.64 R210, [R1+0x9e8] ;  /* 0x0009e80001d27983 */ /* 0x000ea80000300a00 */
[----:B------:R3:W-:Y:S01]  /*168f0*/  LDGSTS.E [R146+0x4f600], [R18.64], !P5 ;  /* 0x4f60000012927fae */ /* 0x0007e2000e921844 */
        /* <DEDUP_REMOVED lines=8> */
[----:B---3--:R-:W-:-:S03]  /*16980*/  IMAD.WIDE R18, R3, 0x4, R226 ;  /* 0x0000000403127825 */ /* 0x008fc600078e02e2 */
[----:B------:R3:W-:Y:S04]  /*16990*/  STL.64 [R1+0x1528], R50 ;  /* 0x0015283201007387 */ /* 0x0007e80000100a00 */
[----:B------:R1:W-:Y:S04]  /*169a0*/  LDGSTS.E [R146+0x51200], [R66.64], !P2 ;  /* 0x5120000042927fae */ /* 0x0003e8000d121844 */
[----:B------:R2:W-:Y:S04]  /*169b0*/  STL.64 [R1+0x1520], R18 ;  /* 0x0015201201007387 */ /* 0x0005e80000100a00 */
[----:B------:R3:W-:Y:S04]  /*169c0*/  LDGSTS.E [R146+0x51400], [R50.64], !P2 ;  /* 0x5140000032927fae */ /* 0x0007e8000d121844 */
[----:B-1----:R-:W4:Y:S04]  /*169d0*/  LDL.LU.64 R98, [R1+0x978] ;  /* 0x0009780001627983 */ /* 0x002f280000300a00 */
[----:B------:R1:W-:Y:S04]  /*169e0*/  LDGSTS.E [R146+0x51600], [R18.64], !P2 ;  /* 0x5160000012927fae */ /* 0x0003e8000d121844 */
[----:B---3--:R-:W3:Y:S04]  /*169f0*/  LDL.LU.64 R50, [R1+0x970] ;  /* 0x0009700001327983 */ /* 0x008ee80000300a00 */
[----:B------:R-:W3:Y:S01]  /*16a00*/  LDL.LU.64 R226, [R1+0x968] ;  /* 0x0009680001e27983 */ /* 0x000ee20000300a00 */
[----:B------:R-:W-:-:S04]  /*16a10*/  IMAD.WIDE R130, R3, 0x4, R130 ;  /* 0x0000000403827825 */ /* 0x000fc800078e0282 */
[C---:B------:R-:W-:Y:S01]  /*16a20*/  IMAD.WIDE R66, R3.reuse, 0x4, R178 ;  /* 0x0000000403427825 */ /* 0x040fe200078e02b2 */
[----:B------:R1:W-:Y:S03]  /*16a30*/  LDGSTS.E [R146+0x53000], [R130.64], !P4 ;  /* 0x5300000082927fae */ /* 0x0003e6000e121844 */
[----:B--2---:R-:W-:Y:S01]  /*16a40*/  IMAD.WIDE R34, R3, 0x4, R34 ;  /* 0x0000000403227825 */ /* 0x004fe200078e0222 */
[----:B------:R-:W2:Y:S04]  /*16a50*/  LDL.LU.64 R178, [R1+0x960] ;  /* 0x0009600001b27983 */ /* 0x000ea80000300a00 */
[----:B------:R1:W-:Y:S04]  /*16a60*/  STL.64 [R1+0x14c0], R130 ;  /* 0x0014c08201007387 */ /* 0x0003e80000100a00 */
[----:B------:R1:W-:Y:S04]  /*16a70*/  STL.64 [R1+0x14b8], R66 ;  /* 0x0014b84201007387 */ /* 0x0003e80000100a00 */
[----:B------:R1:W-:Y:S04]  /*16a80*/  STL.64 [R1+0x14b0], R34 ;  /* 0x0014b02201007387 */ /* 0x0003e80000100a00 */
[----:B------:R1:W-:Y:S01]  /*16a90*/  LDGSTS.E [R146+0x53200], [R66.64], !P4 ;  /* 0x5320000042927fae */ /* 0x0003e2000e121844 */
[----:B------:R-:W-:-:S03]  /*16aa0*/  IADD3 R252, R2, -0xab, RZ ;  /* 0xffffff5502fc7810 */ /* 0x000fc60007ffe0ff */
[----:B------:R1:W-:Y:S02]  /*16ab0*/  LDGSTS.E [R146+0x53400], [R34.64], !P4 ;  /* 0x5340000022927fae */ /* 0x0003e4000e121844 */
[----:B-1----:R-:W-:-:S05]  /*16ac0*/  IMAD.WIDE R18, R3, 0x4, R194 ;  /* 0x0000000403127825 */ /* 0x002fca00078e02c2 */
[----:B------:R4:W-:Y:S04]  /*16ad0*/  STL.64 [R1+0x14a8], R18 ;  /* 0x0014a81201007387 */ /* 0x0009e80000100a00 */
[----:B------:R-:W2:Y:S04]  /*16ae0*/  LDL.LU.64 R130, [R1+0x8f8] ;  /* 0x0008f80001827983 */ /* 0x000ea80000300a00 */
[----:B------:R-:W2:Y:S04]  /*16af0*/  LDL.LU.64 R66, [R1+0x8f0] ;  /* 0x0008f00001427983 */ /* 0x000ea80000300a00 */
[----:B------:R-:W2:Y:S01]  /*16b00*/  LDL.LU.64 R194, [R1+0x8e8] ;  /* 0x0008e80001c27983 */ /* 0x000ea20000300a00 */
[----:B------:R-:W-:-:S03]  /*16b10*/  ISETP.GE.U32.AND P3, PT, R252, 0x7ffffed6, PT ;  /* 0x7ffffed6fc00780c */ /* 0x000fc60003f66070 */
[----:B------:R4:W-:Y:S01]  /*16b20*/  LDGSTS.E [R146+0x53600], [R18.64], !P4 ;  /* 0x5360000012927fae */ /* 0x0009e2000e121844 */
[----:B------:R-:W-:-:S04]  /*16b30*/  IADD3 R252, R2, -0xaf, RZ ;  /* 0xffffff5102fc7810 */ /* 0x000fc80007ffe0ff */
[----:B------:R-:W-:Y:S01]  /*16b40*/  ISETP.GE.U32.AND P0, PT, R252, 0x7ffffed2, PT ;  /* 0x7ffffed2fc00780c */ /* 0x000fe20003f06070 */
[----:B------:R-:W-:-:S04]  /*16b50*/  IMAD.WIDE R114, R3, 0x4, R114 ;  /* 0x0000000403727825 */ /* 0x000fc800078e0272 */
[C---:B------:R-:W-:Y:S01]  /*16b60*/  IMAD.WIDE R82, R3.reuse, 0x4, R82 ;  /* 0x0000000403527825 */ /* 0x040fe200078e0252 */
[----:B------:R1:W-:Y:S03]  /*16b70*/  LDGSTS.E [R146+0x55000], [R114.64], !P3 ;  /* 0x5500000072927fae */ /* 0x0003e6000d921844 */
[C---:B------:R-:W-:Y:S01]  /*16b80*/  IMAD.WIDE R34, R3.reuse, 0x4, R210 ;  /* 0x0000000403227825 */ /* 0x040fe200078e02d2 */
[----:B------:R1:W-:Y:S04]  /*16b90*/  LDGSTS.E [R146+0x55200], [R82.64], !P3 ;  /* 0x5520000052927fae */ /* 0x0003e8000d921844 */
[----:B------:R-:W2:Y:S04]  /*16ba0*/  LDL.LU.64 R210, [R1+0x8e0] ;  /* 0x0008e00001d27983 */ /* 0x000ea80000300a00 */
[----:B------:R1:W-:Y:S04]  /*16bb0*/  STL.64 [R1+0x1460], R114 ;  /* 0x0014607201007387 */ /* 0x0003e80000100a00 */
[----:B------:R1:W-:Y:S04]  /*16bc0*/  STL.64 [R1+0x1458], R82 ;  /* 0x0014585201007387 */ /* 0x0003e80000100a00 */
[----:B------:R3:W-:Y:S04]  /*16bd0*/  STL.64 [R1+0x1450], R34 ;  /* 0x0014502201007387 */ /* 0x0007e80000100a00 */
[----:B------:R3:W-:Y:S01]  /*16be0*/  LDGSTS.E [R146+0x55400], [R34.64], !P3 ;  /* 0x5540000022927fae */ /* 0x0007e2000d921844 */
[----:B----4-:R-:W-:-:S05]  /*16bf0*/  IMAD.WIDE R18, R3, 0x4, R162 ;  /* 0x0000000403127825 */ /* 0x010fca00078e02a2 */
[----:B------:R2:W-:Y:S04]  /*16c00*/  STL.64 [R1+0x1448], R18 ;  /* 0x0014481201007387 */ /* 0x0005e80000100a00 */
[----:B-1----:R-:W4:Y:S04]  /*16c10*/  LDL.LU.64 R114, [R1+0x878] ;  /* 0x0008780001727983 */ /* 0x002f280000300a00 */
[----:B------:R-:W4:Y:S04]  /*16c20*/  LDL.LU.64 R82, [R1+0x870] ;  /* 0x0008700001527983 */ /* 0x000f280000300a00 */
[----:B------:R-:W4:Y:S04]  /*16c30*/  LDL.LU.64 R162, [R1+0x868] ;  /* 0x0008680001a27983 */ /* 0x000f280000300a00 */
[----:B------:R2:W-:Y:S01]  /*16c40*/  LDGSTS.E [R146+0x55600], [R18.64], !P3 ;  /* 0x5560000012927fae */ /* 0x0005e2000d921844 */
[----:B------:R-:W-:-:S05]  /*16c50*/  IMAD.WIDE R98, R3, 0x4, R98 ;  /* 0x0000000403627825 */ /* 0x000fca00078e0262 */
[----:B------:R1:W-:Y:S01]  /*16c60*/  LDGSTS.E [R146+0x57000], [R98.64], !P0 ;  /* 0x5700000062927fae */ /* 0x0003e2000c121844 */
[----:B---3--:R-:W-:-:S03]  /*16c70*/  IMAD.WIDE R34, R3, 0x4, R226 ;  /* 0x0000000403227825 */ /* 0x008fc600078e02e2 */
[----:B------:R-:W3:Y:S01]  /*16c80*/  LDL.LU.64 R226, [R1+0x860] ;  /* 0x0008600001e27983 */ /* 0x000ee20000300a00 */
[----:B------:R-:W-:-:S03]  /*16c90*/  IMAD.WIDE R50, R3, 0x4, R50 ;  /* 0x0000000403327825 */ /* 0x000fc600078e0232 */
[----:B------:R1:W-:Y:S04]  /*16ca0*/  STL.64 [R1+0x1400], R98 ;  /* 0x0014006201007387 */ /* 0x0003e80000100a00 */
[----:B------:R1:W-:Y:S04]  /*16cb0*/  STL.64 [R1+0x13f8], R50 ;  /* 0x0013f83201007387 */ /* 0x0003e80000100a00 */
[----:B------:R1:W-:Y:S04]  /*16cc0*/  STL.64 [R1+0x13f0], R34 ;  /* 0x0013f02201007387 */ /* 0x0003e80000100a00 */
[----:B------:R1:W-:Y:S01]  /*16cd0*/  LDGSTS.E [R146+0x57200], [R50.64], !P0 ;  /* 0x5720000032927fae */ /* 0x0003e2000c121844 */
[----:B--2---:R-:W-:-:S03]  /*16ce0*/  IMAD.WIDE R18, R3, 0x4, R178 ;  /* 0x0000000403127825 */ /* 0x004fc600078e02b2 */
[----:B------:R2:W-:Y:S04]  /*16cf0*/  LDGSTS.E [R146+0x57400], [R34.64], !P0 ;  /* 0x5740000022927fae */ /* 0x0005e8000c121844 */
[----:B------:R2:W-:Y:S04]  /*16d00*/  STL.64 [R1+0x13e8], R18 ;  /* 0x0013e81201007387 */ /* 0x0005e80000100a00 */
[----:B-1----:R-:W3:Y:S04]  /*16d10*/  LDL.LU.64 R98, [R1+0x7f8] ;  /* 0x0007f80001627983 */ /* 0x002ee80000300a00 */
[----:B------:R-:W3:Y:S01]  /*16d20*/  LDL.LU.64 R178, [R1+0x7f0] ;  /* 0x0007f00001b27983 */ /* 0x000ee20000300a00 */
[----:B------:R-:W-:Y:S01]  /*16d30*/  IMAD.WIDE R130, R3, 0x4, R130 ;  /* 0x0000000403827825 */ /* 0x000fe200078e0282 */
[----:B------:R-:W-:-:S02]  /*16d40*/  IADD3 R252, R2, -0xb3, RZ ;  /* 0xffffff4d02fc7810 */ /* 0x000fc40007ffe0ff */
[----:B------:R1:W-:Y:S01]  /*16d50*/  LDGSTS.E [R146+0x57600], [R18.64], !P0 ;  /* 0x5760000012927fae */ /* 0x0003e2000c121844 */
[----:B------:R-:W-:-:S03]  /*16d60*/  IMAD.WIDE R50, R3, 0x4, R66 ;  /* 0x0000000403327825 */ /* 0x000fc600078e0242 */
[----:B------:R-:W3:Y:S01]  /*16d70*/  LDL.LU.64 R66, [R1+0x7e8] ;  /* 0x0007e80001427983 */ /* 0x000ee20000300a00 */
[----:B--2---:R-:W-:-:S03]  /*16d80*/  IMAD.WIDE R34, R3, 0x4, R194 ;  /* 0x0000000403227825 */ /* 0x004fc600078e02c2 */
[----:B------:R2:W-:Y:S04]  /*16d90*/  STL.64 [R1+0x13a0], R130 ;  /* 0x0013a08201007387 */ /* 0x0005e80000100a00 */
[----:B------:R-:W3:Y:S01]  /*16da0*/  LDL.LU.64 R194, [R1+0x7e0] ;  /* 0x0007e00001c27983 */ /* 0x000ee20000300a00 */
[----:B------:R-:W-:Y:S02]  /*16db0*/  ISETP.GE.U32.AND P1, PT, R252, 0x7ffffece, PT ;  /* 0x7ffffecefc00780c */ /* 0x000fe40003f26070 */
[----:B------:R-:W-:Y:S01]  /*16dc0*/  IADD3 R252, R2, -0xb7, RZ ;  /* 0xffffff4902fc7810 */ /* 0x000fe20007ffe0ff */
[----:B------:R1:W-:Y:S03]  /*16dd0*/  STL.64 [R1+0x1398], R50 ;  /* 0x0013983201007387 */ /* 0x0003e60000100a00 */
[----:B------:R-:W-:Y:S01]  /*16de0*/  ISETP.GE.U32.AND P6, PT, R252, 0x7ffffeca, PT ;  /* 0x7ffffecafc00780c */ /* 0x000fe20003fc6070 */
[----:B------:R1:W-:Y:S06]  /*16df0*/  STL.64 [R1+0x1390], R34 ;  /* 0x0013902201007387 */ /* 0x0003ec0000100a00 */
[----:B------:R2:W-:Y:S04]  /*16e00*/  LDGSTS.E [R146+0x59000], [R130.64], !P1 ;  /* 0x5900000082927fae */ /* 0x0005e8000c921844 */
[----:B------:R1:W-:Y:S04]  /*16e10*/  LDGSTS.E [R146+0x59200], [R50.64], !P1 ;  /* 0x5920000032927fae */ /* 0x0003e8000c921844 */
[----:B------:R1:W-:Y:S01]  /*16e20*/  LDGSTS.E [R146+0x59400], [R34.64], !P1 ;  /* 0x5940000022927fae */ /* 0x0003e2000c921844 */
[----:B------:R-:W-:-:S04]  /*16e30*/  IADD3 R252, R2, -0xbb, RZ ;  /* 0xffffff4502fc7810 */ /* 0x000fc80007ffe0ff */
[----:B------:R-:W-:Y:S01]  /*16e40*/  ISETP.GE.U32.AND P5, PT, R252, 0x7ffffec6, PT ;  /* 0x7ffffec6fc00780c */ /* 0x000fe20003fa6070 */
[----:B-1----:R-:W-:-:S05]  /*16e50*/  IMAD.WIDE R18, R3, 0x4, R210 ;  /* 0x0000000403127825 */ /* 0x002fca00078e02d2 */
[----:B------:R3:W-:Y:S04]  /*16e60*/  STL.64 [R1+0x1388], R18 ;  /* 0x0013881201007387 */ /* 0x0007e80000100a00 */
[----:B--2---:R-:W2:Y:S04]  /*16e70*/  LDL.LU.64 R130, [R1+0x778] ;  /* 0x0007780001827983 */ /* 0x004ea80000300a00 */
[----:B------:R-:W2:Y:S04]  /*16e80*/  LDL.LU.64 R210, [R1+0x770] ;  /* 0x0007700001d27983 */ /* 0x000ea80000300a00 */
[----:B------:R-:W2:Y:S04]  /*16e90*/  LDL.LU.64 R50, [R1+0x768] ;  /* 0x0007680001327983 */ /* 0x000ea80000300a00 */
[----:B------:R3:W-:Y:S01]  /*16ea0*/  LDGSTS.E [R146+0x59600], [R18.64], !P1 ;  /* 0x5960000012927fae */ /* 0x0007e2000c921844 */
[----:B----4-:R-:W-:-:S04]  /*16eb0*/  IMAD.WIDE R114, R3, 0x4, R114 ;  /* 0x0000000403727825 */ /* 0x010fc800078e0272 */
[C---:B------:R-:W-:Y:S01]  /*16ec0*/  IMAD.WIDE R82, R3.reuse, 0x4, R82 ;  /* 0x0000000403527825 */ /* 0x040fe200078e0252 */
[----:B------:R1:W-:Y:S03]  /*16ed0*/  STL.64 [R1+0x1340], R114 ;  /* 0x0013407201007387 */ /* 0x0003e60000100a00 */
[C---:B------:R-:W-:Y:S01]  /*16ee0*/  IMAD.WIDE R34, R3.reuse, 0x4, R162 ;  /* 0x0000000403227825 */ /* 0x040fe200078e02a2 */
[----:B------:R1:W-:Y:S04]  /*16ef0*/  LDGSTS.E [R146+0x5b000], [R114.64], !P6 ;  /* 0x5b00000072927fae */ /* 0x0003e8000f121844 */
[----:B------:R-:W4:Y:S04]  /*16f00*/  LDL.LU.64 R162, [R1+0x760] ;  /* 0x0007600001a27983 */ /* 0x000f280000300a00 */
        /* <DEDUP_REMOVED lines=8> */
[----:B------:R-:W4:Y:S04]  /*16f90*/  LDL.LU.64 R34, [R1+0x6e8] ;  /* 0x0006e80001227983 */ /* 0x000f280000300a00 */
[----:B------:R3:W-:Y:S01]  /*16fa0*/  LDGSTS.E [R146+0x5b600], [R18.64], !P6 ;  /* 0x5b60000012927fae */ /* 0x0007e2000f121844 */
[----:B------:R-:W-:-:S04]  /*16fb0*/  IMAD.WIDE R98, R3, 0x4, R98 ;  /* 0x0000000403627825 */ /* 0x000fc800078e0262 */
[C---:B------:R-:W-:Y:S01]  /*16fc0*/  IMAD.WIDE R82, R3.reuse, 0x4, R178 ;  /* 0x0000000403527825 */ /* 0x040fe200078e02b2 */
[----:B------:R1:W-:Y:S04]  /*16fd0*/  LDGSTS.E [R146+0x5d000], [R98.64], !P5 ;  /* 0x5d00000062927fae */ /* 0x0003e8000e921844 */
[----:B------:R-:W4:Y:S04]  /*16fe0*/  LDL.LU.64 R178, [R1+0x6e0] ;  /* 0x0006e00001b27983 */ /* 0x000f280000300a00 */
[----:B------:R1:W-:Y:S04]  /*16ff0*/  STL.64 [R1+0x12e0], R98 ;  /* 0x0012e06201007387 */ /* 0x0003e80000100a00 */
[----:B------:R-:W-:Y:S01]  /*17000*/  STL.64 [R1+0x12d8], R82 ;  /* 0x0012d85201007387 */ /* 0x000fe20000100a00 */
[----:B------:R-:W-:Y:S01]  /*17010*/  IMAD.WIDE R66, R3, 0x4, R66 ;  /* 0x0000000403427825 */ /* 0x000fe200078e0242 */
[----:B------:R-:W-:-:S02]  /*17020*/  IADD3 R252, R2, -0xbf, RZ ;  /* 0xffffff4102fc7810 */ /* 0x000fc40007ffe0ff */
[----:B------:R1:W-:Y:S01]  /*17030*/  LDGSTS.E [R146+0x5d200], [R82.64], !P5 ;  /* 0x5d20000052927fae */ /* 0x0003e2000e921844 */
[----:B---3--:R-:W-:-:S03]  /*17040*/  IMAD.WIDE R18, R3, 0x4, R194 ;  /* 0x0000000403127825 */ /* 0x008fc600078e02c2 */
[----:B------:R3:W-:Y:S04]  /*17050*/  STL.64 [R1+0x12d0], R66 ;  /* 0x0012d04201007387 */ /* 0x0007e80000100a00 */
[----:B------:R4:W-:Y:S04]  /*17060*/  STL.64 [R1+0x12c8], R18 ;  /* 0x0012c81201007387 */ /* 0x0009e80000100a00 */
[----:B-1----:R-:W4:Y:S04]  /*17070*/  LDL.LU.64 R98, [R1+0x678] ;  /* 0x0006780001627983 */ /* 0x002f280000300a00 */
[----:B------:R-:W4:Y:S01]  /*17080*/  LDL.LU.64 R194, [R1+0x670] ;  /* 0x0006700001c27983 */ /* 0x000f220000300a00 */
[----:B------:R-:W-:-:S03]  /*17090*/  ISETP.GE.U32.AND P2, PT, R252, 0x7ffffec2, PT ;  /* 0x7ffffec2fc00780c */ /* 0x000fc60003f46070 */
[----:B------:R3:W-:Y:S04]  /*170a0*/  LDGSTS.E [R146+0x5d400], [R66.64], !P5 ;  /* 0x5d40000042927fae */ /* 0x0007e8000e921844 */
[----:B------:R4:W-:Y:S04]  /*170b0*/  LDGSTS.E [R146+0x5d600], [R18.64], !P5 ;  /* 0x5d60000012927fae */ /* 0x0009e8000e921844 */
[----:B---3--:R-:W3:Y:S01]  /*170c0*/  LDL.LU.64 R66, [R1+0x668] ;  /* 0x0006680001427983 */ /* 0x008ee20000300a00 */
[----:B------:R-:W-:-:S04]  /*170d0*/  IADD3 R252, R2, -0xc3, RZ ;  /* 0xffffff3d02fc7810 */ /* 0x000fc80007ffe0ff */
[----:B------:R-:W-:Y:S01]  /*170e0*/  ISETP.GE.U32.AND P4, PT, R252, 0x7ffffebe, PT ;  /* 0x7ffffebefc00780c */ /* 0x000fe20003f86070 */
[----:B--2---:R-:W-:-:S04]  /*170f0*/  IMAD.WIDE R130, R3, 0x4, R130 ;  /* 0x0000000403827825 */ /* 0x004fc800078e0282 */
[C---:B------:R-:W-:Y:S01]  /*17100*/  IMAD.WIDE R82, R3.reuse, 0x4, R210 ;  /* 0x0000000403527825 */ /* 0x040fe200078e02d2 */
[----:B------:R1:W-:Y:S04]  /*17110*/  LDGSTS.E [R146+0x5f000], [R130.64], !P2 ;  /* 0x5f00000082927fae */ /* 0x0003e8000d121844 */
[----:B------:R-:W3:Y:S01]  /*17120*/  LDL.LU.64 R210, [R1+0x660] ;  /* 0x0006600001d27983 */ /* 0x000ee20000300a00 */
[----:B------:R-:W-:-:S03]  /*17130*/  IMAD.WIDE R50, R3, 0x4, R50 ;  /* 0x0000000403327825 */ /* 0x000fc600078e0232 */
[----:B------:R1:W-:Y:S04]  /*17140*/  STL.64 [R1+0x1280], R130 ;  /* 0x0012808201007387 */ /* 0x0003e80000100a00 */
[----:B------:R-:W-:Y:S04]  /*17150*/  STL.64 [R1+0x778], R82 ;  /* 0x0007785201007387 */ /* 0x000fe80000100a00 */
[----:B------:R1:W-:Y:S04]  /*17160*/  STL.64 [R1+0x1278], R50 ;  /* 0x0012783201007387 */ /* 0x0003e80000100a00 */
[----:B------:R1:W-:Y:S04]  /*17170*/  LDGSTS.E [R146+0x5f200], [R82.64], !P2 ;  /* 0x5f20000052927fae */ /* 0x0003e8000d121844 */
[----:B------:R1:W-:Y:S01]  /*17180*/  LDGSTS.E [R146+0x5f400], [R50.64], !P2 ;  /* 0x5f40000032927fae */ /* 0x0003e2000d121844 */
[----:B----4-:R-:W-:-:S05]  /*17190*/  IMAD.WIDE R18, R3, 0x4, R162 ;  /* 0x0000000403127825 */ /* 0x010fca00078e02a2 */
[----:B------:R4:W-:Y:S04]  /*171a0*/  STL.64 [R1+0x1270], R18 ;  /* 0x0012701201007387 */ /* 0x0009e80000100a00 */
[----:B------:R-:W2:Y:S04]  /*171b0*/  LDL.LU.64 R162, [R1+0x5f8] ;  /* 0x0005f80001a27983 */ /* 0x000ea80000300a00 */
[----:B-1----:R-:W2:Y:S04]  /*171c0*/  LDL.LU.64 R130, [R1+0x5f0] ;  /* 0x0005f00001827983 */ /* 0x002ea80000300a00 */
[----:B------:R-:W2:Y:S04]  /*171d0*/  LDL.LU.64 R50, [R1+0x5e8] ;  /* 0x0005e80001327983 */ /* 0x000ea80000300a00 */
[----:B------:R4:W-:Y:S01]  /*171e0*/  LDGSTS.E [R146+0x5f600], [R18.64], !P2 ;  /* 0x5f60000012927fae */ /* 0x0009e2000d121844 */
[----:B------:R-:W-:-:S03]  /*171f0*/  IMAD.WIDE R82, R3, 0x4, R226 ;  /* 0x0000000403527825 */ /* 0x000fc600078e02e2 */
[----:B------:R-:W2:Y:S01]  /*17200*/  LDL.LU.64 R226, [R1+0x5e0] ;  /* 0x0005e00001e27983 */ /* 0x000ea20000300a00 */
[----:B------:R-:W-:-:S04]  /*17210*/  IMAD.WIDE R114, R3, 0x4, R114 ;  /* 0x0000000403727825 */ /* 0x000fc800078e0272 */
[C---:B------:R-:W-:Y:S01]  /*17220*/  IMAD.WIDE R34, R3.reuse, 0x4, R34 ;  /* 0x0000000403227825 */ /* 0x040fe200078e0222 */
[----:B------:R1:W-:Y:S04]  /*17230*/  STL.64 [R1+0x1228], R114 ;  /* 0x0012287201007387 */ /* 0x0003e80000100a00 */
[----:B------:R-:W-:Y:S04]  /*17240*/  STL.64 [R1+0x1220], R82 ;  /* 0x0012205201007387 */ /* 0x000fe80000100a00 */
[----:B------:R1:W-:Y:S04]  /*17250*/  STL.64 [R1+0x1218], R34 ;  /* 0x0012182201007387 */ /* 0x0003e80000100a00 */
[----:B------:R1:W-:Y:S01]  /*17260*/  LDGSTS.E [R146+0x61000], [R114.64], !P4 ;  /* 0x6100000072927fae */ /* 0x0003e2000e121844 */
[----:B----4-:R-:W-:-:S03]  /*17270*/  IMAD.WIDE R18, R3, 0x4, R178 ;  /* 0x0000000403127825 */ /* 0x010fc600078e02b2 */
[----:B------:R4:W-:Y:S04]  /*17280*/  LDGSTS.E [R146+0x61200], [R82.64], !P4 ;  /* 0x6120000052927fae */ /* 0x0009e8000e121844 */
[----:B------:R3:W-:Y:S04]  /*17290*/  STL.64 [R1+0x1210], R18 ;  /* 0x0012101201007387 */ /* 0x0007e80000100a00 */
[----:B-1----:R-:W2:Y:S04]  /*172a0*/  LDL.LU.64 R114, [R1+0x578] ;  /* 0x0005780001727983 */ /* 0x002ea80000300a00 */
[----:B------:R-:W2:Y:S04]  /*172b0*/  LDL.LU.64 R178, [R1+0x570] ;  /* 0x0005700001b27983 */ /* 0x000ea80000300a00 */
[----:B------:R1:W-:Y:S01]  /*172c0*/  LDGSTS.E [R146+0x61400], [R34.64], !P4 ;  /* 0x6140000022927fae */ /* 0x0003e2000e121844 */
[----:B------:R-:W-:-:S03]  /*172d0*/  IADD3 R252, R2, -0xc7, RZ ;  /* 0xffffff3902fc7810 */ /* 0x000fc60007ffe0ff */
[----:B------:R3:W-:Y:S04]  /*172e0*/  LDGSTS.E [R146+0x61600], [R18.64], !P4 ;  /* 0x6160000012927fae */ /* 0x0007e8000e121844 */
[----:B-1----:R-:W2:Y:S01]  /*172f0*/  LDL.LU.64 R34, [R1+0x568] ;  /* 0x0005680001227983 */ /* 0x002ea20000300a00 */
[----:B----4-:R-:W-:-:S03]  /*17300*/  IMAD.WIDE R82, R3, 0x4, R194 ;  /* 0x0000000403527825 */ /* 0x010fc600078e02c2 */
[----:B------:R-:W4:Y:S01]  /*17310*/  LDL.LU.64 R194, [R1+0x560] ;  /* 0x0005600001c27983 */ /* 0x000f220000300a00 */
[----:B------:R-:W-:Y:S01]  /*17320*/  ISETP.GE.U32.AND P3, PT, R252, 0x7ffffeba, PT ;  /* 0x7ffffebafc00780c */ /* 0x000fe20003f66070 */
[----:B------:R-:W-:Y:S01]  /*17330*/  IMAD.WIDE R98, R3, 0x4, R98 ;  /* 0x0000000403627825 */ /* 0x000fe200078e0262 */
[----:B------:R-:W-:-:S04]  /*17340*/  IADD3 R252, R2, -0xcb, RZ ;  /* 0xffffff3502fc7810 */ /* 0x000fc80007ffe0ff */
[----:B------:R1:W-:Y:S01]  /*17350*/  STL.64 [R1+0xb78], R98 ;  /* 0x000b786201007387 */ /* 0x0003e20000100a00 */
[----:B------:R-:W-:Y:S01]  /*17360*/  ISETP.GE.U32.AND P0, PT, R252, 0x7ffffeb6, PT ;  /* 0x7ffffeb6fc00780c */ /* 0x000fe20003f06070 */
[C---:B---3--:R-:W-:Y:S02]  /*17370*/  IMAD.WIDE R66, R3.reuse, 0x4, R66 ;  /* 0x0000000403427825 */ /* 0x048fe400078e0242 */
[----:B------:R-:W-:Y:S04]  /*17380*/  STL.64 [R1+0x11c8], R82 ;  /* 0x0011c85201007387 */ /* 0x000fe80000100a00 */
[----:B------:R1:W-:Y:S04]  /*17390*/  LDGSTS.E [R146+0x63000], [R98.64], !P3 ;  /* 0x6300000062927fae */ /* 0x0003e8000d921844 */
[----:B------:R3:W-:Y:S04]  /*173a0*/  STL.64 [R1+0x11c0], R66 ;  /* 0x0011c04201007387 */ /* 0x0007e80000100a00 */
[----:B------:R1:W-:Y:S04]  /*173b0*/  LDGSTS.E [R146+0x63200], [R82.64], !P3 ;  /* 0x6320000052927fae */ /* 0x0003e8000d921844 */
[----:B------:R3:W-:Y:S01]  /*173c0*/  LDGSTS.E [R146+0x63400], [R66.64], !P3 ;  /* 0x6340000042927fae */ /* 0x0007e2000d921844 */
[----:B------:R-:W-:Y:S01]  /*173d0*/  IADD3 R252, R2, -0xcf, RZ ;  /* 0xffffff3102fc7810 */ /* 0x000fe20007ffe0ff */
[----:B------:R-:W-:-:S05]  /*173e0*/  IMAD.WIDE R18, R3, 0x4, R210 ;  /* 0x0000000403127825 */ /* 0x000fca00078e02d2 */
[----:B------:R2:W-:Y:S04]  /*173f0*/  STL.64 [R1+0x11b8], R18 ;  /* 0x0011b81201007387 */ /* 0x0005e80000100a00 */
[----:B-1----:R-:W4:Y:S04]  /*17400*/  LDL.LU.64 R98, [R1+0x4f8] ;  /* 0x0004f80001627983 */ /* 0x002f280000300a00 */
[----:B---3--:R-:W4:Y:S04]  /*17410*/  LDL.LU.64 R66, [R1+0x4f0] ;  /* 0x0004f00001427983 */ /* 0x008f280000300a00 */
[----:B------:R-:W4:Y:S04]  /*17420*/  LDL.LU.64 R210, [R1+0x4e8] ;  /* 0x0004e80001d27983 */ /* 0x000f280000300a00 */
[----:B------:R1:W-:Y:S01]  /*17430*/  LDGSTS.E [R146+0x63600], [R18.64], !P3 ;  /* 0x6360000012927fae */ /* 0x0003e2000d921844 */
[----:B------:R-:W-:Y:S01]  /*17440*/  ISETP.GE.U32.AND P1, PT, R252, 0x7ffffeb2, PT ;  /* 0x7ffffeb2fc00780c */ /* 0x000fe20003f26070 */
[----:B--2---:R-:W-:-:S04]  /*17450*/  IMAD.WIDE R162, R3, 0x4, R162 ;  /* 0x0000000403a27825 */ /* 0x004fc800078e02a2 */
[C---:B------:R-:W-:Y:S01]  /*17460*/  IMAD.WIDE R82, R3.reuse, 0x4, R130 ;  /* 0x0000000403527825 */ /* 0x040fe200078e0282 */
[----:B------:R2:W-:Y:S03]  /*17470*/  LDGSTS.E [R146+0x65000], [R162.64], !P0 ;  /* 0x65000000a2927fae */ /* 0x0005e6000c121844 */
[C---:B------:R-:W-:Y:S01]  /*17480*/  IMAD.WIDE R50, R3.reuse, 0x4, R50 ;  /* 0x0000000403327825 */ /* 0x040fe200078e0232 */
[----:B------:R-:W3:Y:S04]  /*17490*/  LDL.LU.64 R130, [R1+0x4e0] ;  /* 0x0004e00001827983 */ /* 0x000ee80000300a00 */
[----:B------:R2:W-:Y:S04]  /*174a0*/  STL.64 [R1+0x1170], R162 ;  /* 0x001170a201007387 */ /* 0x0005e80000100a00 */
[----:B------:R-:W-:Y:S04]  /*174b0*/  STL.64 [R1+0x1168], R82 ;  /* 0x0011685201007387 */ /* 0x000fe80000100a00 */
[----:B------:R2:W-:Y:S04]  /*174c0*/  STL.64 [R1+0x1160], R50 ;  /* 0x0011603201007387 */ /* 0x0005e80000100a00 */
[----:B------:R2:W-:Y:S01]  /*174d0*/  LDGSTS.E [R146+0x65200], [R82.64], !P0 ;  /* 0x6520000052927fae */ /* 0x0005e2000c121844 */
[----:B-1----:R-:W-:-:S03]  /*174e0*/  IMAD.WIDE R18, R3, 0x4, R226 ;  /* 0x0000000403127825 */ /* 0x002fc600078e02e2 */
[----:B------:R1:W-:Y:S04]  /*174f0*/  LDGSTS.E [R146+0x65400], [R50.64], !P0 ;  /* 0x6540000032927fae */ /* 0x0003e8000c121844 */
[----:B------:R4:W-:Y:S04]  /*17500*/  STL.64 [R1+0x1158], R18 ;  /* 0x0011581201007387 */ /* 0x0009e80000100a00 */
[----:B--2---:R-:W3:Y:S04]  /*17510*/  LDL.LU.64 R162, [R1+0x478] ;  /* 0x0004780001a27983 */ /* 0x004ee80000300a00 */
[----:B-1----:R-:W3:Y:S04]  /*17520*/  LDL.LU.64 R50, [R1+0x470] ;  /* 0x0004700001327983 */ /* 0x002ee80000300a00 */
[----:B------:R-:W3:Y:S04]  /*17530*/  LDL.LU.64 R226, [R1+0x468] ;  /* 0x0004680001e27983 */ /* 0x000ee80000300a00 */
[----:B------:R4:W-:Y:S01]  /*17540*/  LDGSTS.E [R146+0x65600], [R18.64], !P0 ;  /* 0x6560000012927fae */ /* 0x0009e2000c121844 */
[----:B------:R-:W-:-:S04]  /*17550*/  IMAD.WIDE R114, R3, 0x4, R114 ;  /* 0x0000000403727825 */ /* 0x000fc800078e0272 */
[C---:B------:R-:W-:Y:S01]  /*17560*/  IMAD.WIDE R82, R3.reuse, 0x4, R178 ;  /* 0x0000000403527825 */ /* 0x040fe200078e02b2 */
[----:B------:R1:W-:Y:S04]  /*17570*/  LDGSTS.E [R146+0x67000], [R114.64], !P1 ;  /* 0x6700000072927fae */ /* 0x0003e8000c921844 */
[----:B------:R-:W3:Y:S04]  /*17580*/  LDL.LU.64 R178, [R1+0x460] ;  /* 0x0004600001b27983 */ /* 0x000ee80000300a00 */
[----:B------:R1:W-:Y:S01]  /*17590*/  STL.64 [R1+0xd68], R114 ;  /* 0x000d687201007387 */ /* 0x0003e20000100a00 */
[----:B------:R-:W-:-:S03]  /*175a0*/  IMAD.WIDE R34, R3, 0x4, R34 ;  /* 0x0000000403227825 */ /* 0x000fc600078e0222 */
[----:B------:R1:W-:Y:S04]  /*175b0*/  STL.64 [R1+0xd78], R82 ;  /* 0x000d785201007387 */ /* 0x0003e80000100a00 */
[----:B------:R1:W-:Y:S04]  /*175c0*/  STL.64 [R1+0x1110], R34 ;  /* 0x0011102201007387 */ /* 0x0003e80000100a00 */
[----:B------:R1:W-:Y:S01]  /*175d0*/  LDGSTS.E [R146+0x67200], [R82.64], !P1 ;  /* 0x6720000052927fae */ /* 0x0003e2000c921844 */
[----:B----4-:R-:W-:Y:S01]  /*175e0*/  IMAD.WIDE R18, R3, 0x4, R194 ;  /* 0x0000000403127825 */ /* 0x010fe200078e02c2 */
[----:B------:R-:W-:-:S02]  /*175f0*/  IADD3 R252, R2, -0xd3, RZ ;  /* 0xffffff2d02fc7810 */ /* 0x000fc40007ffe0ff */
[----:B------:R4:W-:Y:S04]  /*17600*/  LDGSTS.E [R146+0x67400], [R34.64], !P1 ;  /* 0x6740000022927fae */ /* 0x0009e8000c921844 */
[----:B------:R3:W-:Y:S04]  /*17610*/  STL.64 [R1+0x1108], R18 ;  /* 0x0011081201007387 */ /* 0x0007e80000100a00 */
[----:B-1----:R-:W3:Y:S04]  /*17620*/  LDL.LU.64 R114, [R1+0x3f8] ;  /* 0x0003f80001727983 */ /* 0x002ee80000300a00 */
[----:B------:R-:W3:Y:S04]  /*17630*/  LDL.LU.64 R82, [R1+0x3f0] ;  /* 0x0003f00001527983 */ /* 0x000ee80000300a00 */
[----:B------:R-:W3:Y:S01]  /*17640*/  LDL.LU.64 R194, [R1+0x3e8] ;  /* 0x0003e80001c27983 */ /* 0x000ee20000300a00 */
[----:B------:R-:W-:-:S03]  /*17650*/  ISETP.GE.U32.AND P6, PT, R252, 0x7ffffeae, PT ;  /* 0x7ffffeaefc00780c */ /* 0x000fc60003fc6070 */
[----:B------:R3:W-:Y:S01]  /*17660*/  LDGSTS.E [R146+0x67600], [R18.64], !P1 ;  /* 0x6760000012927fae */ /* 0x0007e2000c921844 */
[----:B------:R-:W-:-:S04]  /*17670*/  IADD3 R252, R2, -0xd7, RZ ;  /* 0xffffff2902fc7810 */ /* 0x000fc80007ffe0ff */
[----:B------:R-:W-:Y:S01]  /*17680*/  ISETP.GE.U32.AND P5, PT, R252, 0x7ffffeaa, PT ;  /* 0x7ffffeaafc00780c */ /* 0x000fe20003fa6070 */
[----:B------:R-:W-:-:S04]  /*17690*/  IMAD.WIDE R98, R3, 0x4, R98 ;  /* 0x0000000403627825 */ /* 0x000fc800078e0262 */
[C---:B------:R-:W-:Y:S01]  /*176a0*/  IMAD.WIDE R66, R3.reuse, 0x4, R66 ;  /* 0x0000000403427825 */ /* 0x040fe200078e0242 */
[----:B------:R1:W-:Y:S03]  /*176b0*/  LDGSTS.E [R146+0x69000], [R98.64], !P6 ;  /* 0x6900000062927fae */ /* 0x0003e6000f121844 */
[C---:B----4-:R-:W-:Y:S01]  /*176c0*/  IMAD.WIDE R34, R3.reuse, 0x4, R210 ;  /* 0x0000000403227825 */ /* 0x050fe200078e02d2 */
[----:B------:R4:W-:Y:S04]  /*176d0*/  LDGSTS.E [R146+0x69200], [R66.64], !P6 ;  /* 0x6920000042927fae */ /* 0x0009e8000f121844 */
[----:B------:R-:W3:Y:S04]  /*176e0*/  LDL.LU.64 R210, [R1+0x3e0] ;  /* 0x0003e00001d27983 */ /* 0x000ee80000300a00 */
[----:B------:R1:W-:Y:S04]  /*176f0*/  STL.64 [R1+0x10c0], R98 ;  /* 0x0010c06201007387 */ /* 0x0003e80000100a00 */
[----:B------:R4:W-:Y:S04]  /*17700*/  STL.64 [R1+0x10b8], R66 ;  /* 0x0010b84201007387 */ /* 0x0009e80000100a00 */
[----:B------:R3:W-:Y:S04]  /*17710*/  STL.64 [R1+0x10b0], R34 ;  /* 0x0010b02201007387 */ /* 0x0007e80000100a00 */
[----:B------:R3:W-:Y:S02]  /*17720*/  LDGSTS.E [R146+0x69400], [R34.64], !P6 ;  /* 0x6940000022927fae */ /* 0x0007e4000f121844 */
[----:B---3--:R-:W-:-:S05]  /*17730*/  IMAD.WIDE R18, R3, 0x4, R130 ;  /* 0x0000000403127825 */ /* 0x008fca00078e0282 */
[----:B------:R3:W-:Y:S04]  /*17740*/  STL.64 [R1+0x10a8], R18 ;  /* 0x0010a81201007387 */ /* 0x0007e80000100a00 */
[----:B-1----:R-:W2:Y:S04]  /*17750*/  LDL.LU.64 R98, [R1+0x378] ;  /* 0x0003780001627983 */ /* 0x002ea80000300a00 */
[----:B----4-:R-:W4:Y:S04]  /*17760*/  LDL.LU.64 R66, [R1+0x370] ;  /* 0x0003700001427983 */ /* 0x010f280000300a00 */
[----:B------:R-:W4:Y:S04]  /*17770*/  LDL.LU.64 R130, [R1+0x368] ;  /* 0x0003680001827983 */ /* 0x000f280000300a00 */
[----:B------:R1:W-:Y:S01]  /*17780*/  LDGSTS.E [R146+0x69600], [R18.64], !P6 ;  /* 0x6960000012927fae */ /* 0x0003e2000f121844 */
[----:B---3--:R-:W-:-:S03]  /*17790*/  IMAD.WIDE R34, R3, 0x4, R226 ;  /* 0x0000000403227825 */ /* 0x008fc600078e02e2 */
[----:B------:R-:W3:Y:S01]  /*177a0*/  LDL.LU.64 R226, [R1+0x360] ;  /* 0x0003600001e27983 */ /* 0x000ee20000300a00 */
[----:B------:R-:W-:-:S04]  /*177b0*/  IMAD.WIDE R162, R3, 0x4, R162 ;  /* 0x0000000403a27825 */ /* 0x000fc800078e02a2 */
[C---:B------:R-:W-:Y:S01]  /*177c0*/  IMAD.WIDE R50, R3.reuse, 0x4, R50 ;  /* 0x0000000403327825 */ /* 0x040fe200078e0232 */
[----:B------:R1:W-:Y:S04]  /*177d0*/  STL.64 [R1+0xde8], R162 ;  /* 0x000de8a201007387 */ /* 0x0003e80000100a00 */
[----:B------:R1:W-:Y:S04]  /*177e0*/  STL.64 [R1+0xdf8], R50 ;  /* 0x000df83201007387 */ /* 0x0003e80000100a00 */
[----:B------:R1:W-:Y:S02]  /*177f0*/  STL.64 [R1+0xf40], R34 ;  /* 0x000f402201007387 */ /* 0x0003e40000100a00 */
[----:B-1----:R-:W-:-:S02]  /*17800*/  IMAD.WIDE R18, R3, 0x4, R178 ;  /* 0x0000000403127825 */ /* 0x002fc400078e02b2 */
[----:B------:R1:W-:Y:S04]  /*17810*/  LDGSTS.E [R146+0x6b000], [R162.64], !P5 ;  /* 0x6b000000a2927fae */ /* 0x0003e8000e921844 */
[----:B------:R1:W-:Y:S04]  /*17820*/  STL.64 [R1+0xf38], R18 ;  /* 0x000f381201007387 */ /* 0x0003e80000100a00 */
[----:B------:R-:W3:Y:S04]  /*17830*/  LDL.LU.64 R178, [R1+0x2f8] ;  /* 0x0002f80001b27983 */ /* 0x000ee80000300a00 */
[----:B-1----:R-:W3:Y:S04]  /*17840*/  LDL.LU.64 R162, [R1+0x2f0] ;  /* 0x0002f00001a27983 */ /* 0x002ee80000300a00 */
[----:B------:R1:W-:Y:S04]  /*17850*/  LDGSTS.E [R146+0x6b200], [R50.64], !P5 ;  /* 0x6b20000032927fae */ /* 0x0003e8000e921844 */
[----:B------:R1:W-:Y:S01]  /*17860*/  LDGSTS.E [R146+0x6b400], [R34.64], !P5 ;  /* 0x6b40000022927fae */ /* 0x0003e2000e921844 */
[----:B------:R-:W-:Y:S01]  /*17870*/  IMAD.WIDE R114, R3, 0x4, R114 ;  /* 0x0000000403727825 */ /* 0x000fe200078e0272 */
[----:B------:R-:W-:-:S02]  /*17880*/  IADD3 R252, R2, -0xdb, RZ ;  /* 0xffffff2502fc7810 */ /* 0x000fc40007ffe0ff */
[----:B------:R1:W-:Y:S02]  /*17890*/  LDGSTS.E [R146+0x6b600], [R18.64], !P5 ;  /* 0x6b60000012927fae */ /* 0x0003e4000e921844 */
[C---:B-1----:R-:W-:Y:S02]  /*178a0*/  IMAD.WIDE R50, R3.reuse, 0x4, R82 ;  /* 0x0000000403327825 */ /* 0x042fe400078e0252 */
[----:B------:R-:W3:Y:S02]  /*178b0*/  LDL.LU.64 R82, [R1+0x2e8] ;  /* 0x0002e80001527983 */ /* 0x000ee40000300a00 */
[----:B------:R-:W-:Y:S02]  /*178c0*/  IMAD.WIDE R34, R3, 0x4, R194 ;  /* 0x0000000403227825 */ /* 0x000fe400078e02c2 */
[----:B------:R1:W-:Y:S04]  /*178d0*/  STL.64 [R1+0xe18], R114 ;  /* 0x000e187201007387 */ /* 0x0003e80000100a00 */
[----:B------:R-:W3:Y:S01]  /*178e0*/  LDL.LU.64 R194, [R1+0x2e0] ;  /* 0x0002e00001c27983 */ /* 0x000ee20000300a00 */
[----:B------:R-:W-:-:S03]  /*178f0*/  ISETP.GE.U32.AND P2, PT, R252, 0x7ffffea6, PT ;  /* 0x7ffffea6fc00780c */ /* 0x000fc60003f46070 */
[----:B------:R1:W-:Y:S04]  /*17900*/  STL.64 [R1+0xe20], R50 ;  /* 0x000e203201007387 */ /* 0x0003e80000100a00 */
[----:B------:R1:W-:Y:S06]  /*17910*/  STL.64 [R1+0xf30], R34 ;  /* 0x000f302201007387 */ /* 0x0003ec0000100a00 */
[----:B------:R1:W-:Y:S04]  /*17920*/  LDGSTS.E [R146+0x6d000], [R114.64], !P2 ;  /* 0x6d00000072927fae */ /* 0x0003e8000d121844 */
[----:B------:R1:W-:Y:S04]  /*17930*/  LDGSTS.E [R146+0x6d200], [R50.64], !P2 ;  /* 0x6d20000032927fae */ /* 0x0003e8000d121844 */
[----:B------:R1:W-:Y:S01]  /*17940*/  LDGSTS.E [R146+0x6d400], [R34.64], !P2 ;  /* 0x6d40000022927fae */ /* 0x0003e2000d121844 */
[----:B------:R-:W-:-:S04]  /*17950*/  IADD3 R252, R2, -0xdf, RZ ;  /* 0xffffff2102fc7810 */ /* 0x000fc80007ffe0ff */
[----:B------:R-:W-:Y:S02]  /*17960*/  ISETP.GE.U32.AND P4, PT, R252, 0x7ffffea2, PT ;  /* 0x7ffffea2fc00780c */ /* 0x000fe40003f86070 */
[----:B------:R-:W-:Y:S01]  /*17970*/  IADD3 R252, R2, -0xe3, RZ ;  /* 0xffffff1d02fc7810 */ /* 0x000fe20007ffe0ff */
[----:B------:R-:W-:-:S05]  /*17980*/  IMAD.WIDE R18, R3, 0x4, R210 ;  /* 0x0000000403127825 */ /* 0x000fca00078e02d2 */
[----:B------:R3:W-:Y:S04]  /*17990*/  STL.64 [R1+0xf28], R18 ;  /* 0x000f281201007387 */ /* 0x0007e80000100a00 */
[----:B-1----:R-:W3:Y:S04]  /*179a0*/  LDL.LU.64 R114, [R1+0x298] ;  /* 0x0002980001727983 */ /* 0x002ee80000300a00 */
[----:B------:R-:W3:Y:S04]  /*179b0*/  LDL.LU.64 R210, [R1+0x290] ;  /* 0x0002900001d27983 */ /* 0x000ee80000300a00 */
[----:B------:R3:W-:Y:S04]  /*179c0*/  LDGSTS.E [R146+0x6d600], [R18.64], !P2 ;  /* 0x6d60000012927fae */ /* 0x0007e8000d121844 */
[----:B------:R-:W3:Y:S01]  /*179d0*/  LDL.LU.64 R50, [R1+0x288] ;  /* 0x0002880001327983 */ /* 0x000ee20000300a00 */
[----:B------:R-:W-:Y:S01]  /*179e0*/  ISETP.GE.U32.AND P3, PT, R252, 0x7ffffe9e, PT ;  /* 0x7ffffe9efc00780c */ /* 0x000fe20003f66070 */
[----:B--2---:R-:W-:-:S04]  /*179f0*/  IMAD.WIDE R98, R3, 0x4, R98 ;  /* 0x0000000403627825 */ /* 0x004fc800078e0262 */
[C---:B----4-:R-:W-:Y:S01]  /*17a00*/  IMAD.WIDE R66, R3.reuse, 0x4, R66 ;  /* 0x0000000403427825 */ /* 0x050fe200078e0242 */
[----:B------:R-:W-:Y:S03]  /*17a10*/  STL.64 [R1+0xf20], R98 ;  /* 0x000f206201007387 */ /* 0x000fe60000100a00 */
[C---:B------:R-:W-:Y:S01]  /*17a20*/  IMAD.WIDE R34, R3.reuse, 0x4, R130 ;  /* 0x0000000403227825 */ /* 0x040fe200078e0282 */
[----:B------:R1:W-:Y:S04]  /*17a30*/  LDGSTS.E [R146+0x6f000], [R98.64], !P4 ;  /* 0x6f00000062927fae */ /* 0x0003e8000e121844 */
[----:B------:R-:W2:Y:S04]  /*17a40*/  LDL.LU.64 R130, [R1+0x280] ;  /* 0x0002800001827983 */ /* 0x000ea80000300a00 */
[----:B------:R4:W-:Y:S04]  /*17a50*/  STL.64 [R1+0xf18], R66 ;  /* 0x000f184201007387 */ /* 0x0009e80000100a00 */
[----:B------:R1:W-:Y:S04]  /*17a60*/  STL.64 [R1+0xe68], R34 ;  /* 0x000e682201007387 */ /* 0x0003e80000100a00 */
[----:B------:R4:W-:Y:S01]  /*17a70*/  LDGSTS.E [R146+0x6f200], [R66.64], !P4 ;  /* 0x6f20000042927fae */ /* 0x0009e2000e121844 */
[----:B---3--:R-:W-:-:S03]  /*17a80*/  IMAD.WIDE R18, R3, 0x4, R226 ;  /* 0x0000000403127825 */ /* 0x008fc600078e02e2 */
[----:B------:R1:W-:Y:S04]  /*17a90*/  LDGSTS.E [R146+0x6f400], [R34.64], !P4 ;  /* 0x6f40000022927fae */ /* 0x0003e8000e121844 */
[----:B------:R3:W-:Y:S04]  /*17aa0*/  STL.64 [R1+0xe78], R18 ;  /* 0x000e781201007387 */ /* 0x0007e80000100a00 */
[----:B------:R-:W2:Y:S04]  /*17ab0*/  LDL.LU.64 R226, [R1+0x238] ;  /* 0x0002380001e27983 */ /* 0x000ea80000300a00 */
[----:B----4-:R-:W4:Y:S04]  /*17ac0*/  LDL.LU.64 R66, [R1+0x230] ;  /* 0x0002300001427983 */ /* 0x010f280000300a00 */
[----:B-1----:R-:W4:Y:S04]  /*17ad0*/  LDL.LU.64 R34, [R1+0x228] ;  /* 0x0002280001227983 */ /* 0x002f280000300a00 */
[----:B------:R3:W-:Y:S01]  /*17ae0*/  LDGSTS.E [R146+0x6f600], [R18.64], !P4 ;  /* 0x6f60000012927fae */ /* 0x0007e2000e121844 */
[----:B------:R-:W-:-:S04]  /*17af0*/  IMAD.WIDE R178, R3, 0x4, R178 ;  /* 0x0000000403b27825 */ /* 0x000fc800078e02b2 */
[C---:B------:R-:W-:Y:S01]  /*17b00*/  IMAD.WIDE R98, R3.reuse, 0x4, R162 ;  /* 0x0000000403627825 */ /* 0x040fe200078e02a2 */
[----:B------:R1:W-:Y:S04]  /*17b10*/  STL.64 [R1+0xe88], R178 ;  /* 0x000e88b201007387 */ /* 0x0003e80000100a00 */
[----:B------:R-:W4:Y:S04]  /*17b20*/  LDL.LU.64 R162, [R1+0x220] ;  /* 0x0002200001a27983 */ /* 0x000f280000300a00 */
[----:B------:R1:W-:Y:S04]  /*17b30*/  STL.64 [R1+0xe98], R98 ;  /* 0x000e986201007387 */ /* 0x0003e80000100a00 */
[----:B------:R1:W-:Y:S01]  /*17b40*/  LDGSTS.E [R146+0x71000], [R178.64], !P3 ;  /* 0x71000000b2927fae */ /* 0x0003e2000d921844 */
        /* <DEDUP_REMOVED lines=10> */
[----:B------:R-:W4:Y:S04]  /*17bf0*/  LDL.LU.64 R98, [R1+0x1c8] ;  /* 0x0001c80001627983 */ /* 0x000f280000300a00 */
[----:B------:R2:W-:Y:S01]  /*17c00*/  LDGSTS.E [R146+0x71600], [R18.64], !P3 ;  /* 0x7160000012927fae */ /* 0x0005e2000d921844 */
[----:B------:R-:W-:-:S04]  /*17c10*/  IADD3 R252, R2, -0xeb, RZ ;  /* 0xffffff1502fc7810 */ /* 0x000fc80007ffe0ff */
[----:B------:R-:W-:Y:S01]  /*17c20*/  ISETP.GE.U32.AND P1, PT, R252, 0x7ffffe96, PT ;  /* 0x7ffffe96fc00780c */ /* 0x000fe20003f26070 */
[----:B------:R-:W-:-:S04]  /*17c30*/  IMAD.WIDE R114, R3, 0x4, R114 ;  /* 0x0000000403727825 */ /* 0x000fc800078e0272 */
[C---:B---3--:R-:W-:Y:S01]  /*17c40*/  IMAD.WIDE R82, R3.reuse, 0x4, R210 ;  /* 0x0000000403527825 */ /* 0x048fe200078e02d2 */
[----:B------:R1:W-:Y:S04]  /*17c50*/  LDGSTS.E [R146+0x73000], [R114.64], !P0 ;  /* 0x7300000072927fae */ /* 0x0003e8000c121844 */
[----:B------:R-:W4:Y:S01]  /*17c60*/  LDL.LU.64 R210, [R1+0x1c0] ;  /* 0x0001c00001d27983 */ /* 0x000f220000300a00 */
[----:B------:R-:W-:-:S03]  /*17c70*/  IMAD.WIDE R50, R3, 0x4, R50 ;  /* 0x0000000403327825 */ /* 0x000fc600078e0232 */
[----:B------:R1:W-:Y:S04]  /*17c80*/  STL.64 [R1+0xec0], R114 ;  /* 0x000ec07201007387 */ /* 0x0003e80000100a00 */
[----:B------:R1:W-:Y:S04]  /*17c90*/  STL.64 [R1+0xeb8], R82 ;  /* 0x000eb85201007387 */ /* 0x0003e80000100a00 */
[----:B------:R1:W-:Y:S04]  /*17ca0*/  STL.64 [R1+0xeb0], R50 ;  /* 0x000eb03201007387 */ /* 0x0003e80000100a00 */
[----:B------:R1:W-:Y:S04]  /*17cb0*/  LDGSTS.E [R146+0x73200], [R82.64], !P0 ;  /* 0x7320000052927fae */ /* 0x0003e8000c121844 */
[----:B------:R1:W-:Y:S01]  /*17cc0*/  LDGSTS.E [R146+0x73400], [R50.64], !P0 ;  /* 0x7340000032927fae */ /* 0x0003e2000c121844 */
[----:B--2---:R-:W-:-:S05]  /*17cd0*/  IMAD.WIDE R18, R3, 0x4, R130 ;  /* 0x0000000403127825 */ /* 0x004fca00078e0282 */
[----:B------:R2:W-:Y:S04]  /*17ce0*/  STL.64 [R1+0xea8], R18 ;  /* 0x000ea81201007387 */ /* 0x0005e80000100a00 */
[----:B-1----:R-:W3:Y:S04]  /*17cf0*/  LDL.LU.64 R114, [R1+0x178] ;  /* 0x0001780001727983 */ /* 0x002ee80000300a00 */
[----:B------:R-:W3:Y:S04]  /*17d00*/  LDL.LU.64 R82, [R1+0x170] ;  /* 0x0001700001527983 */ /* 0x000ee80000300a00 */
[----:B------:R-:W3:Y:S04]  /*17d10*/  LDL.LU.64 R50, [R1+0x168] ;  /* 0x0001680001327983 */ /* 0x000ee80000300a00 */
[----:B------:R2:W-:Y:S01]  /*17d20*/  LDGSTS.E [R146+0x73600], [R18.64], !P0 ;  /* 0x7360000012927fae */ /* 0x0005e2000c121844 */
[----:B------:R-:W-:-:S05]  /*17d30*/  IMAD.WIDE R130, R3, 0x4, R226 ;  /* 0x0000000403827825 */ /* 0x000fca00078e02e2 */
[----:B------:R1:W-:Y:S04]  /*17d40*/  STL.64 [R1+0xea0], R130 ;  /* 0x000ea08201007387 */ /* 0x0003e80000100a00 */
[----:B------:R-:W3:Y:S01]  /*17d50*/  LDL.LU.64 R226, [R1+0x160] ;  /* 0x0001600001e27983 */ /* 0x000ee20000300a00 */
[----:B----4-:R-:W-:-:S03]  /*17d60*/  IMAD.WIDE R66, R3, 0x4, R66 ;  /* 0x0000000403427825 */ /* 0x010fc600078e0242 */
[----:B------:R1:W-:Y:S01]  /*17d70*/  LDGSTS.E [R146+0x75000], [R130.64], !P1 ;  /* 0x7500000082927fae */ /* 0x0003e2000c921844 */
[----:B------:R-:W-:-:S03]  /*17d80*/  IMAD.WIDE R34, R3, 0x4, R34 ;  /* 0x0000000403227825 */ /* 0x000fc600078e0222 */
[----:B------:R4:W-:Y:S04]  /*17d90*/  STL.64 [R1+0xe90], R66 ;  /* 0x000e904201007387 */ /* 0x0009e80000100a00 */
[----:B------:R1:W-:Y:S04]  /*17da0*/  STL.64 [R1+0xe80], R34 ;  /* 0x000e802201007387 */ /* 0x0003e80000100a00 */
[----:B------:R4:W-:Y:S01]  /*17db0*/  LDGSTS.E [R146+0x75200], [R66.64], !P1 ;  /* 0x7520000042927fae */ /* 0x0009e2000c921844 */
[----:B--2---:R-:W-:-:S03]  /*17dc0*/  IMAD.WIDE R18, R3, 0x4, R162 ;  /* 0x0000000403127825 */ /* 0x004fc600078e02a2 */
[----:B------:R2:W-:Y:S04]  /*17dd0*/  LDGSTS.E [R146+0x75400], [R34.64], !P1 ;  /* 0x7540000022927fae */ /* 0x0005e8000c921844 */
[----:B------:R2:W-:Y:S04]  /*17de0*/  STL.64 [R1+0xe70], R18 ;  /* 0x000e701201007387 */ /* 0x0005e80000100a00 */
[----:B-1----:R-:W3:Y:S04]  /*17df0*/  LDL.LU.64 R130, [R1+0x118] ;  /* 0x0001180001827983 */ /* 0x002ee80000300a00 */
[----:B----4-:R-:W4:Y:S04]  /*17e00*/  LDL.LU.64 R66, [R1+0x110] ;  /* 0x0001100001427983 */ /* 0x010f280000300a00 */
[----:B--2---:R-:W4:Y:S01]  /*17e10*/  LDL.LU.64 R34, [R1+0x108] ;  /* 0x0001080001227983 */ /* 0x004f220000300a00 */
[----:B------:R-:W-:Y:S01]  /*17e20*/  IMAD.WIDE R178, R3, 0x4, R178 ;  /* 0x0000000403b27825 */ /* 0x000fe200078e02b2 */
[----:B------:R-:W-:-:S02]  /*17e30*/  IADD3 R252, R2, -0xef, RZ ;  /* 0xffffff1102fc7810 */ /* 0x000fc40007ffe0ff */
[----:B------:R1:W-:Y:S01]  /*17e40*/  LDGSTS.E [R146+0x75600], [R18.64], !P1 ;  /* 0x7560000012927fae */ /* 0x0003e2000c921844 */
[----:B------:R-:W-:-:S03]  /*17e50*/  IMAD.WIDE R162, R3, 0x4, R194 ;  /* 0x0000000403a27825 */ /* 0x000fc600078e02c2 */
[----:B------:R-:W-:Y:S04]  /*17e60*/  STL.64 [R1+0xe40], R178 ;  /* 0x000e40b201007387 */ /* 0x000fe80000100a00 */
[----:B------:R-:W4:Y:S01]  /*17e70*/  LDL.LU.64 R194, [R1+0x100] ;  /* 0x0001000001c27983 */ /* 0x000f220000300a00 */
[----:B------:R-:W-:Y:S01]  /*17e80*/  ISETP.GE.U32.AND P6, PT, R252, 0x7ffffe92, PT ;  /* 0x7ffffe92fc00780c */ /* 0x000fe20003fc6070 */
[----:B------:R-:W-:Y:S02]  /*17e90*/  IMAD.WIDE R98, R3, 0x4, R98 ;  /* 0x0000000403627825 */ /* 0x000fe400078e0262 */
[----:B------:R-:W-:Y:S04]  /*17ea0*/  STL.64 [R1+0xe30], R162 ;  /* 0x000e30a201007387 */ /* 0x000fe80000100a00 */
        /* <DEDUP_REMOVED lines=8> */
[----:B------:R-:W4:Y:S04]  /*17f30*/  LDL.LU.64 R98, [R1+0xb8] ;  /* 0x0000b80001627983 */ /* 0x000f280000300a00 */
[----:B------:R-:W4:Y:S04]  /*17f40*/  LDL.LU.64 R162, [R1+0xb0] ;  /* 0x0000b00001a27983 */ /* 0x000f280000300a00 */
[----:B------:R-:W4:Y:S04]  /*17f50*/  LDL.LU.64 R178, [R1+0xa8] ;  /* 0x0000a80001b27983 */ /* 0x000f280000300a00 */
[----:B------:R-:W4:Y:S04]  /*17f60*/  LDL.LU.64 R210, [R1+0xa0] ;  /* 0x0000a00001d27983 */ /* 0x000f280000300a00 */
[----:B------:R1:W-:Y:S01]  /*17f70*/  LDGSTS.E [R146+0x77600], [R18.64], !P6 ;  /* 0x7760000012927fae */ /* 0x0003e2000f121844 */
[----:B---3--:R-:W-:-:S04]  /*17f80*/  IMAD.WIDE R114, R3, 0x4, R114 ;  /* 0x0000000403727825 */ /* 0x008fc800078e0272 */
[C---:B------:R-:W-:Y:S01]  /*17f90*/  IMAD.WIDE R82, R3.reuse, 0x4, R82 ;  /* 0x0000000403527825 */ /* 0x040fe200078e0252 */
[----:B------:R-:W-:Y:S03]  /*17fa0*/  STL.64 [R1+0xdc0], R114 ;  /* 0x000dc07201007387 */ /* 0x000fe60000100a00 */
[C---:B------:R-:W-:Y:S01]  /*17fb0*/  IMAD.WIDE R50, R3.reuse, 0x4, R50 ;  /* 0x0000000403327825 */ /* 0x040fe200078e0232 */
[----:B------:R-:W-:Y:S04]  /*17fc0*/  STL.64 [R1+0xdb0], R82 ;  /* 0x000db05201007387 */ /* 0x000fe80000100a00 */
[----:B------:R3:W-:Y:S04]  /*17fd0*/  STL.64 [R1+0xda0], R50 ;  /* 0x000da03201007387 */ /* 0x0007e80000100a00 */
[----:B------:R3:W-:Y:S04]  /*17fe0*/  LDGSTS.E [R146+0x79000], [R114.64], !P5 ;  /* 0x7900000072927fae */ /* 0x0007e8000e921844 */
[----:B------:R3:W-:Y:S01]  /*17ff0*/  LDGSTS.E [R146+0x79200], [R82.64], !P5 ;  /* 0x7920000052927fae */ /* 0x0007e2000e921844 */
[----:B-1----:R-:W-:-:S03]  /*18000*/  IMAD.WIDE R18, R3, 0x4, R226 ;  /* 0x0000000403127825 */ /* 0x002fc600078e02e2 */
[----:B------:R3:W-:Y:S04]  /*18010*/  LDGSTS.E [R146+0x79400], [R50.64], !P5 ;  /* 0x7940000032927fae */ /* 0x0007e8000e921844 */
[----:B------:R1:W-:Y:S04]  /*18020*/  STL.64 [R1+0xd90], R18 ;  /* 0x000d901201007387 */ /* 0x0003e80000100a00 */
[----:B------:R-:W2:Y:S04]  /*18030*/  LDL.LU.64 R226, [R1+0x58] ;  /* 0x0000580001e27983 */ /* 0x000ea80000300a00 */
[----:B---3--:R-:W3:Y:S04]  /*18040*/  LDL.LU.64 R50, [R1+0x50] ;  /* 0x0000500001327983 */ /* 0x008ee80000300a00 */
[----:B------:R-:W3:Y:S04]  /*18050*/  LDL.LU.64 R82, [R1+0x48] ;  /* 0x0000480001527983 */ /* 0x000ee80000300a00 */
[----:B------:R1:W-:Y:S01]  /*18060*/  LDGSTS.E [R146+0x79600], [R18.64], !P5 ;  /* 0x7960000012927fae */ /* 0x0003e2000e921844 */
[----:B------:R-:W-:-:S03]  /*18070*/  IMAD.WIDE R114, R3, 0x4, R130 ;  /* 0x0000000403727825 */ /* 0x000fc600078e0282 */
[----:B------:R-:W3:Y:S01]  /*18080*/  LDL.LU.64 R130, [R1+0x40] ;  /* 0x0000400001827983 */ /* 0x000ee20000300a00 */
[----:B----4-:R-:W-:-:S04]  /*18090*/  IMAD.WIDE R66, R3, 0x4, R66 ;  /* 0x0000000403427825 */ /* 0x010fc800078e0242 */
[C---:B------:R-:W-:Y:S01]  /*180a0*/  IMAD.WIDE R34, R3.reuse, 0x4, R34 ;  /* 0x0000000403227825 */ /* 0x040fe200078e0222 */
[----:B------:R4:W-:Y:S04]  /*180b0*/  STL.64 [R1+0xd80], R114 ;  /* 0x000d807201007387 */ /* 0x0009e80000100a00 */
        /* <DEDUP_REMOVED lines=8> */
[----:B------:R-:W-:-:S07]  /*18140*/  ISETP.GE.U32.AND P4, PT, R252, 0x7ffffe86, PT ;  /* 0x7ffffe86fc00780c */ /* 0x000fce0003f86070 */
[----:B------:R4:W-:Y:S04]  /*18150*/  LDGSTS.E [R146+0x7b000], [R114.64], !P2 ;  /* 0x7b00000072927fae */ /* 0x0009e8000d121844 */
[----:B------:R1:W-:Y:S04]  /*18160*/  LDGSTS.E [R146+0x7b200], [R66.64], !P2 ;  /* 0x7b20000042927fae */ /* 0x0003e8000d121844 */
[----:B------:R1:W-:Y:S04]  /*18170*/  LDGSTS.E [R146+0x7b400], [R34.64], !P2 ;  /* 0x7b40000022927fae */ /* 0x0003e8000d121844 */
[----:B----4-:R-:W4:Y:S04]  /*18180*/  LDL.LU.64 R114, [R1+0xed8] ;  /* 0x000ed80001727983 */ /* 0x010f280000300a00 */
[----:B------:R1:W-:Y:S01]  /*18190*/  LDGSTS.E [R146+0x7b600], [R18.64], !P2 ;  /* 0x7b60000012927fae */ /* 0x0003e2000d121844 */
[----:B------:R-:W-:-:S04]  /*181a0*/  IMAD.WIDE R98, R3, 0x4, R98 ;  /* 0x0000000403627825 */ /* 0x000fc800078e0262 */
[C---:B-1----:R-:W-:Y:S01]  /*181b0*/  IMAD.WIDE R66, R3.reuse, 0x4, R162 ;  /* 0x0000000403427825 */ /* 0x042fe200078e02a2 */
[----:B------:R1:W-:Y:S03]  /*181c0*/  STL.64 [R1+0xd30], R98 ;  /* 0x000d306201007387 */ /* 0x0003e60000100a00 */
[C---:B------:R-:W-:Y:S01]  /*181d0*/  IMAD.WIDE R34, R3.reuse, 0x4, R178 ;  /* 0x0000000403227825 */ /* 0x040fe200078e02b2 */
[----:B------:R-:W4:Y:S03]  /*181e0*/  LDL.LU.64 R162, [R1+0xed0] ;  /* 0x000ed00001a27983 */ /* 0x000f260000300a00 */
[----:B------:R-:W-:Y:S01]  /*181f0*/  IMAD.WIDE R18, R3, 0x4, R210 ;  /* 0x0000000403127825 */ /* 0x000fe200078e02d2 */
[----:B------:R2:W-:Y:S04]  /*18200*/  STL.64 [R1+0xd28], R66 ;  /* 0x000d284201007387 */ /* 0x0005e80000100a00 */
[----:B------:R-:W4:Y:S04]  /*18210*/  LDL.LU.64 R178, [R1+0xec8] ;  /* 0x000ec80001b27983 */ /* 0x000f280000300a00 */
[----:B------:R1:W-:Y:S04]  /*18220*/  STL.64 [R1+0xd20], R34 ;  /* 0x000d202201007387 */ /* 0x0003e80000100a00 */
[----:B------:R1:W-:Y:S04]  /*18230*/  STL.64 [R1+0xd10], R18 ;  /* 0x000d101201007387 */ /* 0x0003e80000100a00 */
[----:B------:R1:W-:Y:S04]  /*18240*/  LDGSTS.E [R146+0x7d000], [R98.64], !P4 ;  /* 0x7d00000062927fae */ /* 0x0003e8000e121844 */
[----:B------:R2:W-:Y:S01]  /*18250*/  LDGSTS.E [R146+0x7d200], [R66.64], !P4 ;  /* 0x7d20000042927fae */ /* 0x0005e2000e121844 */
[----:B------:R-:W-:-:S03]  /*18260*/  IADD3 R252, R2, -0xff, RZ ;  /* 0xffffff0102fc7810 */ /* 0x000fc60007ffe0ff */
[----:B------:R2:W-:Y:S04]  /*18270*/  LDGSTS.E [R146+0x7d400], [R34.64], !P4 ;  /* 0x7d40000022927fae */ /* 0x0005e8000e121844 */
[----:B-1----:R-:W4:Y:S04]  /*18280*/  LDL.LU.64 R98, [R1+0xe60] ;  /* 0x000e600001627983 */ /* 0x002f280000300a00 */
[----:B------:R-:W4:Y:S01]  /*18290*/  LDL.LU.64 R210, [R1+0xe58] ;  /* 0x000e580001d27983 */ /* 0x000f220000300a00 */
[----:B------:R-:W-:-:S03]  /*182a0*/  ISETP.GE.U32.AND P3, PT, R252, 0x7ffffe82, PT ;  /* 0x7ffffe82fc00780c */ /* 0x000fc60003f66070 */
[----:B------:R1:W-:Y:S01]  /*182b0*/  LDGSTS.E [R146+0x7d600], [R18.64], !P4 ;  /* 0x7d60000012927fae */ /* 0x0003e2000e121844 */
[----:B--2---:R-:W-:-:S03]  /*182c0*/  IMAD.WIDE R66, R3, 0x4, R226 ;  /* 0x0000000403427825 */ /* 0x004fc600078e02e2 */
[----:B------:R-:W2:Y:S04]  /*182d0*/  LDL.LU.64 R226, [R1+0xe50] ;  /* 0x000e500001e27983 */ /* 0x000ea80000300a00 */
[----:B------:R1:W-:Y:S01]  /*182e0*/  STL.64 [R1+0xd08], R66 ;  /* 0x000d084201007387 */ /* 0x0003e20000100a00 */
[----:B---3--:R-:W-:-:S03]  /*182f0*/  IMAD.WIDE R50, R3, 0x4, R50 ;  /* 0x0000000403327825 */ /* 0x008fc600078e0232 */
[----:B------:R3:W-:Y:S01]  /*18300*/  LDGSTS.E [R146+0x7f000], [R66.64], !P3 ;  /* 0x7f00000042927fae */ /* 0x0007e2000d921844 */
[C---:B------:R-:W-:Y:S01]  /*18310*/  IMAD.WIDE R34, R3.reuse, 0x4, R82 ;  /* 0x0000000403227825 */ /* 0x040fe200078e0252 */
[----:B------:R-:W-:Y:S02]  /*18320*/  IADD3 R252, R2, -0x84, RZ ;  /* 0xffffff7c02fc7810 */ /* 0x000fe40007ffe0ff */
[----:B------:R4:W-:Y:S01]  /*18330*/  LDGSTS.E [R146+0x7f200], [R50.64], !P3 ;  /* 0x7f20000032927fae */ /* 0x0009e2000d921844 */
[----:B-1----:R-:W-:-:S04]  /*18340*/  IMAD.WIDE R18, R3, 0x4, R130 ;  /* 0x0000000403127825 */ /* 0x002fc800078e0282 */
[----:B---3--:R-:W-:Y:S01]  /*18350*/  IMAD.WIDE R66, R3, 0x4, R194 ;  /* 0x0000000403427825 */ /* 0x008fe200078e02c2 */
[----:B------:R-:W3:Y:S04]  /*18360*/  LDL.LU.64 R130, [R1+0xe48] ;  /* 0x000e480001827983 */ /* 0x000ee80000300a00 */
[----:B------:R4:W-:Y:S04]  /*18370*/  STL.64 [R1+0xd00], R50 ;  /* 0x000d003201007387 */ /* 0x0009e80000100a00 */
[----:B------:R1:W-:Y:S04]  /*18380*/  STL.64 [R1+0xcf8], R34 ;  /* 0x000cf82201007387 */ /* 0x0003e80000100a00 */
[----:B------:R1:W-:Y:S04]  /*18390*/  STL.64 [R1+0xcf0], R18 ;  /* 0x000cf01201007387 */ /* 0x0003e80000100a00 */
[----:B------:R-:W3:Y:S04]  /*183a0*/  LDL.LU.64 R82, [R1+0xde0] ;  /* 0x000de00001527983 */ /* 0x000ee80000300a00 */
[----:B------:R-:W3:Y:S01]  /*183b0*/  LDL.LU.64 R194, [R1+0xdd8] ;  /* 0x000dd80001c27983 */ /* 0x000ee20000300a00 */
[----:B------:R-:W-:Y:S01]  /*183c0*/  ISETP.GE.U32.AND P0, PT, R252, 0x7ffffefd, PT ;  /* 0x7ffffefdfc00780c */ /* 0x000fe20003f06070 */
[----:B------:R-:W-:-:S02]  /*183d0*/  IMAD.SHL.U32 R147, R147, 0x4, RZ ;  /* 0x0000000493937824 */ /* 0x000fc400078e00ff */
[----:B------:R1:W-:Y:S03]  /*183e0*/  LDGSTS.E [R146+0x7f400], [R34.64], !P3 ;  /* 0x7f40000022927fae */ /* 0x0003e6000d921844 */
[----:B------:R-:W-:Y:S01]  /*183f0*/  LOP3.LUT R240, R147, 0x60, RZ, 0x3c, !PT ;  /* 0x0000006093f07812 */ /* 0x000fe200078e3cff */
[----:B------:R1:W-:Y:S01]  /*18400*/  LDGSTS.E [R146+0x7f600], [R18.64], !P3 ;  /* 0x7f60000012927fae */ /* 0x0003e2000d921844 */
[----:B----4-:R-:W-:-:S03]  /*18410*/  IMAD.WIDE R50, R3, 0x4, R114 ;  /* 0x0000000403327825 */ /* 0x010fc600078e0272 */
[----:B------:R4:W-:Y:S04]  /*18420*/  STL.64 [R1+0x1918], R66 ;  /* 0x0019184201007387 */ /* 0x0009e80000100a00 */
[----:B------:R-:W3:Y:S04]  /*18430*/  LDL.LU.64 R114, [R1+0xdd0] ;  /* 0x000dd00001727983 */ /* 0x000ee80000300a00 */
[----:B-1----:R-:W3:Y:S04]  /*18440*/  LDL.LU.64 R146, [R1+0xdc8] ;  /* 0x000dc80001927983 */ /* 0x002ee80000300a00 */
[----:B------:R1:W-:Y:S04]  /*18450*/  STL.64 [R1+0x1910], R50 ;  /* 0x0019103201007387 */ /* 0x0003e80000100a00 */
[----:B------:R4:W-:Y:S04]  /*18460*/  LDGSTS.E [R240+0x41800], [R66.64], !P0 ;  /* 0x4180000042f07fae */ /* 0x0009e8000c121844 */
[----:B------:R1:W-:Y:S01]  /*18470*/  LDGSTS.E [R240+0x41a00], [R50.64], !P0 ;  /* 0x41a0000032f07fae */ /* 0x0003e2000c121844 */
[----:B------:R-:W-:Y:S01]  /*18480*/  IADD3 R252, R2, -0x88, RZ ;  /* 0xffffff7802fc7810 */ /* 0x000fe20007ffe0ff */
[----:B------:R-:W-:-:S04]  /*18490*/  IMAD.WIDE R34, R3, 0x4, R162 ;  /* 0x0000000403227825 */ /* 0x000fc800078e02a2 */
[C---:B------:R-:W-:Y:S01]  /*184a0*/  IMAD.WIDE R18, R3.reuse, 0x4, R178 ;  /* 0x0000000403127825 */ /* 0x040fe200078e02b2 */
[----:B------:R2:W-:Y:S04]  /*184b0*/  STL.64 [R1+0x1908], R34 ;  /* 0x0019082201007387 */ /* 0x0005e80000100a00 */
[----:B------:R3:W-:Y:S04]  /*184c0*/  STL.64 [R1+0x1900], R18 ;  /* 0x0019001201007387 */ /* 0x0007e80000100a00 */
[----:B------:R-:W3:Y:S04]  /*184d0*/  LDL.LU.64 R162, [R1+0xd60] ;  /* 0x000d600001a27983 */ /* 0x000ee80000300a00 */
[----:B------:R-:W3:Y:S04]  /*184e0*/  LDL.LU.64 R178, [R1+0xd58] ;  /* 0x000d580001b27983 */ /* 0x000ee80000300a00 */
[----:B------:R2:W-:Y:S01]  /*184f0*/  LDGSTS.E [R240+0x41c00], [R34.64], !P0 ;  /* 0x41c0000022f07fae */ /* 0x0005e2000c121844 */
[----:B----4-:R-:W-:-:S04]  /*18500*/  IMAD.WIDE R66, R3, 0x4, R98 ;  /* 0x0000000403427825 */ /* 0x010fc800078e0262 */
[C---:B-1----:R-:W-:Y:S01]  /*18510*/  IMAD.WIDE R50, R3.reuse, 0x4, R210 ;  /* 0x0000000403327825 */ /* 0x042fe200078e02d2 */
[----:B------:R-:W-:Y:S01]  /*18520*/  ISETP.GE.U32.AND P1, PT, R252, 0x7ffffef9, PT ;  /* 0x7ffffef9fc00780c */ /* 0x000fe20003f26070 */
[----:B------:R-:W4:Y:S04]  /*18530*/  LDL.LU.64 R210, [R1+0xd50] ;  /* 0x000d500001d27983 */ /* 0x000f280000300a00 */
[----:B------:R1:W-:Y:S04]  /*18540*/  STL.64 [R1+0x1898], R66 ;  /* 0x0018984201007387 */ /* 0x0003e80000100a00 */
[----:B------:R3:W-:Y:S04]  /*18550*/  LDGSTS.E [R240+0x41e00], [R18.64], !P0 ;  /* 0x41e0000012f07fae */ /* 0x0007e8000c121844 */
[----:B------:R1:W-:Y:S04]  /*18560*/  LDGSTS.E [R240+0x43800], [R66.64], !P1 ;  /* 0x4380000042f07fae */ /* 0x0003e8000c921844 */
[----:B------:R1:W-:Y:S01]  /*18570*/  LDGSTS.E [R240+0x43a00], [R50.64], !P1 ;  /* 0x43a0000032f07fae */ /* 0x0003e2000c921844 */
[----:B--2---:R-:W-:-:S03]  /*18580*/  IMAD.WIDE R34, R3, 0x4, R226 ;  /* 0x0000000403227825 */ /* 0x004fc600078e02e2 */
[----:B------:R-:W2:Y:S04]  /*18590*/  LDL.LU.64 R226, [R1+0xd48] ;  /* 0x000d480001e27983 */ /* 0x000ea80000300a00 */
[----:B------:R1:W-:Y:S04]  /*185a0*/  STL.64 [R1+0x1890], R50 ;  /* 0x0018903201007387 */ /* 0x0003e80000100a00 */
[----:B------:R1:W-:Y:S01]  /*185b0*/  STL.64 [R1+0x1888], R34 ;  /* 0x0018882201007387 */ /* 0x0003e20000100a00 */
[----:B------:R-:W-:-:S03]  /*185c0*/  IADD3 R252, R2, -0x8c, RZ ;  /* 0xffffff7402fc7810 */ /* 0x000fc60007ffe0ff */
[----:B------:R1:W-:Y:S01]  /*185d0*/  LDGSTS.E [R240+0x43c00], [R34.64], !P1 ;  /* 0x43c0000022f07fae */ /* 0x0003e2000c921844 */
[----:B---3--:R-:W-:-:S05]  /*185e0*/  IMAD.WIDE R18, R3, 0x4, R130 ;  /* 0x0000000403127825 */ /* 0x008fca00078e0282 */
[----:B------:R3:W-:Y:S04]  /*185f0*/  STL.64 [R1+0x1880], R18 ;  /* 0x0018801201007387 */ /* 0x0007e80000100a00 */
[----:B-1----:R-:W2:Y:S04]  /*18600*/  LDL.LU.64 R66, [R1+0xce0] ;  /* 0x000ce00001427983 */ /* 0x002ea80000300a00 */
[----:B------:R-:W2:Y:S04]  /*18610*/  LDL.LU.64 R98, [R1+0xcd8] ;  /* 0x000cd80001627983 */ /* 0x000ea80000300a00 */
[----:B------:R-:W2:Y:S01]  /*18620*/  LDL.LU.64 R130, [R1+0xcd0] ;  /* 0x000cd00001827983 */ /* 0x000ea20000300a00 */
[----:B------:R-:W-:Y:S01]  /*18630*/  IMAD.WIDE R50, R3, 0x4, R194 ;  /* 0x0000000403327825 */ /* 0x000fe200078e02c2 */
[----:B------:R-:W-:-:S02]  /*18640*/  ISETP.GE.U32.AND P6, PT, R252, 0x7ffffef5, PT ;  /* 0x7ffffef5fc00780c */ /* 0x000fc40003fc6070 */
[----:B------:R-:W2:Y:S01]  /*18650*/  LDL.LU.64 R194, [R1+0xcc8] ;  /* 0x000cc80001c27983 */ /* 0x000ea20000300a00 */
[----:B------:R-:W-:Y:S01]  /*18660*/  IADD3 R252, R2, -0x90, RZ ;  /* 0xffffff7002fc7810 */ /* 0x000fe20007ffe0ff */
[----:B------:R-:W-:Y:S02]  /*18670*/  IMAD.WIDE R82, R3, 0x4, R82 ;  /* 0x0000000403527825 */ /* 0x000fe400078e0252 */
[----:B------:R3:W-:Y:S01]  /*18680*/  LDGSTS.E [R240+0x43e00], [R18.64], !P1 ;  /* 0x43e0000012f07fae */ /* 0x0007e2000c921844 */
[----:B------:R-:W-:-:S03]  /*18690*/  ISETP.GE.U32.AND P5, PT, R252, 0x7ffffef1, PT ;  /* 0x7ffffef1fc00780c */ /* 0x000fc60003fa6070 */
[----:B------:R1:W-:Y:S01]  /*186a0*/  STL.64 [R1+0x1818], R82 ;  /* 0x0018185201007387 */ /* 0x0003e20000100a00 */
[----:B------:R-:W-:-:S03]  /*186b0*/  IMAD.WIDE R34, R3, 0x4, R114 ;  /* 0x0000000403227825 */ /* 0x000fc600078e0272 */
[----:B------:R1:W-:Y:S01]  /*186c0*/  STL.64 [R1+0x1810], R50 ;  /* 0x0018103201007387 */ /* 0x0003e20000100a00 */
[----:B---3--:R-:W-:-:S03]  /*186d0*/  IMAD.WIDE R18, R3, 0x4, R146 ;  /* 0x0000000403127825 */ /* 0x008fc600078e0292 */
[----:B------:R1:W-:Y:S04]  /*186e0*/  LDGSTS.E [R240+0x45800], [R82.64], !P6 ;  /* 0x4580000052f07fae */ /* 0x0003e8000f121844 */
[----:B------:R4:W-:Y:S04]  /*186f0*/  STL.64 [R1+0x1808], R34 ;  /* 0x0018082201007387 */ /* 0x0009e80000100a00 */
[----:B------:R3:W-:Y:S04]  /*18700*/  LDGSTS.E [R240+0x45a00], [R50.64], !P6 ;  /* 0x45a0000032f07fae */ /* 0x0007e8000f121844 */
[----:B------:R2:W-:Y:S04]  /*18710*/  STL.64 [R1+0x1800], R18 ;  /* 0x0018001201007387 */ /* 0x0005e80000100a00 */
[----:B------:R4:W-:Y:S04]  /*18720*/  LDGSTS.E [R240+0x45c00], [R34.64], !P6 ;  /* 0x45c0000022f07fae */ /* 0x0009e8000f121844 */
[----:B------:R-:W2:Y:S04]  /*18730*/  LDL.LU.64 R114, [R1+0xc60] ;  /* 0x000c600001727983 */ /* 0x000ea80000300a00 */
[----:B------:R2:W-:Y:S04]  /*18740*/  LDGSTS.E [R240+0x45e00], [R18.64], !P6 ;  /* 0x45e0000012f07fae */ /* 0x0005e8000f121844 */
[----:B------:R-:W2:Y:S01]  /*18750*/  LDL.LU.64 R146, [R1+0xc58] ;  /* 0x000c580001927983 */ /* 0x000ea20000300a00 */
[----:B-1----:R-:W-:-:S03]  /*18760*/  IMAD.WIDE R82, R3, 0x4, R162 ;  /* 0x0000000403527825 */ /* 0x002fc600078e02a2 */
[----:B------:R-:W2:Y:S01]  /*18770*/  LDL.LU.64 R162, [R1+0xc50] ;  /* 0x000c500001a27983 */ /* 0x000ea20000300a00 */
[----:B---3--:R-:W-:-:S03]  /*18780*/  IMAD.WIDE R50, R3, 0x4, R178 ;  /* 0x0000000403327825 */ /* 0x008fc600078e02b2 */
[----:B------:R-:W2:Y:S04]  /*18790*/  LDL.LU.64 R178, [R1+0xc48] ;  /* 0x000c480001b27983 */ /* 0x000ea80000300a00 */
[----:B------:R1:W-:Y:S04]  /*187a0*/  STL.64 [R1+0x1798], R82 ;  /* 0x0017985201007387 */ /* 0x0003e80000100a00 */
[----:B------:R-:W-:Y:S04]  /*187b0*/  STL.64 [R1+0x1790], R50 ;  /* 0x0017903201007387 */ /* 0x000fe80000100a00 */
[----:B------:R1:W-:Y:S01]  /*187c0*/  LDGSTS.E [R240+0x47800], [R82.64], !P5 ;  /* 0x4780000052f07fae */ /* 0x0003e2000e921844 */
[----:B----4-:R-:W-:-:S03]  /*187d0*/  IMAD.WIDE R34, R3, 0x4, R210 ;  /* 0x0000000403227825 */ /* 0x010fc600078e02d2 */
[----:B------:R4:W-:Y:S04]  /*187e0*/  LDGSTS.E [R240+0x47a00], [R50.64], !P5 ;  /* 0x47a0000032f07fae */ /* 0x0009e8000e921844 */
[----:B------:R1:W-:Y:S04]  /*187f0*/  STL.64 [R1+0x1788], R34 ;  /* 0x0017882201007387 */ /* 0x0003e80000100a00 */
[----:B------:R1:W-:Y:S01]  /*18800*/  LDGSTS.E [R240+0x47c00], [R34.64], !P5 ;  /* 0x47c0000022f07fae */ /* 0x0003e2000e921844 */
[----:B--2---:R-:W-:-:S05]  /*18810*/  IMAD.WIDE R18, R3, 0x4, R226 ;  /* 0x0000000403127825 */ /* 0x004fca00078e02e2 */
[----:B------:R2:W-:Y:S04]  /*18820*/  STL.64 [R1+0x1780], R18 ;  /* 0x0017801201007387 */ /* 0x0005e80000100a00 */
[----:B-1----:R-:W3:Y:S04]  /*18830*/  LDL.LU.64 R82, [R1+0xbe0] ;  /* 0x000be00001527983 */ /* 0x002ee80000300a00 */
[----:B------:R-:W3:Y:S04]  /*18840*/  LDL.LU.64 R210, [R1+0xbd8] ;  /* 0x000bd80001d27983 */ /* 0x000ee80000300a00 */
[----:B------:R-:W3:Y:S04]  /*18850*/  LDL.LU.64 R226, [R1+0xbd0] ;  /* 0x000bd00001e27983 */ /* 0x000ee80000300a00 */
[----:B------:R2:W-:Y:S01]  /*18860*/  LDGSTS.E [R240+0x47e00], [R18.64], !P5 ;  /* 0x47e0000012f07fae */ /* 0x0005e2000e921844 */
[----:B------:R-:W-:-:S04]  /*18870*/  IMAD.WIDE R66, R3, 0x4, R66 ;  /* 0x0000000403427825 */ /* 0x000fc800078e0242 */
[C---:B------:R-:W-:Y:S02]  /*18880*/  IMAD.WIDE R34, R3.reuse, 0x4, R130 ;  /* 0x0000000403227825 */ /* 0x040fe400078e0282 */
[----:B------:R-:W3:Y:S02]  /*18890*/  LDL.LU.64 R130, [R1+0xbc8] ;  /* 0x000bc80001827983 */ /* 0x000ee40000300a00 */
[C---:B----4-:R-:W-:Y:S02]  /*188a0*/  IMAD.WIDE R50, R3.reuse, 0x4, R98 ;  /* 0x0000000403327825 */ /* 0x050fe400078e0262 */
[----:B------:R1:W-:Y:S02]  /*188b0*/  STL.64 [R1+0x1718], R66 ;  /* 0x0017184201007387 */ /* 0x0003e40000100a00 */
[----:B--2---:R-:W-:Y:S02]  /*188c0*/  IMAD.WIDE R18, R3, 0x4, R194 ;  /* 0x0000000403127825 */ /* 0x004fe400078e02c2 */
[----:B------:R2:W-:Y:S04]  /*188d0*/  STL.64 [R1+0x1710], R50 ;  /* 0x0017103201007387 */ /* 0x0005e80000100a00 */
[----:B------:R4:W-:Y:S04]  /*188e0*/  STL.64 [R1+0x1708], R34 ;  /* 0x0017082201007387 */ /* 0x0009e80000100a00 */
[----:B------:R1:W-:Y:S04]  /*188f0*/  STL.64 [R1+0x1700], R18 ;  /* 0x0017001201007387 */ /* 0x0003e80000100a00 */
[----:B------:R-:W3:Y:S04]  /*18900*/  LDL.LU.64 R98, [R1+0xb60] ;  /* 0x000b600001627983 */ /* 0x000ee80000300a00 */
[----:B------:R-:W3:Y:S01]  /*18910*/  LDL.LU.64 R194, [R1+0xb58] ;  /* 0x000b580001c27983 */ /* 0x000ee20000300a00 */
[----:B------:R-:W-:-:S04]  /*18920*/  IADD3 R252, R2, -0x94, RZ ;  /* 0xffffff6c02fc7810 */ /* 0x000fc80007ffe0ff */
[----:B------:R-:W-:Y:S02]  /*18930*/  ISETP.GE.U32.AND P2, PT, R252, 0x7ffffeed, PT ;  /* 0x7ffffeedfc00780c */ /* 0x000fe40003f46070 */
[----:B------:R-:W-:-:S04]  /*18940*/  IADD3 R252, R2, -0x98, RZ ;  /* 0xffffff6802fc7810 */ /* 0x000fc80007ffe0ff */
[----:B------:R-:W-:-:S07]  /*18950*/  ISETP.GE.U32.AND P4, PT, R252, 0x7ffffee9, PT ;  /* 0x7ffffee9fc00780c */ /* 0x000fce0003f86070 */
[----:B------:R1:W-:Y:S04]  /*18960*/  LDGSTS.E [R240+0x49800], [R66.64], !P2 ;  /* 0x4980000042f07fae */ /* 0x0003e8000d121844 */
[----:B------:R2:W-:Y:S04]  /*18970*/  LDGSTS.E [R240+0x49a00], [R50.64], !P2 ;  /* 0x49a0000032f07fae */ /* 0x0005e8000d121844 */
[----:B------:R4:W-:Y:S01]  /*18980*/  LDGSTS.E [R240+0x49c00], [R34.64], !P2 ;  /* 0x49c0000022f07fae */ /* 0x0009e2000d121844 */
[----:B-1----:R-:W-:-:S03]  /*18990*/  IMAD.WIDE R66, R3, 0x4, R114 ;  /* 0x0000000403427825 */ /* 0x002fc600078e0272 */
[----:B------:R1:W-:Y:S01]  /*189a0*/  LDGSTS.E [R240+0x49e00], [R18.64], !P2 ;  /* 0x49e0000012f07fae */ /* 0x0003e2000d121844 */
[----:B--2---:R-:W-:-:S03]  /*189b0*/  IMAD.WIDE R50, R3, 0x4, R146 ;  /* 0x0000000403327825 */ /* 0x004fc600078e0292 */
[----:B------:R-:W2:Y:S04]  /*189c0*/  LDL.LU.64 R114, [R1+0xb50] ;  /* 0x000b500001727983 */ /* 0x000ea80000300a00 */
[----:B------:R-:W2:Y:S01]  /*189d0*/  LDL.LU.64 R146, [R1+0xb48] ;  /* 0x000b480001927983 */ /* 0x000ea20000300a00 */
[----:B----4-:R-:W-:-:S03]  /*189e0*/  IMAD.WIDE R34, R3, 0x4, R162 ;  /* 0x0000000403227825 */ /* 0x010fc600078e02a2 */
[----:B------:R3:W-:Y:S01]  /*189f0*/  STL.64 [R1+0x1698], R66 ;  /* 0x0016984201007387 */ /* 0x0007e20000100a00 */
[----:B-1----:R-:W-:-:S03]  /*18a00*/  IMAD.WIDE R18, R3, 0x4, R178 ;  /* 0x0000000403127825 */ /* 0x002fc600078e02b2 */
[----:B------:R1:W-:Y:S04]  /*18a10*/  STL.64 [R1+0x1690], R50 ;  /* 0x0016903201007387 */ /* 0x0003e80000100a00 */
[----:B------:R3:W-:Y:S01]  /*18a20*/  LDGSTS.E [R240+0x4b800], [R66.64], !P4 ;  /* 0x4b80000042f07fae */ /* 0x0007e2000e121844 */
[----:B------:R-:W-:-:S03]  /*18a30*/  IADD3 R252, R2, -0x9c, RZ ;  /* 0xffffff6402fc7810 */ /* 0x000fc60007ffe0ff */
[----:B------:R4:W-:Y:S04]  /*18a40*/  STL.64 [R1+0x1688], R34 ;  /* 0x0016882201007387 */ /* 0x0009e80000100a00 */
[----:B------:R1:W-:Y:S04]  /*18a50*/  STL.64 [R1+0x1680], R18 ;  /* 0x0016801201007387 */ /* 0x0003e80000100a00 */
[----:B------:R1:W-:Y:S04]  /*18a60*/  LDGSTS.E [R240+0x4ba00], [R50.64], !P4 ;  /* 0x4ba0000032f07fae */ /* 0x0003e8000e121844 */
[----:B------:R-:W2:Y:S04]  /*18a70*/  LDL.LU.64 R162, [R1+0xae0] ;  /* 0x000ae00001a27983 */ /* 0x000ea80000300a00 */
[----:B------:R-:W2:Y:S01]  /*18a80*/  LDL.LU.64 R178, [R1+0xad8] ;  /* 0x000ad80001b27983 */ /* 0x000ea20000300a00 */
[----:B------:R-:W-:-:S03]  /*18a90*/  ISETP.GE.U32.AND P3, PT, R252, 0x7ffffee5, PT ;  /* 0x7ffffee5fc00780c */ /* 0x000fc60003f66070 */
[----:B------:R4:W-:Y:S04]  /*18aa0*/  LDGSTS.E [R240+0x4bc00], [R34.64], !P4 ;  /* 0x4bc0000022f07fae */ /* 0x0009e8000e121844 */
[----:B------:R1:W-:Y:S01]  /*18ab0*/  LDGSTS.E [R240+0x4be00], [R18.64], !P4 ;  /* 0x4be0000012f07fae */ /* 0x0003e2000e121844 */
[----:B---3--:R-:W-:-:S04]  /*18ac0*/  IMAD.WIDE R66, R3, 0x4, R82 ;  /* 0x0000000403427825 */ /* 0x008fc800078e0252 */
[C---:B-1----:R-:W-:Y:S01]  /*18ad0*/  IMAD.WIDE R50, R3.reuse, 0x4, R210 ;  /* 0x0000000403327825 */ /* 0x042fe200078e02d2 */
[----:B------:R1:W-:Y:S03]  /*18ae0*/  LDGSTS.E [R240+0x4d800], [R66.64], !P3 ;  /* 0x4d80000042f07fae */ /* 0x0003e6000d921844 */
[----:B----4-:R-:W-:Y:S01]  /*18af0*/  IMAD.WIDE R34, R3, 0x4, R226 ;  /* 0x0000000403227825 */ /* 0x010fe200078e02e2 */
[----:B------:R-:W3:Y:S04]  /*18b00*/  LDL.LU.64 R210, [R1+0xad0] ;  /* 0x000ad00001d27983 */ /* 0x000ee80000300a00 */
[----:B------:R1:W-:Y:S04]  /*18b10*/  STL.64 [R1+0x1618], R66 ;  /* 0x0016184201007387 */ /* 0x0003e80000100a00 */
[----:B------:R-:W4:Y:S04]  /*18b20*/  LDL.LU.64 R226, [R1+0xac8] ;  /* 0x000ac80001e27983 */ /* 0x000f280000300a00 */
[----:B------:R1:W-:Y:S04]  /*18b30*/  STL.64 [R1+0x1610], R50 ;  /* 0x0016103201007387 */ /* 0x0003e80000100a00 */
[----:B------:R2:W-:Y:S04]  /*18b40*/  STL.64 [R1+0x1608], R34 ;  /* 0x0016082201007387 */ /* 0x0005e80000100a00 */
[----:B------:R1:W-:Y:S01]  /*18b50*/  LDGSTS.E [R240+0x4da00], [R50.64], !P3 ;  /* 0x4da0000032f07fae */ /* 0x0003e2000d921844 */
[----:B------:R-:W-:-:S03]  /*18b60*/  IADD3 R252, R2, -0xa0, RZ ;  /* 0xffffff6002fc7810 */ /* 0x000fc60007ffe0ff */
[----:B------:R2:W-:Y:S01]  /*18b70*/  LDGSTS.E [R240+0x4dc00], [R34.64], !P3 ;  /* 0x4dc0000022f07fae */ /* 0x0005e2000d921844 */
[----:B------:R-:W-:-:S05]  /*18b80*/  IMAD.WIDE R18, R3, 0x4, R130 ;  /* 0x0000000403127825 */ /* 0x000fca00078e0282 */
[----:B------:R2:W-:Y:S04]  /*18b90*/  STL.64 [R1+0x1600], R18 ;  /* 0x0016001201007387 */ /* 0x0005e80000100a00 */
[----:B-1----:R-:W4:Y:S04]  /*18ba0*/  LDL.LU.64 R66, [R1+0xa60] ;  /* 0x000a600001427983 */ /* 0x002f280000300a00 */
[----:B------:R-:W4:Y:S04]  /*18bb0*/  LDL.LU.64 R82, [R1+0xa58] ;  /* 0x000a580001527983 */ /* 0x000f280000300a00 */
[----:B------:R-:W4:Y:S01]  /*18bc0*/  LDL.LU.64 R130, [R1+0xa50] ;  /* 0x000a500001827983 */ /* 0x000f220000300a00 */
[----:B------:R-:W-:Y:S01]  /*18bd0*/  IMAD.WIDE R50, R3, 0x4, R194 ;  /* 0x0000000403327825 */ /* 0x000fe200078e02c2 */
[----:B------:R-:W-:-:S02]  /*18be0*/  ISETP.GE.U32.AND P0, PT, R252, 0x7ffffee1, PT ;  /* 0x7ffffee1fc00780c */ /* 0x000fc40003f06070 */
[----:B------:R-:W4:Y:S01]  /*18bf0*/  LDL.LU.64 R194, [R1+0xa48] ;  /* 0x000a480001c27983 */ /* 0x000f220000300a00 */
[----:B------:R-:W-:Y:S01]  /*18c00*/  IADD3 R252, R2, -0xa4, RZ ;  /* 0xffffff5c02fc7810 */ /* 0x000fe20007ffe0ff */
[----:B------:R-:W-:Y:S02]  /*18c10*/  IMAD.WIDE R98, R3, 0x4, R98 ;  /* 0x0000000403627825 */ /* 0x000fe400078e0262 */
[----:B------:R1:W-:Y:S01]  /*18c20*/  LDGSTS.E [R240+0x4de00], [R18.64], !P3 ;  /* 0x4de0000012f07fae */ /* 0x0003e2000d921844 */
[----:B------:R-:W-:-:S03]  /*18c30*/  ISETP.GE.U32.AND P1, PT, R252, 0x7ffffedd, PT ;  /* 0x7ffffeddfc00780c */ /* 0x000fc60003f26070 */
[----:B------:R1:W-:Y:S04]  /*18c40*/  STL.64 [R1+0x1598], R98 ;  /* 0x0015986201007387 */ /* 0x0003e80000100a00 */
[----:B------:R1:W-:Y:S04]  /*18c50*/  STL.64 [R1+0x1590], R50 ;  /* 0x0015903201007387 */ /* 0x0003e80000100a00 */
[----:B------:R1:W-:Y:S04]  /*18c60*/  LDGSTS.E [R240+0x4f800], [R98.64], !P0 ;  /* 0x4f80000062f07fae */ /* 0x0003e8000c121844 */
[----:B------:R1:W-:Y:S01]  /*18c70*/  LDGSTS.E [R240+0x4fa00], [R50.64], !P0 ;  /* 0x4fa0000032f07fae */ /* 0x0003e2000c121844 */
[----:B--2---:R-:W-:-:S04]  /*18c80*/  IMAD.WIDE R34, R3, 0x4, R114 ;  /* 0x0000000403227825 */ /* 0x004fc800078e0272 */
[C---:B-1----:R-:W-:Y:S01]  /*18c90*/  IMAD.WIDE R18, R3.reuse, 0x4, R146 ;  /* 0x0000000403127825 */ /* 0x042fe200078e0292 */
[----:B------:R3:W-:Y:S04]  /*18ca0*/  STL.64 [R1+0x1588], R34 ;  /* 0x0015882201007387 */ /* 0x0007e80000100a00 */
[----:B------:R4:W-:Y:S04]  /*18cb0*/  STL.64 [R1+0x1580], R18 ;  /* 0x0015801201007387 */ /* 0x0009e80000100a00 */
[----:B------:R3:W-:Y:S04]  /*18cc0*/  LDGSTS.E [R240+0x4fc00], [R34.64], !P0 ;  /* 0x4fc0000022f07fae */ /* 0x0007e8000c121844 */
[----:B------:R-:W4:Y:S04]  /*18cd0*/  LDL.LU.64 R114, [R1+0x9d8] ;  /* 0x0009d80001727983 */ /* 0x000f280000300a00 */
[----:B------:R4:W-:Y:S04]  /*18ce0*/  LDGSTS.E [R240+0x4fe00], [R18.64], !P0 ;  /* 0x4fe0000012f07fae */ /* 0x0009e8000c121844 */
[----:B------:R-:W4:Y:S01]  /*18cf0*/  LDL.LU.64 R146, [R1+0x9d0] ;  /* 0x0009d00001927983 */ /* 0x000f220000300a00 */
[----:B------:R-:W-:-:S03]  /*18d00*/  IMAD.WIDE R98, R3, 0x4, R162 ;  /* 0x0000000403627825 */ /* 0x000fc600078e02a2 */
[----:B------:R-:W4:Y:S01]  /*18d10*/  LDL.LU.64 R162, [R1+0x9c8] ;  /* 0x0009c80001a27983 */ /* 0x000f220000300a00 */
[----:B------:R-:W-:-:S03]  /*18d20*/  IMAD.WIDE R50, R3, 0x4, R178 ;  /* 0x0000000403327825 */ /* 0x000fc600078e02b2 */
[----:B------:R-:W4:Y:S04]  /*18d30*/  LDL.LU.64 R178, [R1+0x9c0] ;  /* 0x0009c00001b27983 */ /* 0x000f280000300a00 */
[----:B------:R1:W-:Y:S04]  /*18d40*/  STL.64 [R1+0x1518], R98 ;  /* 0x0015186201007387 */ /* 0x0003e80000100a00 */
[----:B------:R-:W-:Y:S04]  /*18d50*/  STL.64 [R1+0x1510], R50 ;  /* 0x0015103201007387 */ /* 0x000fe80000100a00 */
[----:B------:R1:W-:Y:S04]  /*18d60*/  LDGSTS.E [R240+0x51800], [R98.64], !P1 ;  /* 0x5180000062f07fae */ /* 0x0003e8000c921844 */
[----:B------:R1:W-:Y:S01]  /*18d70*/  LDGSTS.E [R240+0x51a00], [R50.64], !P1 ;  /* 0x51a0000032f07fae */ /* 0x0003e2000c921844 */
[----:B---3--:R-:W-:-:S04]  /*18d80*/  IMAD.WIDE R34, R3, 0x4, R210 ;  /* 0x0000000403227825 */ /* 0x008fc800078e02d2 */
[C---:B----4-:R-:W-:Y:S01]  /*18d90*/  IMAD.WIDE R18, R3.reuse, 0x4, R226 ;  /* 0x0000000403127825 */ /* 0x050fe200078e02e2 */
[----:B------:R3:W-:Y:S04]  /*18da0*/  STL.64 [R1+0x1508], R34 ;  /* 0x0015082201007387 */ /* 0x0007e80000100a00 */
[----:B------:R4:W-:Y:S04]  /*18db0*/  STL.64 [R1+0xee0], R18 ;  /* 0x000ee01201007387 */ /* 0x0009e80000100a00 */
[----:B-1----:R-:W2:Y:S04]  /*18dc0*/  LDL.LU.64 R98, [R1+0x958] ;  /* 0x0009580001627983 */ /* 0x002ea80000300a00 */
[----:B------:R-:W2:Y:S04]  /*18dd0*/  LDL.LU.64 R210, [R1+0x950] ;  /* 0x0009500001d27983 */ /* 0x000ea80000300a00 */
[----:B------:R-:W2:Y:S04]  /*18de0*/  LDL.LU.64 R226, [R1+0x948] ;  /* 0x0009480001e27983 */ /* 0x000ea80000300a00 */
[----:B------:R3:W-:Y:S04]  /*18df0*/  LDGSTS.E [R240+0x51c00], [R34.64], !P1 ;  /* 0x51c0000022f07fae */ /* 0x0007e8000c921844 */
[----:B------:R4:W-:Y:S01]  /*18e00*/  LDGSTS.E [R240+0x51e00], [R18.64], !P1 ;  /* 0x51e0000012f07fae */ /* 0x0009e2000c921844 */
[----:B------:R-:W-:-:S04]  /*18e10*/  IMAD.WIDE R66, R3, 0x4, R66 ;  /* 0x0000000403427825 */ /* 0x000fc800078e0242 */
[C---:B---3--:R-:W-:Y:S02]  /*18e20*/  IMAD.WIDE R34, R3.reuse, 0x4, R130 ;  /* 0x0000000403227825 */ /* 0x048fe400078e0282 */
[----:B------:R-:W3:Y:S02]  /*18e30*/  LDL.LU.64 R130, [R1+0x940] ;  /* 0x0009400001827983 */ /* 0x000ee40000300a00 */
[C---:B------:R-:W-:Y:S02]  /*18e40*/  IMAD.WIDE R50, R3.reuse, 0x4, R82 ;  /* 0x0000000403327825 */ /* 0x040fe400078e0252 */
[----:B------:R1:W-:Y:S02]  /*18e50*/  STL.64 [R1+0xed8], R66 ;  /* 0x000ed84201007387 */ /* 0x0003e40000100a00 */
[----:B----4-:R-:W-:Y:S02]  /*18e60*/  IMAD.WIDE R18, R3, 0x4, R194 ;  /* 0x0000000403127825 */ /* 0x010fe400078e02c2 */
        /* <DEDUP_REMOVED lines=12> */
[----:B------:R4:W-:Y:S01]  /*18f30*/  LDGSTS.E [R240+0x53e00], [R18.64], !P6 ;  /* 0x53e0000012f07fae */ /* 0x0009e2000f121844 */
[----:B-1----:R-:W-:-:S03]  /*18f40*/  IMAD.WIDE R66, R3, 0x4, R114 ;  /* 0x0000000403427825 */ /* 0x002fc600078e0272 */
[----:B------:R-:W3:Y:S01]  /*18f50*/  LDL.LU.64 R114, [R1+0x8c8] ;  /* 0x0008c80001727983 */ /* 0x000ee20000300a00 */
[----:B------:R-:W-:-:S03]  /*18f60*/  IADD3 R252, R2, -0xb0, RZ ;  /* 0xffffff5002fc7810 */ /* 0x000fc60007ffe0ff */
[----:B------:R2:W-:Y:S01]  /*18f70*/  LDGSTS.E [R240+0x55800], [R66.64], !P5 ;  /* 0x5580000042f07fae */ /* 0x0005e2000e921844 */
[----:B----4-:R-:W-:-:S03]  /*18f80*/  IMAD.WIDE R50, R3, 0x4, R146 ;  /* 0x0000000403327825 */ /* 0x010fc600078e0292 */
[----:B------:R-:W4:Y:S04]  /*18f90*/  LDL.LU.64 R146, [R1+0x8c0] ;  /* 0x0008c00001927983 */ /* 0x000f280000300a00 */
[----:B------:R2:W-:Y:S01]  /*18fa0*/  STL.64 [R1+0xe50], R66 ;  /* 0x000e504201007387 */ /* 0x0005e20000100a00 */
[----:B------:R-:W-:-:S03]  /*18fb0*/  IMAD.WIDE R34, R3, 0x4, R162 ;  /* 0x0000000403227825 */ /* 0x000fc600078e02a2 */
[----:B------:R1:W-:Y:S01]  /*18fc0*/  STL.64 [R1+0xde0], R50 ;  /* 0x000de03201007387 */ /* 0x0003e20000100a00 */
[----:B------:R-:W-:-:S03]  /*18fd0*/  IMAD.WIDE R18, R3, 0x4, R178 ;  /* 0x0000000403127825 */ /* 0x000fc600078e02b2 */
[----:B------:R1:W-:Y:S01]  /*18fe0*/  STL.64 [R1+0xdd0], R34 ;  /* 0x000dd02201007387 */ /* 0x0003e20000100a00 */
[----:B------:R-:W-:-:S03]  /*18ff0*/  ISETP.GE.U32.AND P2, PT, R252, 0x7ffffed1, PT ;  /* 0x7ffffed1fc00780c */ /* 0x000fc60003f46070 */
[----:B------:R3:W-:Y:S04]  /*19000*/  STL.64 [R1+0xd60], R18 ;  /* 0x000d601201007387 */ /* 0x0007e80000100a00 */
[----:B------:R1:W-:Y:S04]  /*19010*/  LDGSTS.E [R240+0x55a00], [R50.64], !P5 ;  /* 0x55a0000032f07fae */ /* 0x0003e8000e921844 */
[----:B------:R-:W4:Y:S04]  /*19020*/  LDL.LU.64 R162, [R1+0x858] ;  /* 0x0008580001a27983 */ /* 0x000f280000300a00 */
[----:B------:R-:W4:Y:S04]  /*19030*/  LDL.LU.64 R178, [R1+0x850] ;  /* 0x0008500001b27983 */ /* 0x000f280000300a00 */
[----:B------:R1:W-:Y:S04]  /*19040*/  LDGSTS.E [R240+0x55c00], [R34.64], !P5 ;  /* 0x55c0000022f07fae */ /* 0x0003e8000e921844 */
[----:B------:R3:W-:Y:S01]  /*19050*/  LDGSTS.E [R240+0x55e00], [R18.64], !P5 ;  /* 0x55e0000012f07fae */ /* 0x0007e2000e921844 */
[----:B--2---:R-:W-:-:S04]  /*19060*/  IMAD.WIDE R66, R3, 0x4, R98 ;  /* 0x0000000403427825 */ /* 0x004fc800078e0262 */
[C---:B-1----:R-:W-:Y:S01]  /*19070*/  IMAD.WIDE R50, R3.reuse, 0x4, R210 ;  /* 0x0000000403327825 */ /* 0x042fe200078e02d2 */
[----:B------:R1:W-:Y:S03]  /*19080*/  LDGSTS.E [R240+0x57800], [R66.64], !P2 ;  /* 0x5780000042f07fae */ /* 0x0003e6000d121844 */
[----:B------:R-:W-:Y:S01]  /*19090*/  IMAD.WIDE R34, R3, 0x4, R226 ;  /* 0x0000000403227825 */ /* 0x000fe200078e02e2 */
[----:B------:R-:W2:Y:S04]  /*190a0*/  LDL.LU.64 R210, [R1+0x848] ;  /* 0x0008480001d27983 */ /* 0x000ea80000300a00 */
[----:B------:R1:W-:Y:S04]  /*190b0*/  STL.64 [R1+0xd50], R66 ;  /* 0x000d504201007387 */ /* 0x0003e80000100a00 */
[----:B------:R-:W2:Y:S04]  /*190c0*/  LDL.LU.64 R226, [R1+0x840] ;  /* 0x0008400001e27983 */ /* 0x000ea80000300a00 */
[----:B------:R1:W-:Y:S04]  /*190d0*/  STL.64 [R1+0xce8], R50 ;  /* 0x000ce83201007387 */ /* 0x0003e80000100a00 */
[----:B------:R1:W-:Y:S04]  /*190e0*/  STL.64 [R1+0xce0], R34 ;  /* 0x000ce02201007387 */ /* 0x0003e80000100a00 */
        /* <DEDUP_REMOVED lines=19> */
[----:B------:R-:W-:-:S04]  /*19220*/  IMAD.WIDE R34, R3, 0x4, R114 ;  /* 0x0000000403227825 */ /* 0x000fc800078e0272 */
[C---:B----4-:R-:W-:Y:S01]  /*19230*/  IMAD.WIDE R18, R3.reuse, 0x4, R146 ;  /* 0x0000000403127825 */ /* 0x050fe200078e0292 */
[----:B------:R2:W-:Y:S04]  /*19240*/  STL.64 [R1+0xcc0], R34 ;  /* 0x000cc02201007387 */ /* 0x0005e80000100a00 */
[----:B------:R4:W-:Y:S04]  /*19250*/  STL.64 [R1+0xcb8], R18 ;  /* 0x000cb81201007387 */ /* 0x0009e80000100a00 */
[----:B------:R2:W-:Y:S04]  /*19260*/  LDGSTS.E [R240+0x59c00], [R34.64], !P4 ;  /* 0x59c0000022f07fae */ /* 0x0005e8000e121844 */
[----:B------:R-:W2:Y:S04]  /*19270*/  LDL.LU.64 R114, [R1+0x758] ;  /* 0x0007580001727983 */ /* 0x000ea80000300a00 */
[----:B------:R4:W-:Y:S04]  /*19280*/  LDGSTS.E [R240+0x59e00], [R18.64], !P4 ;  /* 0x59e0000012f07fae */ /* 0x0009e8000e121844 */
[----:B------:R-:W2:Y:S01]  /*19290*/  LDL.LU.64 R146, [R1+0x750] ;  /* 0x0007500001927983 */ /* 0x000ea20000300a00 */
[----:B-1----:R-:W-:-:S03]  /*192a0*/  IMAD.WIDE R82, R3, 0x4, R162 ;  /* 0x0000000403527825 */ /* 0x002fc600078e02a2 */
[----:B------:R-:W2:Y:S01]  /*192b0*/  LDL.LU.64 R162, [R1+0x748] ;  /* 0x0007480001a27983 */ /* 0x000ea20000300a00 */
[----:B------:R-:W-:-:S03]  /*192c0*/  IMAD.WIDE R50, R3, 0x4, R178 ;  /* 0x0000000403327825 */ /* 0x000fc600078e02b2 */
[----:B------:R-:W2:Y:S04]  /*192d0*/  LDL.LU.64 R178, [R1+0x740] ;  /* 0x0007400001b27983 */ /* 0x000ea80000300a00 */
[----:B------:R1:W-:Y:S04]  /*192e0*/  STL.64 [R1+0xcb0], R82 ;  /* 0x000cb05201007387 */ /* 0x0003e80000100a00 */
[----:B------:R-:W-:Y:S04]  /*192f0*/  STL.64 [R1+0xca8], R50 ;  /* 0x000ca83201007387 */ /* 0x000fe80000100a00 */
        /* <DEDUP_REMOVED lines=8> */
[----:B------:R-:W3:Y:S04]  /*19380*/  LDL.LU.64 R226, [R1+0x6c8] ;  /* 0x0006c80001e27983 */ /* 0x000ee80000300a00 */
[----:B------:R1:W-:Y:S04]  /*19390*/  LDGSTS.E [R240+0x5bc00], [R34.64], !P3 ;  /* 0x5bc0000022f07fae */ /* 0x0003e8000d921844 */
[----:B------:R4:W-:Y:S01]  /*193a0*/  LDGSTS.E [R240+0x5be00], [R18.64], !P3 ;  /* 0x5be0000012f07fae */ /* 0x0009e2000d921844 */
[----:B--2---:R-:W-:-:S04]  /*193b0*/  IMAD.WIDE R66, R3, 0x4, R66 ;  /* 0x0000000403427825 */ /* 0x004fc800078e0242 */
[C---:B-1----:R-:W-:Y:S02]  /*193c0*/  IMAD.WIDE R34, R3.reuse, 0x4, R130 ;  /* 0x0000000403227825 */ /* 0x042fe400078e0282 */
[----:B------:R-:W2:Y:S02]  /*193d0*/  LDL.LU.64 R130, [R1+0x6c0] ;  /* 0x0006c00001827983 */ /* 0x000ea40000300a00 */
[C---:B------:R-:W-:Y:S02]  /*193e0*/  IMAD.WIDE R50, R3.reuse, 0x4, R98 ;  /* 0x0000000403327825 */ /* 0x040fe400078e0262 */
[----:B------:R1:W-:Y:S02]  /*193f0*/  STL.64 [R1+0xc90], R66 ;  /* 0x000c904201007387 */ /* 0x0003e40000100a00 */
[----:B----4-:R-:W-:Y:S02]  /*19400*/  IMAD.WIDE R18, R3, 0x4, R194 ;  /* 0x0000000403127825 */ /* 0x010fe400078e02c2 */
[----:B------:R4:W-:Y:S04]  /*19410*/  STL.64 [R1+0xc88], R50 ;  /* 0x000c883201007387 */ /* 0x0009e80000100a00 */
[----:B------:R1:W-:Y:S04]  /*19420*/  STL.64 [R1+0xc80], R34 ;  /* 0x000c802201007387 */ /* 0x0003e80000100a00 */
[----:B------:R1:W-:Y:S04]  /*19430*/  STL.64 [R1+0xc78], R18 ;  /* 0x000c781201007387 */ /* 0x0003e80000100a00 */
[----:B------:R-:W2:Y:S04]  /*19440*/  LDL.LU.64 R98, [R1+0x658] ;  /* 0x0006580001627983 */ /* 0x000ea80000300a00 */
[----:B------:R-:W2:Y:S01]  /*19450*/  LDL.LU.64 R194, [R1+0x650] ;  /* 0x0006500001c27983 */ /* 0x000ea20000300a00 */
[----:B------:R-:W-:-:S04]  /*19460*/  IADD3 R252, R2, -0xbc, RZ ;  /* 0xffffff4402fc7810 */ /* 0x000fc80007ffe0ff */
[----:B------:R-:W-:Y:S02]  /*19470*/  ISETP.GE.U32.AND P0, PT, R252, 0x7ffffec5, PT ;  /* 0x7ffffec5fc00780c */ /* 0x000fe40003f06070 */
[----:B------:R-:W-:-:S04]  /*19480*/  IADD3 R252, R2, -0xc0, RZ ;  /* 0xffffff4002fc7810 */ /* 0x000fc80007ffe0ff */
[----:B------:R-:W-:Y:S02]  /*19490*/  ISETP.GE.U32.AND P1, PT, R252, 0x7ffffec1, PT ;  /* 0x7ffffec1fc00780c */ /* 0x000fe40003f26070 */
[----:B------:R-:W-:-:S05]  /*194a0*/  IADD3 R252, R2, -0xc4, RZ ;  /* 0xffffff3c02fc7810 */ /* 0x000fca0007ffe0ff */
[----:B------:R1:W-:Y:S04]  /*194b0*/  LDGSTS.E [R240+0x5d800], [R66.64], !P0 ;  /* 0x5d80000042f07fae */ /* 0x0003e8000c121844 */
[----:B------:R4:W-:Y:S04]  /*194c0*/  LDGSTS.E [R240+0x5da00], [R50.64], !P0 ;  /* 0x5da0000032f07fae */ /* 0x0009e8000c121844 */
[----:B------:R4:W-:Y:S04]  /*194d0*/  LDGSTS.E [R240+0x5dc00], [R34.64], !P0 ;  /* 0x5dc0000022f07fae */ /* 0x0009e8000c121844 */
[----:B------:R4:W-:Y:S01]  /*194e0*/  LDGSTS.E [R240+0x5de00], [R18.64], !P0 ;  /* 0x5de0000012f07fae */ /* 0x0009e2000c121844 */
[----:B-1----:R-:W-:-:S03]  /*194f0*/  IMAD.WIDE R66, R3, 0x4, R114 ;  /* 0x0000000403427825 */ /* 0x002fc600078e0272 */
[----:B------:R-:W2:Y:S01]  /*19500*/  LDL.LU.64 R114, [R1+0x648] ;  /* 0x0006480001727983 */ /* 0x000ea20000300a00 */
[----:B------:R-:W-:-:S03]  /*19510*/  ISETP.GE.U32.AND P6, PT, R252, 0x7ffffebd, PT ;  /* 0x7ffffebdfc00780c */ /* 0x000fc60003fc6070 */
[----:B------:R3:W-:Y:S01]  /*19520*/  LDGSTS.E [R240+0x5f800], [R66.64], !P1 ;  /* 0x5f80000042f07fae */ /* 0x0007e2000c921844 */
[----:B----4-:R-:W-:-:S03]  /*19530*/  IMAD.WIDE R50, R3, 0x4, R146 ;  /* 0x0000000403327825 */ /* 0x010fc600078e0292 */
[----:B------:R-:W4:Y:S01]  /*19540*/  LDL.LU.64 R146, [R1+0x640] ;  /* 0x0006400001927983 */ /* 0x000f220000300a00 */
[----:B------:R-:W-:-:S03]  /*19550*/  IMAD.WIDE R34, R3, 0x4, R162 ;  /* 0x0000000403227825 */ /* 0x000fc600078e02a2 */
[----:B------:R3:W-:Y:S01]  /*19560*/  STL.64 [R1+0xc70], R66 ;  /* 0x000c704201007387 */ /* 0x0007e20000100a00 */
[----:B------:R-:W-:-:S03]  /*19570*/  IMAD.WIDE R18, R3, 0x4, R178 ;  /* 0x0000000403127825 */ /* 0x000fc600078e02b2 */
[----:B------:R1:W-:Y:S04]  /*19580*/  STL.64 [R1+0xc68], R50 ;  /* 0x000c683201007387 */ /* 0x0003e80000100a00 */
[----:B------:R1:W-:Y:S04]  /*19590*/  STL.64 [R1+0xc60], R34 ;  /* 0x000c602201007387 */ /* 0x0003e80000100a00 */
[----:B------:R2:W-:Y:S04]  /*195a0*/  STL.64 [R1+0xc58], R18 ;  /* 0x000c581201007387 */ /* 0x0005e80000100a00 */
[----:B------:R1:W-:Y:S04]  /*195b0*/  LDGSTS.E [R240+0x5fa00], [R50.64], !P1 ;  /* 0x5fa0000032f07fae */ /* 0x0003e8000c921844 */
[----:B------:R-:W4:Y:S04]  /*195c0*/  LDL.LU.64 R162, [R1+0x5d8] ;  /* 0x0005d80001a27983 */ /* 0x000f280000300a00 */
[----:B------:R-:W4:Y:S04]  /*195d0*/  LDL.LU.64 R178, [R1+0x5d0] ;  /* 0x0005d00001b27983 */ /* 0x000f280000300a00 */
[----:B------:R1:W-:Y:S04]  /*195e0*/  LDGSTS.E [R240+0x5fc00], [R34.64], !P1 ;  /* 0x5fc0000022f07fae */ /* 0x0003e8000c921844 */
[----:B------:R2:W-:Y:S01]  /*195f0*/  LDGSTS.E [R240+0x5fe00], [R18.64], !P1 ;  /* 0x5fe0000012f07fae */ /* 0x0005e2000c921844 */
[----:B---3--:R-:W-:-:S04]  /*19600*/  IMAD.WIDE R66, R3, 0x4, R82 ;  /* 0x0000000403427825 */ /* 0x008fc800078e0252 */
[C---:B-1----:R-:W-:Y:S01]  /*19610*/  IMAD.WIDE R50, R3.reuse, 0x4, R210 ;  /* 0x0000000403327825 */ /* 0x042fe200078e02d2 */
[----:B------:R1:W-:Y:S03]  /*19620*/  LDGSTS.E [R240+0x61800], [R66.64], !P6 ;  /* 0x6180000042f07fae */ /* 0x0003e6000f121844 */
[----:B------:R-:W-:Y:S01]  /*19630*/  IMAD.WIDE R34, R3, 0x4, R226 ;  /* 0x0000000403227825 */ /* 0x000fe200078e02e2 */
[----:B------:R-:W3:Y:S04]  /*19640*/  LDL.LU.64 R210, [R1+0x5c8] ;  /* 0x0005c80001d27983 */ /* 0x000ee80000300a00 */
[----:B------:R1:W-:Y:S04]  /*19650*/  STL.64 [R1+0xc50], R66 ;  /* 0x000c504201007387 */ /* 0x0003e80000100a00 */
[----:B------:R-:W3:Y:S04]  /*19660*/  LDL.LU.64 R226, [R1+0x5c0] ;  /* 0x0005c00001e27983 */ /* 0x000ee80000300a00 */
[----:B------:R1:W-:Y:S04]  /*19670*/  STL.64 [R1+0xc48], R50 ;  /* 0x000c483201007387 */ /* 0x0003e80000100a00 */
[----:B------:R1:W-:Y:S04]  /*19680*/  STL.64 [R1+0xc40], R34 ;  /* 0x000c402201007387 */ /* 0x0003e80000100a00 */
[----:B------:R1:W-:Y:S01]  /*19690*/  LDGSTS.E [R240+0x61a00], [R50.64], !P6 ;  /* 0x61a0000032f07fae */ /* 0x0003e2000f121844 */
[----:B------:R-:W-:-:S03]  /*196a0*/  IADD3 R252, R2, -0xc8, RZ ;  /* 0xffffff3802fc7810 */ /* 0x000fc60007ffe0ff */
[----:B------:R1:W-:Y:S01]  /*196b0*/  LDGSTS.E [R240+0x61c00], [R34.64], !P6 ;  /* 0x61c0000022f07fae */ /* 0x0003e2000f121844 */
[----:B--2---:R-:W-:-:S05]  /*196c0*/  IMAD.WIDE R18, R3, 0x4, R130 ;  /* 0x0000000403127825 */ /* 0x004fca00078e0282 */
[----:B------:R4:W-:Y:S04]  /*196d0*/  STL.64 [R1+0xc38], R18 ;  /* 0x000c381201007387 */ /* 0x0009e80000100a00 */
[----:B-1----:R-:W3:Y:S04]  /*196e0*/  LDL.LU.64 R66, [R1+0x558] ;  /* 0x0005580001427983 */ /* 0x002ee80000300a00 */
[----:B------:R-:W3:Y:S04]  /*196f0*/  LDL.LU.64 R82, [R1+0x550] ;  /* 0x0005500001527983 */ /* 0x000ee80000300a00 */
[----:B------:R-:W3:Y:S01]  /*19700*/  LDL.LU.64 R130, [R1+0x548] ;  /* 0x0005480001827983 */ /* 0x000ee20000300a00 */
[----:B------:R-:W-:Y:S01]  /*19710*/  IMAD.WIDE R50, R3, 0x4, R194 ;  /* 0x0000000403327825 */ /* 0x000fe200078e02c2 */
[----:B------:R-:W-:-:S02]  /*19720*/  ISETP.GE.U32.AND P5, PT, R252, 0x7ffffeb9, PT ;  /* 0x7ffffeb9fc00780c */ /* 0x000fc40003fa6070 */
[----:B------:R-:W3:Y:S01]  /*19730*/  LDL.LU.64 R194, [R1+0x540] ;  /* 0x0005400001c27983 */ /* 0x000ee20000300a00 */
        /* <DEDUP_REMOVED lines=13> */
[----:B-1----:R-:W3:Y:S04]  /*19810*/  LDL.LU.64 R98, [R1+0x4d8] ;  /* 0x0004d80001627983 */ /* 0x002ee80000300a00 */
[----:B------:R4:W-:Y:S04]  /*19820*/  LDGSTS.E [R240+0x63e00], [R18.64], !P5 ;  /* 0x63e0000012f07fae */ /* 0x0009e8000e921844 */
[----:B------:R-:W3:Y:S01]  /*19830*/  LDL.LU.64 R146, [R1+0x4d0] ;  /* 0x0004d00001927983 */ /* 0x000ee20000300a00 */
[----:B------:R-:W-:-:S03]  /*19840*/  IMAD.WIDE R114, R3, 0x4, R162 ;  /* 0x0000000403727825 */ /* 0x000fc600078e02a2 */
[----:B------:R-:W3:Y:S01]  /*19850*/  LDL.LU.64 R162, [R1+0x4c8] ;  /* 0x0004c80001a27983 */ /* 0x000ee20000300a00 */
[----:B------:R-:W-:-:S03]  /*19860*/  IMAD.WIDE R50, R3, 0x4, R178 ;  /* 0x0000000403327825 */ /* 0x000fc600078e02b2 */
[----:B------:R-:W3:Y:S04]  /*19870*/  LDL.LU.64 R178, [R1+0x4c0] ;  /* 0x0004c00001b27983 */ /* 0x000ee80000300a00 */
        /* <DEDUP_REMOVED lines=10> */
[----:B------:R1:W-:Y:S04]  /*19920*/  LDGSTS.E [R240+0x65c00], [R34.64], !P2 ;  /* 0x65c0000022f07fae */ /* 0x0003e8000d121844 */
[----:B------:R-:W2:Y:S04]  /*19930*/  LDL.LU.64 R226, [R1+0x448] ;  /* 0x0004480001e27983 */ /* 0x000ea80000300a00 */
[----:B------:R4:W-:Y:S01]  /*19940*/  LDGSTS.E [R240+0x65e00], [R18.64], !P2 ;  /* 0x65e0000012f07fae */ /* 0x0009e2000d121844 */
[----:B---3--:R-:W-:-:S04]  /*19950*/  IMAD.WIDE R66, R3, 0x4, R66 ;  /* 0x0000000403427825 */ /* 0x008fc800078e0242 */
[----:B------:R-:W-:-:S04]  /*19960*/  IMAD.WIDE R50, R3, 0x4, R82 ;  /* 0x0000000403327825 */ /* 0x000fc800078e0252 */
[C---:B-1----:R-:W-:Y:S02]  /*19970*/  IMAD.WIDE R34, R3.reuse, 0x4, R130 ;  /* 0x0000000403227825 */ /* 0x042fe400078e0282 */
[----:B------:R-:W3:Y:S04]  /*19980*/  LDL.LU.64 R130, [R1+0x440] ;  /* 0x0004400001827983 */ /* 0x000ee80000300a00 */
[----:B------:R-:W-:Y:S01]  /*19990*/  STL.64 [R1+0xbf0], R66 ;  /* 0x000bf04201007387 */ /* 0x000fe20000100a00 */
[----:B----4-:R-:W-:-:S03]  /*199a0*/  IMAD.WIDE R18, R3, 0x4, R194 ;  /* 0x0000000403127825 */ /* 0x010fc600078e02c2 */
[----:B------:R1:W-:Y:S04]  /*199b0*/  STL.64 [R1+0xbe8], R50 ;  /* 0x000be83201007387 */ /* 0x0003e80000100a00 */
[----:B------:R4:W-:Y:S04]  /*199c0*/  STL.64 [R1+0xbe0], R34 ;  /* 0x000be02201007387 */ /* 0x0009e80000100a00 */
        /* <DEDUP_REMOVED lines=8> */
[----:B------:R1:W-:Y:S04]  /*19a50*/  LDGSTS.E [R240+0x67a00], [R50.64], !P4 ;  /* 0x67a0000032f07fae */ /* 0x0003e8000e121844 */
[----:B------:R4:W-:Y:S01]  /*19a60*/  LDGSTS.E [R240+0x67c00], [R34.64], !P4 ;  /* 0x67c0000022f07fae */ /* 0x0009e2000e121844 */
[----:B------:R-:W-:-:S03]  /*19a70*/  ISETP.GE.U32.AND P0, PT, R252, 0x7ffffea9, PT ;  /* 0x7ffffea9fc00780c */ /* 0x000fc60003f06070 */
[----:B------:R4:W-:Y:S04]  /*19a80*/  LDGSTS.E [R240+0x67e00], [R18.64], !P4 ;  /* 0x67e0000012f07fae */ /* 0x0009e8000e121844 */
[----:B-1----:R-:W3:Y:S04]  /*19a90*/  LDL.LU.64 R50, [R1+0x3d0] ;  /* 0x0003d00001327983 */ /* 0x002ee80000300a00 */
[----:B------:R-:W3:Y:S01]  /*19aa0*/  LDL.LU.64 R82, [R1+0x3c8] ;  /* 0x0003c80001527983 */ /* 0x000ee20000300a00 */
[----:B------:R-:W-:-:S05]  /*19ab0*/  IMAD.WIDE R98, R3, 0x4, R98 ;  /* 0x0000000403627825 */ /* 0x000fca00078e0262 */
[----:B------:R2:W-:Y:S01]  /*19ac0*/  STL.64 [R1+0xbc8], R98 ;  /* 0x000bc86201007387 */ /* 0x0005e20000100a00 */
[----:B------:R-:W-:-:S03]  /*19ad0*/  IMAD.WIDE R66, R3, 0x4, R146 ;  /* 0x0000000403427825 */ /* 0x000fc600078e0292 */
[----:B------:R2:W-:Y:S01]  /*19ae0*/  LDGSTS.E [R240+0x69800], [R98.64], !P3 ;  /* 0x6980000062f07fae */ /* 0x0005e2000d921844 */
[----:B----4-:R-:W-:-:S03]  /*19af0*/  IMAD.WIDE R34, R3, 0x4, R162 ;  /* 0x0000000403227825 */ /* 0x010fc600078e02a2 */
[----:B------:R-:W4:Y:S01]  /*19b00*/  LDL.LU.64 R146, [R1+0x3c0] ;  /* 0x0003c00001927983 */ /* 0x000f220000300a00 */
        /* <DEDUP_REMOVED lines=11> */
[----:B------:R1:W-:Y:S04]  /*19bc0*/  LDGSTS.E [R240+0x6b800], [R98.64], !P0 ;  /* 0x6b80000062f07fae */ /* 0x0003e8000c121844 */
[----:B------:R-:W2:Y:S01]  /*19bd0*/  LDL.LU.64 R210, [R1+0x348] ;  /* 0x0003480001d27983 */ /* 0x000ea20000300a00 */
[----:B------:R-:W-:-:S03]  /*19be0*/  IMAD.WIDE R34, R3, 0x4, R226 ;  /* 0x0000000403227825 */ /* 0x000fc600078e02e2 */
        /* <DEDUP_REMOVED lines=9> */
[----:B-1----:R-:W3:Y:S04]  /*19c80*/  LDL.LU.64 R98, [R1+0xf48] ;  /* 0x000f480001627983 */ /* 0x002ee80000300a00 */
[----:B------:R-:W3:Y:S04]  /*19c90*/  LDL.LU.64 R114, [R1+0xf50] ;  /* 0x000f500001727983 */ /* 0x000ee80000300a00 */
[----:B------:R-:W3:Y:S01]  /*19ca0*/  LDL.LU.64 R130, [R1+0xf58] ;  /* 0x000f580001827983 */ /* 0x000ee20000300a00 */
[----:B------:R-:W-:Y:S01]  /*19cb0*/  IMAD.WIDE R66, R3, 0x4, R194 ;  /* 0x0000000403427825 */ /* 0x000fe200078e02c2 */
[----:B------:R-:W-:-:S02]  /*19cc0*/  ISETP.GE.U32.AND P1, PT, R252, 0x7ffffea5, PT ;  /* 0x7ffffea5fc00780c */ /* 0x000fc40003f26070 */
[----:B------:R-:W3:Y:S01]  /*19cd0*/  LDL.LU.64 R194, [R1+0xf60] ;  /* 0x000f600001c27983 */ /* 0x000ee20000300a00 */
[----:B------:R-:W-:-:S03]  /*19ce0*/  IADD3 R252, R2, -0xe0, RZ ;  /* 0xffffff2002fc7810 */ /* 0x000fc60007ffe0ff */
[----:B------:R4:W-:Y:S01]  /*19cf0*/  LDGSTS.E [R240+0x6be00], [R18.64], !P0 ;  /* 0x6be0000012f07fae */ /* 0x0009e2000c121844 */
[----:B------:R-:W-:-:S03]  /*19d00*/  ISETP.GE.U32.AND P6, PT, R252, 0x7ffffea1, PT ;  /* 0x7ffffea1fc00780c */ /* 0x000fc60003fc6070 */
[----:B------:R-:W-:Y:S04]  /*19d10*/  STL.64 [R1+0xb68], R66 ;  /* 0x000b684201007387 */ /* 0x000fe80000100a00 */
[----:B------:R1:W-:Y:S01]  /*19d20*/  LDGSTS.E [R240+0x6d800], [R66.64], !P1 ;  /* 0x6d80000042f07fae */ /* 0x0003e2000c921844 */
[----:B------:R-:W-:-:S04]  /*19d30*/  IMAD.WIDE R50, R3, 0x4, R50 ;  /* 0x0000000403327825 */ /* 0x000fc800078e0232 */
[C---:B------:R-:W-:Y:S01]  /*19d40*/  IMAD.WIDE R34, R3.reuse, 0x4, R82 ;  /* 0x0000000403227825 */ /* 0x040fe200078e0252 */
[----:B------:R1:W-:Y:S04]  /*19d50*/  STL.64 [R1+0xb58], R50 ;  /* 0x000b583201007387 */ /* 0x0003e80000100a00 */
[----:B------:R2:W-:Y:S04]  /*19d60*/  STL.64 [R1+0xb50], R34 ;  /* 0x000b502201007387 */ /* 0x0005e80000100a00 */
[----:B------:R1:W-:Y:S04]  /*19d70*/  LDGSTS.E [R240+0x6da00], [R50.64], !P1 ;  /* 0x6da0000032f07fae */ /* 0x0003e8000c921844 */
[----:B------:R2:W-:Y:S01]  /*19d80*/  LDGSTS.E [R240+0x6dc00], [R34.64], !P1 ;  /* 0x6dc0000022f07fae */ /* 0x0005e2000c921844 */
[----:B----4-:R-:W-:-:S05]  /*19d90*/  IMAD.WIDE R18, R3, 0x4, R146 ;  /* 0x0000000403127825 */ /* 0x010fca00078e0292 */
[----:B------:R4:W-:Y:S04]  /*19da0*/  STL.64 [R1+0xb40], R18 ;  /* 0x000b401201007387 */ /* 0x0009e80000100a00 */
[----:B------:R-:W3:Y:S04]  /*19db0*/  LDL.LU.64 R146, [R1+0xf68] ;  /* 0x000f680001927983 */ /* 0x000ee80000300a00 */
[----:B------:R4:W-:Y:S04]  /*19dc0*/  LDGSTS.E [R240+0x6de00], [R18.64], !P1 ;  /* 0x6de0000012f07fae */ /* 0x0009e8000c921844 */
[----:B-1----:R-:W3:Y:S01]  /*19dd0*/  LDL.LU.64 R50, [R1+0xf70] ;  /* 0x000f700001327983 */ /* 0x002ee20000300a00 */
[----:B------:R-:W-:-:S03]  /*19de0*/  IMAD.WIDE R82, R3, 0x4, R162 ;  /* 0x0000000403527825 */ /* 0x000fc600078e02a2 */
[----:B------:R-:W3:Y:S01]  /*19df0*/  LDL.LU.64 R162, [R1+0xf78] ;  /* 0x000f780001a27983 */ /* 0x000ee20000300a00 */
[----:B------:R-:W-:-:S03]  /*19e00*/  IMAD.WIDE R66, R3, 0x4, R178 ;  /* 0x0000000403427825 */ /* 0x000fc600078e02b2 */
[----:B------:R1:W-:Y:S04]  /*19e10*/  STL.64 [R1+0xb38], R82 ;  /* 0x000b385201007387 */ /* 0x0003e80000100a00 */
[----:B------:R-:W3:Y:S04]  /*19e20*/  LDL.LU.64 R178, [R1+0xf80] ;  /* 0x000f800001b27983 */ /* 0x000ee80000300a00 */
[----:B------:R1:W-:Y:S04]  /*19e30*/  STL.64 [R1+0xb28], R66 ;  /* 0x000b284201007387 */ /* 0x0003e80000100a00 */
[----:B------:R1:W-:Y:S04]  /*19e40*/  LDGSTS.E [R240+0x6f800], [R82.64], !P6 ;  /* 0x6f80000052f07fae */ /* 0x0003e8000f121844 */
[----:B------:R1:W-:Y:S01]  /*19e50*/  LDGSTS.E [R240+0x6fa00], [R66.64], !P6 ;  /* 0x6fa0000042f07fae */ /* 0x0003e2000f121844 */
[----:B--2---:R-:W-:-:S04]  /*19e60*/  IMAD.WIDE R34, R3, 0x4, R210 ;  /* 0x0000000403227825 */ /* 0x004fc800078e02d2 */
[C---:B----4-:R-:W-:Y:S01]  /*19e70*/  IMAD.WIDE R18, R3.reuse, 0x4, R226 ;  /* 0x0000000403127825 */ /* 0x050fe200078e02e2 */
[----:B------:R-:W-:Y:S04]  /*19e80*/  STL.64 [R1+0xb20], R34 ;  /* 0x000b202201007387 */ /* 0x000fe80000100a00 */
[----:B------:R2:W-:Y:S04]  /*19e90*/  STL.64 [R1+0xb18], R18 ;  /* 0x000b181201007387 */ /* 0x0005e80000100a00 */
[----:B------:R-:W4:Y:S04]  /*19ea0*/  LDL.LU.64 R210, [R1+0xf88] ;  /* 0x000f880001d27983 */ /* 0x000f280000300a00 */
[----:B------:R-:W4:Y:S04]  /*19eb0*/  LDL.LU.64 R226, [R1+0xf90] ;  /* 0x000f900001e27983 */ /* 0x000f280000300a00 */
[----:B------:R2:W-:Y:S04]  /*19ec0*/  LDGSTS.E [R240+0x6fc00], [R34.64], !P6 ;  /* 0x6fc0000022f07fae */ /* 0x0005e8000f121844 */
[----:B-1----:R-:W4:Y:S04]  /*19ed0*/  LDL.LU.64 R82, [R1+0xf98] ;  /* 0x000f980001527983 */ /* 0x002f280000300a00 */
[----:B------:R2:W-:Y:S01]  /*19ee0*/  LDGSTS.E [R240+0x6fe00], [R18.64], !P6 ;  /* 0x6fe0000012f07fae */ /* 0x0005e2000f121844 */
[----:B---3--:R-:W-:-:S04]  /*19ef0*/  IMAD.WIDE R98, R3, 0x4, R98 ;  /* 0x0000000403627825 */ /* 0x008fc800078e0262 */
[C---:B------:R-:W-:Y:S01]  /*19f00*/  IMAD.WIDE R66, R3.reuse, 0x4, R114 ;  /* 0x0000000403427825 */ /* 0x040fe200078e0272 */
[----:B------:R1:W-:Y:S04]  /*19f10*/  STL.64 [R1+0xb10], R98 ;  /* 0x000b106201007387 */ /* 0x0003e80000100a00 */
[----:B------:R3:W-:Y:S01]  /*19f20*/  STL.64 [R1+0xb08], R66 ;  /* 0x000b084201007387 */ /* 0x0007e20000100a00 */
[----:B--2---:R-:W-:-:S03]  /*19f30*/  IMAD.WIDE R18, R3, 0x4, R194 ;  /* 0x0000000403127825 */ /* 0x004fc600078e02c2 */
[----:B------:R-:W2:Y:S01]  /*19f40*/  LDL.LU.64 R194, [R1+0xfa0] ;  /* 0x000fa00001c27983 */ /* 0x000ea20000300a00 */
[----:B------:R-:W-:-:S04]  /*19f50*/  IADD3 R252, R2, -0xe4, RZ ;  /* 0xffffff1c02fc7810 */ /* 0x000fc80007ffe0ff */
[----:B------:R-:W-:Y:S02]  /*19f60*/  ISETP.GE.U32.AND P5, PT, R252, 0x7ffffe9d, PT ;  /* 0x7ffffe9dfc00780c */ /* 0x000fe40003fa6070 */
[----:B------:R-:W-:Y:S01]  /*19f70*/  IADD3 R252, R2, -0xe8, RZ ;  /* 0xffffff1802fc7810 */ /* 0x000fe20007ffe0ff */
[----:B------:R-:W-:-:S03]  /*19f80*/  IMAD.WIDE R34, R3, 0x4, R130 ;  /* 0x0000000403227825 */ /* 0x000fc600078e0282 */
[----:B------:R-:W-:Y:S02]  /*19f90*/  ISETP.GE.U32.AND P2, PT, R252, 0x7ffffe99, PT ;  /* 0x7ffffe99fc00780c */ /* 0x000fe40003f46070 */
[----:B------:R1:W-:Y:S01]  /*19fa0*/  STL.64 [R1+0xb00], R34 ;  /* 0x000b002201007387 */ /* 0x0003e20000100a00 */
[----:B------:R-:W-:-:S04]  /*19fb0*/  IADD3 R252, R2, -0xec, RZ ;  /* 0xffffff1402fc7810 */ /* 0x000fc80007ffe0ff */
[----:B------:R1:W-:Y:S04]  /*19fc0*/  LDGSTS.E [R240+0x71800], [R98.64], !P5 ;  /* 0x7180000062f07fae */ /* 0x0003e8000e921844 */
[----:B------:R3:W-:Y:S04]  /*19fd0*/  LDGSTS.E [R240+0x71a00], [R66.64], !P5 ;  /* 0x71a0000042f07fae */ /* 0x0007e8000e921844 */
[----:B------:R1:W-:Y:S04]  /*19fe0*/  STL.64 [R1+0xaf8], R18 ;  /* 0x000af81201007387 */ /* 0x0003e80000100a00 */
[----:B------:R1:W-:Y:S04]  /*19ff0*/  LDGSTS.E [R240+0x71c00], [R34.64], !P5 ;  /* 0x71c0000022f07fae */ /* 0x0003e8000e921844 */
[----:B------:R-:W2:Y:S01]  /*1a000*/  LDL.LU.64 R114, [R1+0xfa8] ;  /* 0x000fa80001727983 */ /* 0x000ea20000300a00 */
[----:B------:R-:W-:-:S03]  /*1a010*/  ISETP.GE.U32.AND P4, PT, R252, 0x7ffffe95, PT ;  /* 0x7ffffe95fc00780c */ /* 0x000fc60003f86070 */
[----:B------:R3:W-:Y:S04]  /*1a020*/  LDGSTS.E [R240+0x71e00], [R18.64], !P5 ;  /* 0x71e0000012f07fae */ /* 0x0007e8000e921844 */
[----:B-1----:R-:W2:Y:S04]  /*1a030*/  LDL.LU.64 R98, [R1+0xfb0] ;  /* 0x000fb00001627983 */ /* 0x002ea80000300a00 */
[----:B------:R-:W2:Y:S01]  /*1a040*/  LDL.LU.64 R130, [R1+0xfb8] ;  /* 0x000fb80001827983 */ /* 0x000ea20000300a00 */
[----:B---3--:R-:W-:-:S05]  /*1a050*/  IMAD.WIDE R66, R3, 0x4, R146 ;  /* 0x0000000403427825 */ /* 0x008fca00078e0292 */
[----:B------:R1:W-:Y:S01]  /*1a060*/  STL.64 [R1+0xaf0], R66 ;  /* 0x000af04201007387 */ /* 0x0003e20000100a00 */
[----:B------:R-:W-:-:S03]  /*1a070*/  IMAD.WIDE R50, R3, 0x4, R50 ;  /* 0x0000000403327825 */ /* 0x000fc600078e0232 */
[----:B------:R-:W3:Y:S01]  /*1a080*/  LDL.LU.64 R146, [R1+0xfc0] ;  /* 0x000fc00001927983 */ /* 0x000ee20000300a00 */
[----:B------:R-:W-:-:S03]  /*1a090*/  IMAD.WIDE R34, R3, 0x4, R162 ;  /* 0x0000000403227825 */ /* 0x000fc600078e02a2 */
[----:B------:R1:W-:Y:S01]  /*1a0a0*/  STL.64 [R1+0xae8], R50 ;  /* 0x000ae83201007387 */ /* 0x0003e20000100a00 */
[----:B------:R-:W-:-:S03]  /*1a0b0*/  IMAD.WIDE R18, R3, 0x4, R178 ;  /* 0x0000000403127825 */ /* 0x000fc600078e02b2 */
[----:B------:R1:W-:Y:S04]  /*1a0c0*/  STL.64 [R1+0xae0], R34 ;  /* 0x000ae02201007387 */ /* 0x0003e80000100a00 */
[----:B------:R1:W-:Y:S04]  /*1a0d0*/  LDGSTS.E [R240+0x73800], [R66.64], !P2 ;  /* 0x7380000042f07fae */ /* 0x0003e8000d121844 */
[----:B------:R2:W-:Y:S04]  /*1a0e0*/  STL.64 [R1+0xad8], R18 ;  /* 0x000ad81201007387 */ /* 0x0005e80000100a00 */
[----:B------:R4:W-:Y:S04]  /*1a0f0*/  LDGSTS.E [R240+0x73a00], [R50.64], !P2 ;  /* 0x73a0000032f07fae */ /* 0x0009e8000d121844 */
[----:B-1----:R-:W3:Y:S04]  /*1a100*/  LDL.LU.64 R66, [R1+0xfc8] ;  /* 0x000fc80001427983 */ /* 0x002ee80000300a00 */
[----:B------:R1:W-:Y:S04]  /*1a110*/  LDGSTS.E [R240+0x73c00], [R34.64], !P2 ;  /* 0x73c0000022f07fae */ /* 0x0003e8000d121844 */
[----:B------:R2:W-:Y:S01]  /*1a120*/  LDGSTS.E [R240+0x73e00], [R18.64], !P2 ;  /* 0x73e0000012f07fae */ /* 0x0005e2000d121844 */
[----:B----4-:R-:W-:-:S03]  /*1a130*/  IMAD.WIDE R178, R3, 0x4, R210 ;  /* 0x0000000403b27825 */ /* 0x010fc600078e02d2 */
[----:B------:R-:W4:Y:S01]  /*1a140*/  LDL.LU.64 R210, [R1+0xfd0] ;  /* 0x000fd00001d27983 */ /* 0x000f220000300a00 */
[----:B------:R-:W-:-:S03]  /*1a150*/  IMAD.WIDE R162, R3, 0x4, R226 ;  /* 0x0000000403a27825 */ /* 0x000fc600078e02e2 */
[----:B------:R2:W-:Y:S04]  /*1a160*/  STL.64 [R1+0xad0], R178 ;  /* 0x000ad0b201007387 */ /* 0x0005e80000100a00 */
[----:B------:R-:W4:Y:S01]  /*1a170*/  LDL.LU.64 R50, [R1+0xfd8] ;  /* 0x000fd80001327983 */ /* 0x000f220000300a00 */
[----:B-1----:R-:W-:-:S03]  /*1a180*/  IMAD.WIDE R34, R3, 0x4, R82 ;  /* 0x0000000403227825 */ /* 0x002fc600078e0252 */
[----:B------:R1:W-:Y:S04]  /*1a190*/  STL.64 [R1+0xac8], R162 ;  /* 0x000ac8a201007387 */ /* 0x0003e80000100a00 */
[----:B------:R-:W4:Y:S04]  /*1a1a0*/  LDL.LU.64 R226, [R1+0xfe0] ;  /* 0x000fe00001e27983 */ /* 0x000f280000300a00 */
[----:B------:R-:W4:Y:S04]  /*1a1b0*/  LDL.LU.64 R82, [R1+0xfe8] ;  /* 0x000fe80001527983 */ /* 0x000f280000300a00 */
[----:B------:R1:W-:Y:S04]  /*1a1c0*/  LDGSTS.E [R240+0x75800], [R178.64], !P4 ;  /* 0x75800000b2f07fae */ /* 0x0003e8000e121844 */
[----:B------:R1:W-:Y:S01]  /*1a1d0*/  LDGSTS.E [R240+0x75a00], [R162.64], !P4 ;  /* 0x75a00000a2f07fae */ /* 0x0003e2000e121844 */
[----:B------:R-:W-:-:S03]  /*1a1e0*/  IADD3 R252, R2, -0xf0, RZ ;  /* 0xffffff1002fc7810 */ /* 0x000fc60007ffe0ff */
[----:B------:R1:W-:Y:S01]  /*1a1f0*/  LDGSTS.E [R240+0x75c00], [R34.64], !P4 ;  /* 0x75c0000022f07fae */ /* 0x0003e2000e121844 */
[----:B--2---:R-:W-:-:S03]  /*1a200*/  IMAD.WIDE R18, R3, 0x4, R194 ;  /* 0x0000000403127825 */ /* 0x004fc600078e02c2 */
[----:B------:R-:W2:Y:S04]  /*1a210*/  LDL.LU.64 R194, [R1+0xff0] ;  /* 0x000ff00001c27983 */ /* 0x000ea80000300a00 */
[----:B------:R1:W-:Y:S04]  /*1a220*/  STL.64 [R1+0xac0], R34 ;  /* 0x000ac02201007387 */ /* 0x0003e80000100a00 */
[----:B------:R3:W-:Y:S04]  /*1a230*/  STL.64 [R1+0xab8], R18 ;  /* 0x000ab81201007387 */ /* 0x0007e80000100a00 */
[----:B-1----:R-:W2:Y:S04]  /*1a240*/  LDL.LU.64 R178, [R1+0xff8] ;  /* 0x000ff80001b27983 */ /* 0x002ea80000300a00 */
[----:B------:R-:W2:Y:S01]  /*1a250*/  LDL.LU.64 R162, [R1+0x1000] ;  /* 0x0010000001a27983 */ /* 0x000ea20000300a00 */
[----:B------:R-:W-:-:S03]  /*1a260*/  ISETP.GE.U32.AND P3, PT, R252, 0x7ffffe91, PT ;  /* 0x7ffffe91fc00780c */ /* 0x000fc60003f66070 */
[----:B------:R3:W-:Y:S01]  /*1a270*/  LDGSTS.E [R240+0x75e00], [R18.64], !P4 ;  /* 0x75e0000012f07fae */ /* 0x0007e2000e121844 */
[----:B------:R-:W-:Y:S01]  /*1a280*/  IADD3 R252, R2, -0xf4, RZ ;  /* 0xffffff0c02fc7810 */ /* 0x000fe20007ffe0ff */
[----:B------:R-:W-:-:S04]  /*1a290*/  IMAD.WIDE R114, R3, 0x4, R114 ;  /* 0x0000000403727825 */ /* 0x000fc800078e0272 */
[C---:B------:R-:W-:Y:S01]  /*1a2a0*/  IMAD.WIDE R98, R3.reuse, 0x4, R98 ;  /* 0x0000000403627825 */ /* 0x040fe200078e0262 */
[----:B------:R1:W-:Y:S03]  /*1a2b0*/  STL.64 [R1+0xab0], R114 ;  /* 0x000ab07201007387 */ /* 0x0003e60000100a00 */
[----:B------:R-:W-:Y:S01]  /*1a2c0*/  IMAD.WIDE R34, R3, 0x4, R130 ;  /* 0x0000000403227825 */ /* 0x000fe200078e0282 */
[----:B------:R1:W-:Y:S01]  /*1a2d0*/  STL.64 [R1+0xaa8], R98 ;  /* 0x000aa86201007387 */ /* 0x0003e20000100a00 */
[----:B------:R-:W-:-:S03]  /*1a2e0*/  ISETP.GE.U32.AND P0, PT, R252, 0x7ffffe8d, PT ;  /* 0x7ffffe8dfc00780c */ /* 0x000fc60003f06070 */
[----:B------:R1:W-:Y:S04]  /*1a2f0*/  STL.64 [R1+0xaa0], R34 ;  /* 0x000aa02201007387 */ /* 0x0003e80000100a00 */
[----:B------:R1:W-:Y:S04]  /*1a300*/  LDGSTS.E [R240+0x77800], [R114.64], !P3 ;  /* 0x7780000072f07fae */ /* 0x0003e8000d921844 */
[----:B------:R1:W-:Y:S04]  /*1a310*/  LDGSTS.E [R240+0x77a00], [R98.64], !P3 ;  /* 0x77a0000062f07fae */ /* 0x0003e8000d921844 */
[----:B------:R1:W-:Y:S01]  /*1a320*/  LDGSTS.E [R240+0x77c00], [R34.64], !P3 ;  /* 0x77c0000022f07fae */ /* 0x0003e2000d921844 */
[----:B---3--:R-:W-:-:S05]  /*1a330*/  IMAD.WIDE R18, R3, 0x4, R146 ;  /* 0x0000000403127825 */ /* 0x008fca00078e0292 */
[----:B------:R3:W-:Y:S04]  /*1a340*/  STL.64 [R1+0xa98], R18 ;  /* 0x000a981201007387 */ /* 0x0007e80000100a00 */
[----:B------:R-:W2:Y:S04]  /*1a350*/  LDL.LU.64 R146, [R1+0x1008] ;  /* 0x0010080001927983 */ /* 0x000ea80000300a00 */
[----:B------:R-:W2:Y:S04]  /*1a360*/  LDL.LU.64 R130, [R1+0x1010] ;  /* 0x0010100001827983 */ /* 0x000ea80000300a00 */
[----:B-1----:R-:W2:Y:S04]  /*1a370*/  LDL.LU.64 R114, [R1+0x1018] ;  /* 0x0010180001727983 */ /* 0x002ea80000300a00 */
[----:B------:R-:W2:Y:S04]  /*1a380*/  LDL.LU.64 R98, [R1+0x1020] ;  /* 0x0010200001627983 */ /* 0x000ea80000300a00 */
[----:B------:R3:W-:Y:S01]  /*1a390*/  LDGSTS.E [R240+0x77e00], [R18.64], !P3 ;  /* 0x77e0000012f07fae */ /* 0x0007e2000d921844 */
[----:B------:R-:W-:-:S05]  /*1a3a0*/  IMAD.WIDE R66, R3, 0x4, R66 ;  /* 0x0000000403427825 */ /* 0x000fca00078e0242 */
[----:B------:R1:W-:Y:S04]  /*1a3b0*/  STL.64 [R1+0xa90], R66 ;  /* 0x000a904201007387 */ /* 0x0003e80000100a00 */
[----:B------:R1:W-:Y:S01]  /*1a3c0*/  LDGSTS.E [R240+0x79800], [R66.64], !P0 ;  /* 0x7980000042f07fae */ /* 0x0003e2000c121844 */
[----:B----4-:R-:W-:-:S04]  /*1a3d0*/  IMAD.WIDE R210, R3, 0x4, R210 ;  /* 0x0000000403d27825 */ /* 0x010fc800078e02d2 */
[C---:B------:R-:W-:Y:S01]  /*1a3e0*/  IMAD.WIDE R50, R3.reuse, 0x4, R50 ;  /* 0x0000000403327825 */ /* 0x040fe200078e0232 */
[----:B------:R-:W-:Y:S03]  /*1a3f0*/  STL.64 [R1+0xf68], R210 ;  /* 0x000f68d201007387 */ /* 0x000fe60000100a00 */
[C---:B------:R-:W-:Y:S01]  /*1a400*/  IMAD.WIDE R226, R3.reuse, 0x4, R226 ;  /* 0x0000000403e27825 */ /* 0x040fe200078e02e2 */
[----:B------:R4:W-:Y:S03]  /*1a410*/  STL.64 [R1+0xa88], R50 ;  /* 0x000a883201007387 */ /* 0x0009e60000100a00 */
[C---:B------:R-:W-:Y:S01]  /*1a420*/  IMAD.WIDE R34, R3.reuse, 0x4, R82 ;  /* 0x0000000403227825 */ /* 0x040fe200078e0252 */
[----:B------:R1:W-:Y:S04]  /*1a430*/  STL.64 [R1+0xa80], R226 ;  /* 0x000a80e201007387 */ /* 0x0003e80000100a00 */
[----:B------:R1:W-:Y:S04]  /*1a440*/  STL.64 [R1+0xa78], R34 ;  /* 0x000a782201007387 */ /* 0x0003e80000100a00 */
[----:B---3--:R-:W3:Y:S04]  /*1a450*/  LDL.LU.64 R18, [R1+0x38] ;  /* 0x0000380001127983 */ /* 0x008ee80000300a00 */
[----:B------:R4:W-:Y:S04]  /*1a460*/  LDGSTS.E [R240+0x79a00], [R50.64], !P0 ;  /* 0x79a0000032f07fae */ /* 0x0009e8000c121844 */
[----:B------:R1:W-:Y:S04]  /*1a470*/  LDGSTS.E [R240+0x79c00], [R226.64], !P0 ;  /* 0x79c00000e2f07fae */ /* 0x0003e8000c121844 */
[----:B------:R1:W-:Y:S01]  /*1a480*/  LDGSTS.E [R240+0x79e00], [R34.64], !P0 ;  /* 0x79e0000022f07fae */ /* 0x0003e2000c121844 */
[----:B--2---:R-:W-:-:S05]  /*1a490*/  IMAD.WIDE R194, R3, 0x4, R194 ;  /* 0x0000000403c27825 */ /* 0x004fca00078e02c2 */
[----:B------:R2:W-:Y:S01]  /*1a4a0*/  STL.64 [R1+0xa70], R194 ;  /* 0x000a70c201007387 */ /* 0x0005e20000100a00 */
[----:B------:R-:W-:-:S04]  /*1a4b0*/  IMAD.WIDE R178, R3, 0x4, R178 ;  /* 0x0000000403b27825 */ /* 0x000fc800078e02b2 */
[----:B------:R-:W-:Y:S01]  /*1a4c0*/  IMAD.WIDE R162, R3, 0x4, R162 ;  /* 0x0000000403a27825 */ /* 0x000fe200078e02a2 */
[----:B------:R1:W-:Y:S04]  /*1a4d0*/  STL.64 [R1+0xa68], R178 ;  /* 0x000a68b201007387 */ /* 0x0003e80000100a00 */
[----:B------:R-:W3:Y:S04]  /*1a4e0*/  LDL.LU.64 R82, [R1+0x1028] ;  /* 0x0010280001527983 */ /* 0x000ee80000300a00 */
[----:B------:R2:W-:Y:S04]  /*1a4f0*/  STL.64 [R1+0xa60], R162 ;  /* 0x000a60a201007387 */ /* 0x0005e80000100a00 */
[----:B-1----:R-:W3:Y:S04]  /*1a500*/  LDL.LU.64 R66, [R1+0x1030] ;  /* 0x0010300001427983 */ /* 0x002ee80000300a00 */
[----:B----4-:R-:W4:Y:S04]  /*1a510*/  LDL.LU.64 R50, [R1+0x1038] ;  /* 0x0010380001327983 */ /* 0x010f280000300a00 */
[----:B------:R-:W4:Y:S04]  /*1a520*/  LDL.LU.64 R226, [R1+0x2510] ;  /* 0x0025100001e27983 */ /* 0x000f280000300a00 */
[----:B------:R-:W4:Y:S01]  /*1a530*/  LDL.LU.64 R34, [R1+0x1040] ;  /* 0x0010400001227983 */ /* 0x000f220000300a00 */
[----:B------:R-:W-:-:S04]  /*1a540*/  IADD3 R252, R2, -0xf8, RZ ;  /* 0xffffff0802fc7810 */ /* 0x000fc80007ffe0ff */
[----:B------:R-:W-:Y:S02]  /*1a550*/  ISETP.GE.U32.AND P1, PT, R252, 0x7ffffe89, PT ;  /* 0x7ffffe89fc00780c */ /* 0x000fe40003f26070 */
[----:B------:R-:W-:-:S04]  /*1a560*/  IADD3 R252, R2, -0xfc, RZ ;  /* 0xffffff0402fc7810 */ /* 0x000fc80007ffe0ff */
[----:B------:R-:W-:Y:S02]  /*1a570*/  ISETP.GE.U32.AND P6, PT, R252, 0x7ffffe85, PT ;  /* 0x7ffffe85fc00780c */ /* 0x000fe40003fc6070 */
[----:B------:R-:W-:-:S04]  /*1a580*/  IADD3 R252, R2, -0x101, RZ ;  /* 0xfffffeff02fc7810 */ /* 0x000fc80007ffe0ff */
[----:B------:R-:W-:Y:S01]  /*1a590*/  ISETP.GE.U32.AND P5, PT, R252, 0x7ffffe80, PT ;  /* 0x7ffffe80fc00780c */ /* 0x000fe20003fa6070 */
[----:B------:R1:W-:Y:S01]  /*1a5a0*/  LDGSTS.E [R240+0x7b800], [R210.64], !P1 ;  /* 0x7b800000d2f07fae */ /* 0x0003e2000c921844 */
[----:B------:R-:W-:-:S03]  /*1a5b0*/  IADD3 R252, R2, -0x105, RZ ;  /* 0xfffffefb02fc7810 */ /* 0x000fc60007ffe0ff */
[----:B------:R2:W-:Y:S01]  /*1a5c0*/  LDGSTS.E [R240+0x7ba00], [R194.64], !P1 ;  /* 0x7ba00000c2f07fae */ /* 0x0005e2000c921844 */
[----:B------:R-:W-:Y:S02]  /*1a5d0*/  ISETP.GE.U32.AND P2, PT, R252, 0x7ffffe7c, PT ;  /* 0x7ffffe7cfc00780c */ /* 0x000fe40003f46070 */
[----:B------:R-:W-:Y:S01]  /*1a5e0*/  IADD3 R252, R2, -0x109, RZ ;  /* 0xfffffef702fc7810 */ /* 0x000fe20007ffe0ff */
[----:B------:R1:W-:Y:S01]  /*1a5f0*/  LDGSTS.E [R240+0x7bc00], [R178.64], !P1 ;  /* 0x7bc00000b2f07fae */ /* 0x0003e2000c921844 */
[----:B------:R-:W-:-:S04]  /*1a600*/  IMAD.WIDE R146, R3, 0x4, R146 ;  /* 0x0000000403927825 */ /* 0x000fc800078e0292 */
[----:B------:R-:W-:-:S04]  /*1a610*/  IMAD.WIDE R130, R3, 0x4, R130 ;  /* 0x0000000403827825 */ /* 0x000fc800078e0282 */
[----:B------:R-:W-:-:S04]  /*1a620*/  IMAD.WIDE R114, R3, 0x4, R114 ;  /* 0x0000000403727825 */ /* 0x000fc800078e0272 */
[----:B------:R-:W-:Y:S01]  /*1a630*/  IMAD.WIDE R98, R3, 0x4, R98 ;  /* 0x0000000403627825 */ /* 0x000fe200078e0262 */
[----:B------:R-:W-:Y:S01]  /*1a640*/  ISETP.GE.U32.AND P4, PT, R252, 0x7ffffe78, PT ;  /* 0x7ffffe78fc00780c */ /* 0x000fe20003f86070 */
[----:B------:R1:W-:Y:S01]  /*1a650*/  LDGSTS.E [R240+0x7be00], [R162.64], !P1 ;  /* 0x7be00000a2f07fae */ /* 0x0003e2000c921844 */
[----:B------:R-:W-:Y:S02]  /*1a660*/  IADD3 R252, R2, -0x10d, RZ ;  /* 0xfffffef302fc7810 */ /* 0x000fe40007ffe0ff */
[----:B------:R-:W-:Y:S01]  /*1a670*/  ISETP.NE.U32.AND P1, PT, R0, RZ, PT ;  /* 0x000000ff0000720c */ /* 0x000fe20003f25070 */
[----:B------:R1:W-:Y:S01]  /*1a680*/  LDGSTS.E [R240+0x7d800], [R146.64], !P6 ;  /* 0x7d80000092f07fae */ /* 0x0003e2000f121844 */
[----:B------:R-:W-:Y:S02]  /*1a690*/  ISETP.GE.U32.AND P3, PT, R252, 0x7ffffe74, PT ;  /* 0x7ffffe74fc00780c */ /* 0x000fe40003f66070 */
[C---:B------:R-:W-:Y:S01]  /*1a6a0*/  IADD3 R252, R2.reuse, -0x111, RZ ;  /* 0xfffffeef02fc7810 */ /* 0x040fe20007ffe0ff */
[----:B------:R-:W-:Y:S01]  /*1a6b0*/  IMAD.MOV.U32 R0, RZ, RZ, c[0x0][0x18c] ;  /* 0x00006300ff007624 */ /* 0x000fe200078e00ff */
[----:B------:R-:W-:Y:S01]  /*1a6c0*/  IADD3 R2, R2, -0x100, RZ ;  /* 0xffffff0002027810 */ /* 0x000fe20007ffe0ff */
[----:B------:R1:W-:Y:S04]  /*1a6d0*/  LDGSTS.E [R240+0x7da00], [R130.64], !P6 ;  /* 0x7da0000082f07fae */ /* 0x0003e8000f121844 */
[----:B------:R2:W-:Y:S01]  /*1a6e0*/  LDGSTS.E [R240+0x7dc00], [R114.64], !P6 ;  /* 0x7dc0000072f07fae */ /* 0x0005e2000f121844 */
[----:B------:R-:W-:-:S03]  /*1a6f0*/  SHF.L.U32 R0, R0, 0x7, RZ ;  /* 0x0000000700007819 */ /* 0x000fc600000006ff */
[----:B------:R2:W-:Y:S01]  /*1a700*/  LDGSTS.E [R240+0x7de00], [R98.64], !P6 ;  /* 0x7de0000062f07fae */ /* 0x0005e2000f121844 */
[----:B------:R-:W-:-:S03]  /*1a710*/  ISETP.GE.U32.AND P6, PT, R2, 0x7ffffe81, PT ;  /* 0x7ffffe810200780c */ /* 0x000fc60003fc6070 */
[----:B-1----:R-:W4:Y:S01]  /*1a720*/  LDL.LU.64 R210, [R1+0x2508] ;  /* 0x0025080001d27983 */ /* 0x002f220000300a00 */
[----:B------:R-:W-:-:S03]  /*1a730*/  IMAD.WIDE R250, R0, 0x4, R250 ;  /* 0x0000000400fa7825 */ /* 0x000fc600078e02fa */
[----:B--2---:R-:W2:Y:S01]  /*1a740*/  LDL.LU.64 R194, [R1+0x2500] ;  /* 0x0025000001c27983 */ /* 0x004ea20000300a00 */
[----:B------:R-:W-:-:S03]  /*1a750*/  IMAD.WIDE R224, R0, 0x4, R224 ;  /* 0x0000000400e07825 */ /* 0x000fc600078e02e0 */
[----:B------:R-:W2:Y:S04]  /*1a760*/  LDL.LU.64 R178, [R1+0x24f8] ;  /* 0x0024f80001b27983 */ /* 0x000ea80000300a00 */
[----:B------:R-:W2:Y:S04]  /*1a770*/  LDL.LU.64 R162, [R1+0x24f0] ;  /* 0x0024f00001a27983 */ /* 0x000ea80000300a00 */
[----:B------:R1:W-:Y:S04]  /*1a780*/  STL.64 [R1+0xa58], R146 ;  /* 0x000a589201007387 */ /* 0x0003e80000100a00 */
[----:B------:R1:W-:Y:S04]  /*1a790*/  STL.64 [R1+0xa50], R130 ;  /* 0x000a508201007387 */ /* 0x0003e80000100a00 */
[----:B-1----:R-:W2:Y:S04]  /*1a7a0*/  LDL.LU.64 R146, [R1+0x24e8] ;  /* 0x0024e80001927983 */ /* 0x002ea80000300a00 */
[----:B------:R1:W-:Y:S04]  /*1a7b0*/  STL.64 [R1+0xa48], R114 ;  /* 0x000a487201007387 */ /* 0x0003e80000100a00 */
[----:B------:R-:W2:Y:S04]  /*1a7c0*/  LDL.LU.64 R130, [R1+0x24e0] ;  /* 0x0024e00001827983 */ /* 0x000ea80000300a00 */
[----:B------:R1:W-:Y:S04]  /*1a7d0*/  STL.64 [R1+0xa40], R98 ;  /* 0x000a406201007387 */ /* 0x0003e80000100a00 */
[----:B-1----:R-:W2:Y:S01]  /*1a7e0*/  LDL.LU.64 R114, [R1+0x24d8] ;  /* 0x0024d80001727983 */ /* 0x002ea20000300a00 */
[----:B------:R-:W-:-:S02]  /*1a7f0*/  IADD3 R2, R241, 0x100000, RZ ;  /* 0x00100000f1027810 */ /* 0x000fc40007ffe0ff */
[----:B------:R-:W-:Y:S01]  /*1a800*/  ISETP.GE.U32.AND P0, PT, R252, 0x7ffffe70, PT ;  /* 0x7ffffe70fc00780c */ /* 0x000fe20003f06070 */
[----:B------:R-:W2:Y:S01]  /*1a810*/  LDL.LU.64 R98, [R1+0x24d0] ;  /* 0x0024d00001627983 */ /* 0x000ea20000300a00 */
[C---:B------:R-:W-:Y:S02]  /*1a820*/  IADD3 R240, R241.reuse, 0x100000, RZ ;  /* 0x00100000f1f07810 */ /* 0x040fe40007ffe0ff */
[----:B------:R-:W-:Y:S01]  /*1a830*/  IADD3 R252, R241, 0x100000, RZ ;  /* 0x00100000f1fc7810 */ /* 0x000fe20007ffe0ff */
[----:B---3--:R-:W-:-:S04]  /*1a840*/  IMAD.WIDE R18, R0, 0x4, R18 ;  /* 0x0000000400127825 */ /* 0x008fc800078e0212 */
[----:B------:R-:W-:-:S04]  /*1a850*/  IMAD.WIDE R82, R3, 0x4, R82 ;  /* 0x0000000403527825 */ /* 0x000fc800078e0252 */
[----:B------:R-:W-:-:S04]  /*1a860*/  IMAD.WIDE R66, R3, 0x4, R66 ;  /* 0x0000000403427825 */ /* 0x000fc800078e0242 */
[----:B----4-:R-:W-:-:S04]  /*1a870*/  IMAD.WIDE R50, R3, 0x4, R50 ;  /* 0x0000000403327825 */ /* 0x010fc800078e0232 */
[----:B------:R-:W-:Y:S02]  /*1a880*/  IMAD.WIDE R34, R3, 0x4, R34 ;  /* 0x0000000403227825 */ /* 0x000fe400078e0222 */
[----:B------:R-:W1:Y:S04]  /*1a890*/  S2R R3, SR_TID.X ;  /* 0x0000000000037919 */ /* 0x000e680000002100 */
[----:B------:R-:W-:Y:S01]  /*1a8a0*/  STL.64 [R1+0xf58], R18 ;  /* 0x000f581201007387 */ /* 0x000fe20000100a00 */
[----:B-1----:R-:W-:-:S05]  /*1a8b0*/  LOP3.LUT R3, R3, 0x7f, RZ, 0xc0, !PT ;  /* 0x0000007f03037812 */ /* 0x002fca00078ec0ff */
[----:B------:R-:W-:-:S05]  /*1a8c0*/  IMAD.SHL.U32 R3, R3, 0x4, RZ ;  /* 0x0000000403037824 */ /* 0x000fca00078e00ff */
[----:B------:R-:W-:Y:S01]  /*1a8d0*/  LOP3.LUT R0, R3, 0x60, RZ, 0x3c, !PT ;  /* 0x0000006003007812 */ /* 0x000fe200078e3cff */
[----:B------:R1:W-:Y:S04]  /*1a8e0*/  STL.64 [R1+0xa28], R82 ;  /* 0x000a285201007387 */ /* 0x0003e80000100a00 */
[----:B------:R3:W-:Y:S04]  /*1a8f0*/  LDGSTS.E [R0+0x7f800], [R82.64], !P6 ;  /* 0x7f80000052007fae */ /* 0x0007e8000f121844 */
[----:B------:R3:W-:Y:S04]  /*1a900*/  LDGSTS.E [R0+0x7fa00], [R66.64], !P6 ;  /* 0x7fa0000042007fae */ /* 0x0007e8000f121844 */
[----:B------:R3:W-:Y:S04]  /*1a910*/  LDGSTS.E [R0+0x7fc00], [R50.64], !P6 ;  /* 0x7fc0000032007fae */ /* 0x0007e8000f121844 */
[----:B------:R3:W-:Y:S04]  /*1a920*/  LDGSTS.E [R0+0x7fe00], [R34.64], !P6 ;  /* 0x7fe0000022007fae */ /* 0x0007e8000f121844 */
[----:B------:R-:W-:Y:S04]  /*1a930*/  STL.64 [R1+0xf48], R250 ;  /* 0x000f48fa01007387 */ /* 0x000fe80000100a00 */
[----:B------:R4:W-:Y:S01]  /*1a940*/  STL.64 [R1+0xa20], R66 ;  /* 0x000a204201007387 */ /* 0x0009e20000100a00 */
[----:B---3--:R-:W-:-:S03]  /*1a950*/  MOV R0, c[0x0][0x18c] ;  /* 0x0000630000007a02 */ /* 0x008fc60000000f00 */
[----:B------:R3:W-:Y:S04]  /*1a960*/  STL.64 [R1+0xa18], R50 ;  /* 0x000a183201007387 */ /* 0x0007e80000100a00 */
[----:B-1----:R-:W2:Y:S01]  /*1a970*/  LDL.LU.64 R82, [R1+0x24c8] ;  /* 0x0024c80001527983 */ /* 0x002ea20000300a00 */
[----:B------:R-:W-:-:S03]  /*1a980*/  IMAD.SHL.U32 R0, R0, 0x80, RZ ;  /* 0x0000008000007824 */ /* 0x000fc600078e00ff */
[----:B------:R1:W-:Y:S04]  /*1a990*/  STL.64 [R1+0xa10], R34 ;  /* 0x000a102201007387 */ /* 0x0003e80000100a00 */
[----:B------:R-:W0:Y:S01]  /*1a9a0*/  LDGDEPBAR ;  /* 0x00000000000079af */ /* 0x000e220000000000 */
[----:B------:R-:W-:-:S03]  /*1a9b0*/  IMAD.WIDE R208, R0, 0x4, R208 ;  /* 0x0000000400d07825 */ /* 0x000fc600078e02d0 */
[----:B----4-:R-:W4:Y:S04]  /*1a9c0*/  LDL.LU.64 R66, [R1+0x24c0] ;  /* 0x0024c00001427983 */ /* 0x010f280000300a00 */
[----:B------:R1:W-:Y:S04]  /*1a9d0*/  LDGSTS.E [R2+0x50000], [R18.64], P1 ;  /* 0x5000000012027fae */ /* 0x0003e80008921844 */
[----:B---3--:R-:W3:Y:S04]  /*1a9e0*/  LDL.LU.64 R50, [R1+0x24b8] ;  /* 0x0024b80001327983 */ /* 0x008ee80000300a00 */
[----:B------:R1:W-:Y:S01]  /*1a9f0*/  LDGSTS.E [R240+0x51000], [R250.64], P1 ;  /* 0x51000000faf07fae */ /* 0x0003e20008921844 */
[----:B------:R-:W-:-:S03]  /*1aa00*/  IMAD.WIDE R176, R0, 0x4, R176 ;  /* 0x0000000400b07825 */ /* 0x000fc600078e02b0 */
[----:B------:R1:W-:Y:S04]  /*1aa10*/  STL.64 [R1+0xa00], R224 ;  /* 0x000a00e001007387 */ /* 0x0003e80000100a00 */
[----:B------:R1:W-:Y:S01]  /*1aa20*/  LDGSTS.E [R252+0x52000], [R224.64], P1 ;  /* 0x52000000e0fc7fae */ /* 0x0003e20008921844 */
[----:B------:R-:W-:Y:S01]  /*1aa30*/  IMAD.WIDE R160, R0, 0x4, R160 ;  /* 0x0000000400a07825 */ /* 0x000fe200078e02a0 */
[C---:B-1----:R-:W-:Y:S02]  /*1aa40*/  IADD3 R251, R241.reuse, 0x100000, RZ ;  /* 0x00100000f1fb7810 */ /* 0x042fe40007ffe0ff */
[----:B------:R-:W2:Y:S01]  /*1aa50*/  LDL.LU.64 R34, [R1+0x24b0] ;  /* 0x0024b00001227983 */ /* 0x000ea20000300a00 */
[----:B------:R-:W-:-:S03]  /*1aa60*/  IADD3 R250, R241, 0x100000, RZ ;  /* 0x00100000f1fa7810 */ /* 0x000fc60007ffe0ff */
[----:B------:R-:W2:Y:S01]  /*1aa70*/  LDL.LU.64 R18, [R1+0x24a8] ;  /* 0x0024a80001127983 */ /* 0x000ea20000300a00 */
[C---:B------:R-:W-:Y:S02]  /*1aa80*/  IADD3 R225, R241.reuse, 0x100000, RZ ;  /* 0x00100000f1e17810 */ /* 0x040fe40007ffe0ff */
[----:B------:R-:W-:Y:S01]  /*1aa90*/  IADD3 R224, R241, 0x100000, RZ ;  /* 0x00100000f1e07810 */ /* 0x000fe20007ffe0ff */
[C---:B------:R-:W-:Y:S01]  /*1aaa0*/  IMAD.WIDE R240, R0.reuse, 0x4, R192 ;  /* 0x0000000400f07825 */ /* 0x040fe200078e02c0 */
[----:B------:R1:W-:Y:S04]  /*1aab0*/  STL.64 [R1+0x9f8], R208 ;  /* 0x0009f8d001007387 */ /* 0x0003e80000100a00 */
[----:B------:R1:W-:Y:S04]  /*1aac0*/  STL.64 [R1+0x9f0], R240 ;  /* 0x0009f0f001007387 */ /* 0x0003e80000100a00 */
[----:B------:R1:W-:Y:S04]  /*1aad0*/  STL.64 [R1+0x9e8], R176 ;  /* 0x0009e8b001007387 */ /* 0x0003e80000100a00 */
[----:B------:R1:W-:Y:S04]  /*1aae0*/  LDGSTS.E [R252+0x53000], [R208.64], P1 ;  /* 0x53000000d0fc7fae */ /* 0x0003e80008921844 */
[----:B------:R1:W-:Y:S04]  /*1aaf0*/  STL.64 [R1+0x9e0], R160 ;  /* 0x0009e0a001007387 */ /* 0x0003e80000100a00 */
[----:B------:R-:W1:Y:S04]  /*1ab00*/  S2R R192, SR_TID.X ;  /* 0x0000000000c07919 */ /* 0x000e680000002100 */
[----:B-1----:R-:W2:Y:S04]  /*1ab10*/  LDL.LU.64 R208, [R1+0x30] ;  /* 0x0000300001d07983 */ /* 0x002ea80000300a00 */
[----:B------:R1:W-:Y:S04]  /*1ab20*/  LDGSTS.E [R251+0x54000], [R240.64], P1 ;  /* 0x54000000f0fb7fae */ /* 0x0003e80008921844 */
[----:B------:R1:W-:Y:S01]  /*1ab30*/  LDGSTS.E [R250+0x55000], [R176.64], P1 ;  /* 0x55000000b0fa7fae */ /* 0x0003e20008921844 */
[----:B------:R-:W-:-:S03]  /*1ab40*/  IMAD.WIDE R144, R0, 0x4, R144 ;  /* 0x0000000400907825 */ /* 0x000fc600078e0290 */
[----:B------:R1:W-:Y:S01]  /*1ab50*/  LDGSTS.E [R225+0x56000], [R160.64], P1 ;  /* 0x56000000a0e17fae */ /* 0x0003e20008921844 */
[----:B------:R-:W-:-:S03]  /*1ab60*/  IMAD.WIDE R128, R0, 0x4, R128 ;  /* 0x0000000400807825 */ /* 0x000fc600078e0280 */
[----:B-1----:R-:W3:Y:S04]  /*1ab70*/  LDL.LU.64 R240, [R1+0x24a0] ;  /* 0x0024a00001f07983 */ /* 0x002ee80000300a00 */
[----:B------:R-:W1:Y:S01]  /*1ab80*/  S2R R177, SR_TID.X ;  /* 0x0000000000b17919 */ /* 0x000e620000002100 */
[----:B------:R-:W-:Y:S01]  /*1ab90*/  LOP3.LUT R193, R192, 0x7f, RZ, 0xc0, !PT ;  /* 0x0000007fc0c17812 */ /* 0x000fe200078ec0ff */
[----:B------:R-:W-:Y:S02]  /*1aba0*/  IMAD.WIDE R112, R0, 0x4, R112 ;  /* 0x0000000400707825 */ /* 0x000fe400078e0270 */
[----:B------:R1:W-:Y:S02]  /*1abb0*/  LDGSTS.E [R224+0x57000], [R144.64], P1 ;  /* 0x5700000090e07fae */ /* 0x0003e40008921844 */
[----:B------:R-:W-:-:S02]  /*1abc0*/  IMAD.SHL.U32 R252, R193, 0x4, RZ ;  /* 0x00000004c1fc7824 */ /* 0x000fc400078e00ff */
[----:B------:R1:W-:Y:S01]  /*1abd0*/  STL.64 [R1+0x9d8], R144 ;  /* 0x0009d89001007387 */ /* 0x0003e20000100a00 */
[----:B------:R-:W-:Y:S02]  /*1abe0*/  IMAD.WIDE R96, R0, 0x4, R96 ;  /* 0x0000000400607825 */ /* 0x000fe400078e0260 */
[C---:B------:R-:W-:Y:S02]  /*1abf0*/  IADD3 R176, R252.reuse, 0x100000, RZ ;  /* 0x00100000fcb07810 */ /* 0x040fe40007ffe0ff */
[----:B------:R-:W-:Y:S01]  /*1ac00*/  IADD3 R161, R252, 0x100000, RZ ;  /* 0x00100000fca17810 */ /* 0x000fe20007ffe0ff */
[----:B------:R-:W-:Y:S01]  /*1ac10*/  IMAD.WIDE R80, R0, 0x4, R80 ;  /* 0x0000000400507825 */ /* 0x000fe200078e0250 */
[----:B------:R-:W-:Y:S01]  /*1ac20*/  IADD3 R160, R252, 0x100000, RZ ;  /* 0x00100000fca07810 */ /* 0x000fe20007ffe0ff */
[----:B------:R1:W-:Y:S02]  /*1ac30*/  STL.64 [R1+0x9d0], R128 ;  /* 0x0009d08001007387 */ /* 0x0003e40000100a00 */
[----:B------:R-:W-:Y:S01]  /*1ac40*/  IMAD.WIDE R64, R0, 0x4, R64 ;  /* 0x0000000400407825 */ /* 0x000fe200078e0240 */
[----:B-1----:R-:W-:Y:S01]  /*1ac50*/  IADD3 R145, R252, 0x100000, RZ ;  /* 0x00100000fc917810 */ /* 0x002fe20007ffe0ff */
[----:B------:R1:W-:Y:S01]  /*1ac60*/  LDGSTS.E [R176+0x58000], [R128.64], P1 ;  /* 0x5800000080b07fae */ /* 0x0003e20008921844 */
[----:B------:R-:W-:-:S03]  /*1ac70*/  LOP3.LUT R177, R177, 0x7f, RZ, 0xc0, !PT ;  /* 0x0000007fb1b17812 */ /* 0x000fc600078ec0ff */
[----:B------:R-:W-:Y:S01]  /*1ac80*/  STL.64 [R1+0x9c8], R112 ;  /* 0x0009c87001007387 */ /* 0x000fe20000100a00 */
[----:B------:R-:W-:Y:S02]  /*1ac90*/  IADD3 R144, R252, 0x100000, RZ ;  /* 0x00100000fc907810 */ /* 0x000fe40007ffe0ff */
[----:B------:R-:W-:Y:S01]  /*1aca0*/  SHF.L.U32 R177, R177, 0x2, RZ ;  /* 0x00000002b1b17819 */ /* 0x000fe200000006ff */
[----:B------:R2:W-:Y:S01]  /*1acb0*/  LDGSTS.E [R161+0x59000], [R112.64], P1 ;  /* 0x5900000070a17fae */ /* 0x0005e20008921844 */
[C---:B------:R-:W-:Y:S02]  /*1acc0*/  IMAD.WIDE R48, R0.reuse, 0x4, R48 ;  /* 0x0000000400307825 */ /* 0x040fe400078e0230 */
[----:B------:R-:W-:Y:S01]  /*1acd0*/  LOP3.LUT R251, R177, 0x10, RZ, 0x3c, !PT ;  /* 0x00000010b1fb7812 */ /* 0x000fe200078e3cff */
[----:B------:R1:W-:Y:S01]  /*1ace0*/  STL.64 [R1+0x9c0], R96 ;  /* 0x0009c06001007387 */ /* 0x0003e20000100a00 */
[----:B------:R-:W-:-:S03]  /*1acf0*/  IMAD.WIDE R32, R0, 0x4, R32 ;  /* 0x0000000400207825 */ /* 0x000fc600078e0220 */
[----:B------:R1:W-:Y:S02]  /*1ad00*/  LDGSTS.E [R160+0x5a000], [R96.64], P1 ;  /* 0x5a00000060a07fae */ /* 0x0003e40008921844 */
[----:B-1----:R-:W-:Y:S02]  /*1ad10*/  IMAD.WIDE R128, R0, 0x4, R16 ;  /* 0x0000000400807825 */ /* 0x002fe400078e0210 */
[----:B------:R1:W-:Y:S04]  /*1ad20*/  STL.64 [R1+0x9b8], R80 ;  /* 0x0009b85001007387 */ /* 0x0003e80000100a00 */
[----:B------:R1:W-:Y:S01]  /*1ad30*/  LDGSTS.E [R145+0x5b000], [R80.64], P1 ;  /* 0x5b00000050917fae */ /* 0x0003e20008921844 */
[----:B------:R-:W-:-:S03]  /*1ad40*/  IADD3 R96, R252, 0x100000, RZ ;  /* 0x00100000fc607810 */ /* 0x000fc60007ffe0ff */
[----:B------:R1:W-:Y:S04]  /*1ad50*/  STL.64 [R1+0x9b0], R64 ;  /* 0x0009b04001007387 */ /* 0x0003e80000100a00 */
[----:B------:R1:W-:Y:S02]  /*1ad60*/  LDGSTS.E [R144+0x5c000], [R64.64], P1 ;  /* 0x5c00000040907fae */ /* 0x0003e40008921844 */
[C---:B-1----:R-:W-:Y:S02]  /*1ad70*/  IADD3 R81, R252.reuse, 0x100000, RZ ;  /* 0x00100000fc517810 */ /* 0x042fe40007ffe0ff */
[----:B------:R-:W-:Y:S01]  /*1ad80*/  IADD3 R80, R252, 0x100000, RZ ;  /* 0x00100000fc507810 */ /* 0x000fe20007ffe0ff */
[----:B------:R-:W-:Y:S01]  /*1ad90*/  STL.64 [R1+0x9a8], R48 ;  /* 0x0009a83001007387 */ /* 0x000fe20000100a00 */
[----:B------:R-:W-:-:S03]  /*1ada0*/  IMAD.WIDE R16, R0, 0x4, R238 ;  /* 0x0000000400107825 */ /* 0x000fc600078e02ee */
[----:B------:R1:W-:Y:S01]  /*1adb0*/  LDGSTS.E [R96+0x5d000], [R48.64], P1 ;  /* 0x5d00000030607fae */ /* 0x0003e20008921844 */
[----:B------:R-:W-:Y:S01]  /*1adc0*/  IADD3 R65, R251, 0x100000, RZ ;  /* 0x00100000fb417810 */ /* 0x000fe20007ffe0ff */
[C---:B------:R-:W-:Y:S02]  /*1add0*/  IMAD.WIDE R144, R0.reuse, 0x4, R222 ;  /* 0x0000000400907825 */ /* 0x040fe400078e02de */
[----:B------:R-:W-:Y:S04]  /*1ade0*/  STL.64 [R1+0x9a0], R32 ;  /* 0x0009a02001007387 */ /* 0x000fe80000100a00 */
[----:B------:R1:W-:Y:S04]  /*1adf0*/  LDGSTS.E [R81+0x5e000], [R32.64], P1 ;  /* 0x5e00000020517fae */ /* 0x0003e80008921844 */
[----:B------:R1:W-:Y:S04]  /*1ae00*/  STL.64 [R1+0x998], R128 ;  /* 0x0009988001007387 */ /* 0x0003e80000100a00 */
[----:B------:R1:W-:Y:S02]  /*1ae10*/  LDGSTS.E [R80+0x5f000], [R128.64], P1 ;  /* 0x5f00000080507fae */ /* 0x0003e40008921844 */
[----:B-1----:R-:W-:-:S04]  /*1ae20*/  IMAD.WIDE R128, R0, 0x4, R206 ;  /* 0x0000000400807825 */ /* 0x002fc800078e02ce */
[----:B--2---:R-:W-:-:S05]  /*1ae30*/  IMAD.WIDE R112, R0, 0x4, R208 ;  /* 0x0000000400707825 */ /* 0x004fca00078e02d0 */
[----:B------:R1:W-:Y:S04]  /*1ae40*/  STL.64 [R1+0x990], R112 ;  /* 0x0009907001007387 */ /* 0x0003e80000100a00 */
[----:B------:R1:W-:Y:S04]  /*1ae50*/  LDGSTS.E [R65+0x50200], [R112.64], P1 ;  /* 0x5020000070417fae */ /* 0x0003e80008921844 */
[----:B------:R2:W-:Y:S04]  /*1ae60*/  STL.64 [R1+0x988], R16 ;  /* 0x0009881001007387 */ /* 0x0005e80000100a00 */
[----:B------:R-:W-:Y:S01]  /*1ae70*/  STL.64 [R1+0x980], R144 ;  /* 0x0009809001007387 */ /* 0x000fe20000100a00 */
[----:B-1----:R-:W-:-:S03]  /*1ae80*/  IMAD.WIDE R112, R0, 0x4, R190 ;  /* 0x0000000400707825 */ /* 0x002fc600078e02be */
[----:B------:R1:W-:Y:S04]  /*1ae90*/  STL.64 [R1+0x978], R128 ;  /* 0x0009788001007387 */ /* 0x0003e80000100a00 */
[----:B------:R1:W-:Y:S04]  /*1aea0*/  STL.64 [R1+0x970], R112 ;  /* 0x0009707001007387 */ /* 0x0003e80000100a00 */
[----:B------:R-:W3:Y:S01]  /*1aeb0*/  LDL.LU.64 R208, [R1+0x28] ;  /* 0x0000280001d07983 */ /* 0x000ee20000300a00 */
[C---:B------:R-:W-:Y:S02]  /*1aec0*/  IADD3 R64, R251.reuse, 0x100000, RZ ;  /* 0x00100000fb407810 */ /* 0x040fe40007ffe0ff */
[----:B------:R-:W-:-:S02]  /*1aed0*/  IADD3 R48, R251, 0x100000, RZ ;  /* 0x00100000fb307810 */ /* 0x000fc40007ffe0ff */
[C---:B------:R-:W-:Y:S01]  /*1aee0*/  IADD3 R33, R251.reuse, 0x100000, RZ ;  /* 0x00100000fb217810 */ /* 0x040fe20007ffe0ff */
[----:B------:R2:W-:Y:S01]  /*1aef0*/  LDGSTS.E [R64+0x51200], [R16.64], P1 ;  /* 0x5120000010407fae */ /* 0x0005e20008921844 */
[C---:B------:R-:W-:Y:S01]  /*1af00*/  IADD3 R32, R251.reuse, 0x100000, RZ ;  /* 0x00100000fb207810 */ /* 0x040fe20007ffe0ff */
[C---:B------:R-:W-:Y:S02]  /*1af10*/  IMAD.WIDE R96, R0.reuse, 0x4, R174 ;  /* 0x0000000400607825 */ /* 0x040fe400078e02ae */
[----:B------:R1:W-:Y:S02]  /*1af20*/  LDGSTS.E [R48+0x52200], [R144.64], P1 ;  /* 0x5220000090307fae */ /* 0x0003e40008921844 */
[----:B------:R-:W-:Y:S02]  /*1af30*/  IMAD.WIDE R80, R0, 0x4, R158 ;  /* 0x0000000400507825 */ /* 0x000fe400078e029e */
[----:B------:R1:W-:Y:S01]  /*1af40*/  LDGSTS.E [R33+0x53200], [R128.64], P1 ;  /* 0x5320000080217fae */ /* 0x0003e20008921844 */
[----:B--2---:R-:W-:-:S03]  /*1af50*/  IADD3 R17, R251, 0x100000, RZ ;  /* 0x00100000fb117810 */ /* 0x004fc60007ffe0ff */
[----:B------:R2:W-:Y:S01]  /*1af60*/  LDGSTS.E [R32+0x54200], [R112.64], P1 ;  /* 0x5420000070207fae */ /* 0x0005e20008921844 */
[----:B------:R-:W-:-:S03]  /*1af70*/  IADD3 R16, R251, 0x100000, RZ ;  /* 0x00100000fb107810 */ /* 0x000fc60007ffe0ff */
[----:B------:R4:W-:Y:S01]  /*1af80*/  STL.64 [R1+0x968], R96 ;  /* 0x0009686001007387 */ /* 0x0009e20000100a00 */
[----:B-1----:R-:W-:-:S03]  /*1af90*/  IMAD.WIDE R128, R0, 0x4, R142 ;  /* 0x0000000400807825 */ /* 0x002fc600078e028e */
[----:B------:R4:W-:Y:S01]  /*1afa0*/  LDGSTS.E [R17+0x55200], [R96.64], P1 ;  /* 0x5520000060117fae */ /* 0x0009e20008921844 */
[----:B--2---:R-:W-:-:S03]  /*1afb0*/  IMAD.WIDE R112, R0, 0x4, R126 ;  /* 0x0000000400707825 */ /* 0x004fc600078e027e */
[----:B------:R1:W-:Y:S04]  /*1afc0*/  STL.64 [R1+0x960], R80 ;  /* 0x0009605001007387 */ /* 0x0003e80000100a00 */
[----:B------:R1:W-:Y:S01]  /*1afd0*/  LDGSTS.E [R16+0x56200], [R80.64], P1 ;  /* 0x5620000050107fae */ /* 0x0003e20008921844 */
[----:B------:R-:W-:-:S04]  /*1afe0*/  IMAD.WIDE R64, R0, 0x4, R78 ;  /* 0x0000000400407825 */ /* 0x000fc800078e024e */
[C---:B----4-:R-:W-:Y:S01]  /*1aff0*/  IMAD.WIDE R96, R0.reuse, 0x4, R110 ;  /* 0x0000000400607825 */ /* 0x050fe200078e026e */
[----:B------:R-:W-:Y:S01]  /*1b000*/  STL.64 [R1+0x958], R128 ;  /* 0x0009588001007387 */ /* 0x000fe20000100a00 */
[----:B------:R-:W-:Y:S02]  /*1b010*/  LOP3.LUT R177, R177, 0x20, RZ, 0x3c, !PT ;  /* 0x00000020b1b17812 */ /* 0x000fe400078e3cff */
[C---:B------:R-:W-:Y:S01]  /*1b020*/  IMAD.WIDE R62, R0.reuse, 0x4, R62 ;  /* 0x00000004003e7825 */ /* 0x040fe200078e023e */
[----:B------:R2:W-:Y:S03]  /*1b030*/  LDGSTS.E [R48+0x57200], [R128.64], P1 ;  /* 0x5720000080307fae */ /* 0x0005e60008921844 */
[C---:B-1----:R-:W-:Y:S01]  /*1b040*/  IMAD.WIDE R80, R0.reuse, 0x4, R94 ;  /* 0x0000000400507825 */ /* 0x042fe200078e025e */
[----:B------:R-:W-:Y:S03]  /*1b050*/  STL.64 [R1+0x950], R112 ;  /* 0x0009507001007387 */ /* 0x000fe60000100a00 */
[C---:B------:R-:W-:Y:S01]  /*1b060*/  IMAD.WIDE R46, R0.reuse, 0x4, R46 ;  /* 0x00000004002e7825 */ /* 0x040fe200078e022e */
[----:B------:R1:W-:Y:S03]  /*1b070*/  LDGSTS.E [R33+0x58200], [R112.64], P1 ;  /* 0x5820000070217fae */ /* 0x0003e60008921844 */
[C---:B------:R-:W-:Y:S01]  /*1b080*/  IMAD.WIDE R30, R0.reuse, 0x4, R30 ;  /* 0x00000004001e7825 */ /* 0x040fe200078e021e */
[----:B------:R-:W-:Y:S04]  /*1b090*/  STL.64 [R1+0x948], R96 ;  /* 0x0009486001007387 */ /* 0x000fe80000100a00 */
[----:B------:R1:W-:Y:S01]  /*1b0a0*/  LDGSTS.E [R32+0x59200], [R96.64], P1 ;  /* 0x5920000060207fae */ /* 0x0003e20008921844 */
[----:B------:R-:W-:-:S03]  /*1b0b0*/  IMAD.WIDE R14, R0, 0x4, R14 ;  /* 0x00000004000e7825 */ /* 0x000fc600078e020e */
[----:B------:R-:W-:Y:S04]  /*1b0c0*/  STL.64 [R1+0x940], R80 ;  /* 0x0009405001007387 */ /* 0x000fe80000100a00 */
[----:B------:R4:W-:Y:S04]  /*1b0d0*/  LDGSTS.E [R17+0x5a200], [R80.64], P1 ;  /* 0x5a20000050117fae */ /* 0x0009e80008921844 */
[----:B------:R-:W-:Y:S04]  /*1b0e0*/  STL.64 [R1+0x938], R64 ;  /* 0x0009384001007387 */ /* 0x000fe80000100a00 */
[----:B------:R1:W-:Y:S04]  /*1b0f0*/  LDGSTS.E [R16+0x5b200], [R64.64], P1 ;  /* 0x5b20000040107fae */ /* 0x0003e80008921844 */
[----:B------:R2:W-:Y:S04]  /*1b100*/  STL.64 [R1+0x930], R62 ;  /* 0x0009303e01007387 */ /* 0x0005e80000100a00 */
[----:B------:R2:W-:Y:S01]  /*1b110*/  LDGSTS.E [R48+0x5c200], [R62.64], P1 ;  /* 0x5c2000003e307fae */ /* 0x0005e20008921844 */
[----:B-1----:R-:W-:-:S03]  /*1b120*/  IADD3 R16, R177, 0x100000, RZ ;  /* 0x00100000b1107810 */ /* 0x002fc60007ffe0ff */
[----:B------:R1:W-:Y:S04]  /*1b130*/  STL.64 [R1+0x928], R46 ;  /* 0x0009282e01007387 */ /* 0x0003e80000100a00 */
[----:B------:R1:W-:Y:S04]  /*1b140*/  LDGSTS.E [R33+0x5d200], [R46.64], P1 ;  /* 0x5d2000002e217fae */ /* 0x0003e80008921844 */
[----:B------:R-:W-:Y:S04]  /*1b150*/  STL.64 [R1+0x920], R30 ;  /* 0x0009201e01007387 */ /* 0x000fe80000100a00 */
[----:B------:R1:W-:Y:S01]  /*1b160*/  LDGSTS.E [R32+0x5e200], [R30.64], P1 ;  /* 0x5e2000001e207fae */ /* 0x0003e20008921844 */
[----:B--2---:R-:W-:-:S03]  /*1b170*/  IMAD.WIDE R62, R0, 0x4, R220 ;  /* 0x00000004003e7825 */ /* 0x004fc600078e02dc */
[----:B------:R-:W-:Y:S04]  /*1b180*/  STL.64 [R1+0x918], R14 ;  /* 0x0009180e01007387 */ /* 0x000fe80000100a00 */
[----:B------:R4:W-:Y:S01]  /*1b190*/  LDGSTS.E [R17+0x5f200], [R14.64], P1 ;  /* 0x5f2000000e117fae */ /* 0x0009e20008921844 */
[----:B------:R-:W-:-:S04]  /*1b1a0*/  IMAD.WIDE R48, R0, 0x4, R204 ;  /* 0x0000000400307825 */ /* 0x000fc800078e02cc */
[----:B-1----:R-:W-:-:S04]  /*1b1b0*/  IMAD.WIDE R46, R0, 0x4, R188 ;  /* 0x00000004002e7825 */ /* 0x002fc800078e02bc */
[----:B------:R-:W-:-:S04]  /*1b1c0*/  IMAD.WIDE R32, R0, 0x4, R172 ;  /* 0x0000000400207825 */ /* 0x000fc800078e02ac */
[----:B---3--:R-:W-:-:S05]  /*1b1d0*/  IMAD.WIDE R64, R0, 0x4, R208 ;  /* 0x0000000400407825 */ /* 0x008fca00078e02d0 */
[----:B------:R1:W-:Y:S04]  /*1b1e0*/  STL.64 [R1+0x910], R64 ;  /* 0x0009104001007387 */ /* 0x0003e80000100a00 */
[----:B------:R1:W-:Y:S02]  /*1b1f0*/  LDGSTS.E [R16+0x50400], [R64.64], P1 ;  /* 0x5040000040107fae */ /* 0x0003e40008921844 */
[----:B-1----:R-:W-:-:S05]  /*1b200*/  IMAD.WIDE R64, R0, 0x4, R236 ;  /* 0x0000000400407825 */ /* 0x002fca00078e02ec */
[----:B------:R1:W-:Y:S04]  /*1b210*/  STL.64 [R1+0x908], R64 ;  /* 0x0009084001007387 */ /* 0x0003e80000100a00 */
[----:B------:R2:W-:Y:S04]  /*1b220*/  STL.64 [R1+0x900], R62 ;  /* 0x0009003e01007387 */ /* 0x0005e80000100a00 */
[----:B------:R2:W-:Y:S04]  /*1b230*/  STL.64 [R1+0x8f8], R48 ;  /* 0x0008f83001007387 */ /* 0x0005e80000100a00 */
[----:B------:R1:W-:Y:S04]  /*1b240*/  STL.64 [R1+0x8f0], R46 ;  /* 0x0008f02e01007387 */ /* 0x0003e80000100a00 */
[----:B------:R1:W-:Y:S04]  /*1b250*/  STL.64 [R1+0x8e8], R32 ;  /* 0x0008e82001007387 */ /* 0x0003e80000100a00 */
[----:B------:R-:W3:Y:S01]  /*1b260*/  LDL.LU.64 R208, [R1+0x20] ;  /* 0x0000200001d07983 */ /* 0x000ee20000300a00 */
[----:B------:R-:W-:-:S02]  /*1b270*/  IADD3 R30, R177, 0x100000, RZ ;  /* 0x00100000b11e7810 */ /* 0x000fc40007ffe0ff */
[C---:B----4-:R-:W-:Y:S02]  /*1b280*/  IADD3 R17, R177.reuse, 0x100000, RZ ;  /* 0x00100000b1117810 */ /* 0x050fe40007ffe0ff */
[C---:B------:R-:W-:Y:S01]  /*1b290*/  IADD3 R15, R177.reuse, 0x100000, RZ ;  /* 0x00100000b10f7810 */ /* 0x040fe20007ffe0ff */
[----:B------:R1:W-:Y:S01]  /*1b2a0*/  LDGSTS.E [R30+0x51400], [R64.64], P1 ;  /* 0x51400000401e7fae */ /* 0x0003e20008921844 */
[----:B------:R-:W-:-:S03]  /*1b2b0*/  IADD3 R14, R177, 0x100000, RZ ;  /* 0x00100000b10e7810 */ /* 0x000fc60007ffe0ff */
[----:B------:R2:W-:Y:S04]  /*1b2c0*/  LDGSTS.E [R17+0x52400], [R62.64], P1 ;  /* 0x524000003e117fae */ /* 0x0005e80008921844 */
[----:B------:R4:W-:Y:S01]  /*1b2d0*/  LDGSTS.E [R16+0x53400], [R48.64], P1 ;  /* 0x5340000030107fae */ /* 0x0009e20008921844 */
[----:B-1----:R-:W-:-:S03]  /*1b2e0*/  IMAD.WIDE R64, R0, 0x4, R156 ;  /* 0x0000000400407825 */ /* 0x002fc600078e029c */
[----:B------:R1:W-:Y:S01]  /*1b2f0*/  LDGSTS.E [R15+0x54400], [R46.64], P1 ;  /* 0x544000002e0f7fae */ /* 0x0003e20008921844 */
[----:B--2---:R-:W-:-:S03]  /*1b300*/  IMAD.WIDE R62, R0, 0x4, R140 ;  /* 0x00000004003e7825 */ /* 0x004fc600078e028c */
[----:B------:R2:W-:Y:S01]  /*1b310*/  LDGSTS.E [R14+0x55400], [R32.64], P1 ;  /* 0x55400000200e7fae */ /* 0x0005e20008921844 */
[----:B----4-:R-:W-:-:S03]  /*1b320*/  IMAD.WIDE R48, R0, 0x4, R124 ;  /* 0x0000000400307825 */ /* 0x010fc600078e027c */
[----:B------:R-:W-:Y:S01]  /*1b330*/  STL.64 [R1+0x8e0], R64 ;  /* 0x0008e04001007387 */ /* 0x000fe20000100a00 */
[----:B-1----:R-:W-:-:S03]  /*1b340*/  IMAD.WIDE R46, R0, 0x4, R108 ;  /* 0x00000004002e7825 */ /* 0x002fc600078e026c */
[----:B------:R1:W-:Y:S01]  /*1b350*/  LDGSTS.E [R30+0x56400], [R64.64], P1 ;  /* 0x56400000401e7fae */ /* 0x0003e20008921844 */
[----:B--2---:R-:W-:-:S03]  /*1b360*/  IMAD.WIDE R32, R0, 0x4, R92 ;  /* 0x0000000400207825 */ /* 0x004fc600078e025c */
[----:B------:R-:W-:Y:S04]  /*1b370*/  STL.64 [R1+0x8d8], R62 ;  /* 0x0008d83e01007387 */ /* 0x000fe80000100a00 */
[----:B------:R2:W-:Y:S04]  /*1b380*/  LDGSTS.E [R17+0x57400], [R62.64], P1 ;  /* 0x574000003e117fae */ /* 0x0005e80008921844 */
[----:B------:R4:W-:Y:S04]  /*1b390*/  STL.64 [R1+0x8d0], R48 ;  /* 0x0008d03001007387 */ /* 0x0009e80000100a00 */
[----:B------:R4:W-:Y:S04]  /*1b3a0*/  LDGSTS.E [R16+0x58400], [R48.64], P1 ;  /* 0x5840000030107fae */ /* 0x0009e80008921844 */
[----:B------:R1:W-:Y:S04]  /*1b3b0*/  STL.64 [R1+0x8c8], R46 ;  /* 0x0008c82e01007387 */ /* 0x0003e80000100a00 */
[----:B------:R1:W-:Y:S01]  /*1b3c0*/  LDGSTS.E [R15+0x59400], [R46.64], P1 ;  /* 0x594000002e0f7fae */ /* 0x0003e20008921844 */
[----:B----4-:R-:W-:-:S03]  /*1b3d0*/  IMAD.WIDE R48, R0, 0x4, R76 ;  /* 0x0000000400307825 */ /* 0x010fc600078e024c */
[----:B------:R4:W-:Y:S04]  /*1b3e0*/  STL.64 [R1+0x8c0], R32 ;  /* 0x0008c02001007387 */ /* 0x0009e80000100a00 */
[----:B------:R4:W-:Y:S01]  /*1b3f0*/  LDGSTS.E [R14+0x5a400], [R32.64], P1 ;  /* 0x5a400000200e7fae */ /* 0x0009e20008921844 */
[----:B-1----:R-:W-:-:S03]  /*1b400*/  IMAD.WIDE R46, R0, 0x4, R60 ;  /* 0x00000004002e7825 */ /* 0x002fc600078e023c */
[----:B------:R-:W-:Y:S01]  /*1b410*/  STL.64 [R1+0x8b8], R48 ;  /* 0x0008b83001007387 */ /* 0x000fe20000100a00 */
[----:B------:R-:W-:-:S03]  /*1b420*/  IMAD.WIDE R28, R0, 0x4, R28 ;  /* 0x00000004001c7825 */ /* 0x000fc600078e021c */
[----:B------:R1:W-:Y:S01]  /*1b430*/  LDGSTS.E [R30+0x5b400], [R48.64], P1 ;  /* 0x5b400000301e7fae */ /* 0x0003e20008921844 */
[----:B----4-:R-:W-:-:S03]  /*1b440*/  IMAD.WIDE R32, R0, 0x4, R44 ;  /* 0x0000000400207825 */ /* 0x010fc600078e022c */
[----:B------:R-:W-:Y:S01]  /*1b450*/  STL.64 [R1+0x8b0], R46 ;  /* 0x0008b02e01007387 */ /* 0x000fe20000100a00 */
[----:B------:R-:W-:-:S03]  /*1b460*/  IMAD.WIDE R12, R0, 0x4, R12 ;  /* 0x00000004000c7825 */ /* 0x000fc600078e020c */
[----:B------:R3:W-:Y:S01]  /*1b470*/  LDGSTS.E [R17+0x5c400], [R46.64], P1 ;  /* 0x5c4000002e117fae */ /* 0x0007e20008921844 */
[----:B------:R-:W-:-:S03]  /*1b480*/  IMAD.WIDE R44, R0, 0x4, R234 ;  /* 0x00000004002c7825 */ /* 0x000fc600078e02ea */
[----:B------:R4:W-:Y:S04]  /*1b490*/  STL.64 [R1+0x8a8], R32 ;  /* 0x0008a82001007387 */ /* 0x0009e80000100a00 */
[----:B------:R4:W-:Y:S01]  /*1b4a0*/  LDGSTS.E [R16+0x5d400], [R32.64], P1 ;  /* 0x5d40000020107fae */ /* 0x0009e20008921844 */
[----:B-1----:R-:W-:-:S03]  /*1b4b0*/  IMAD.WIDE R30, R0, 0x4, R202 ;  /* 0x00000004001e7825 */ /* 0x002fc600078e02ca */
[----:B------:R1:W-:Y:S04]  /*1b4c0*/  STL.64 [R1+0x8a0], R28 ;  /* 0x0008a01c01007387 */ /* 0x0003e80000100a00 */
[----:B------:R1:W-:Y:S01]  /*1b4d0*/  LDGSTS.E [R15+0x5e400], [R28.64], P1 ;  /* 0x5e4000001c0f7fae */ /* 0x0003e20008921844 */
[----:B----4-:R-:W-:-:S03]  /*1b4e0*/  IMAD.WIDE R32, R0, 0x4, R218 ;  /* 0x0000000400207825 */ /* 0x010fc600078e02da */
[----:B------:R4:W-:Y:S04]  /*1b4f0*/  STL.64 [R1+0x898], R12 ;  /* 0x0008980c01007387 */ /* 0x0009e80000100a00 */
[----:B------:R-:W2:Y:S01]  /*1b500*/  S2R R177, SR_TID.X ;  /* 0x0000000000b17919 */ /* 0x000ea20000002100 */
[----:B-1----:R-:W-:-:S03]  /*1b510*/  IMAD.WIDE R28, R0, 0x4, R186 ;  /* 0x00000004001c7825 */ /* 0x002fc600078e02ba */
[----:B------:R1:W-:Y:S01]  /*1b520*/  LDGSTS.E [R14+0x5f400], [R12.64], P1 ;  /* 0x5f4000000c0e7fae */ /* 0x0003e20008921844 */
[----:B---3--:R-:W-:-:S05]  /*1b530*/  IMAD.WIDE R46, R0, 0x4, R208 ;  /* 0x00000004002e7825 */ /* 0x008fca00078e02d0 */
[----:B------:R2:W-:Y:S04]  /*1b540*/  STL.64 [R1+0x890], R46 ;  /* 0x0008902e01007387 */ /* 0x0005e80000100a00 */
[----:B------:R1:W-:Y:S04]  /*1b550*/  STL.64 [R1+0x888], R44 ;  /* 0x0008882c01007387 */ /* 0x0003e80000100a00 */
[----:B------:R1:W-:Y:S04]  /*1b560*/  STL.64 [R1+0x880], R32 ;  /* 0x0008802001007387 */ /* 0x0003e80000100a00 */
[----:B------:R1:W-:Y:S04]  /*1b570*/  STL.64 [R1+0x878], R30 ;  /* 0x0008781e01007387 */ /* 0x0003e80000100a00 */
[----:B------:R1:W-:Y:S04]  /*1b580*/  STL.64 [R1+0x870], R28 ;  /* 0x0008701c01007387 */ /* 0x0003e80000100a00 */
[----:B------:R-:W3:Y:S01]  /*1b590*/  LDL.LU.64 R208, [R1+0x18] ;  /* 0x0000180001d07983 */ /* 0x000ee20000300a00 */
[----:B--2---:R-:W-:-:S05]  /*1b5a0*/  LOP3.LUT R177, R177, 0x7f, RZ, 0xc0, !PT ;  /* 0x0000007fb1b17812 */ /* 0x004fca00078ec0ff */
[----:B------:R-:W-:-:S05]  /*1b5b0*/  IMAD.SHL.U32 R177, R177, 0x4, RZ ;  /* 0x00000004b1b17824 */ /* 0x000fca00078e00ff */
[----:B------:R-:W-:-:S04]  /*1b5c0*/  LOP3.LUT R251, R177, 0x30, RZ, 0x3c, !PT ;  /* 0x00000030b1fb7812 */ /* 0x000fc800078e3cff */
[C---:B------:R-:W-:Y:S02]  /*1b5d0*/  IADD3 R16, R251.reuse, 0x100000, RZ ;  /* 0x00100000fb107810 */ /* 0x040fe40007ffe0ff */
[C---:B------:R-:W-:Y:S02]  /*1b5e0*/  IADD3 R15, R251.reuse, 0x100000, RZ ;  /* 0x00100000fb0f7810 */ /* 0x040fe40007ffe0ff */
[C---:B-1----:R-:W-:Y:S01]  /*1b5f0*/  IADD3 R14, R251.reuse, 0x100000, RZ ;  /* 0x00100000fb0e7810 */ /* 0x042fe20007ffe0ff */
[----:B------:R1:W-:Y:S01]  /*1b600*/  LDGSTS.E [R16+0x50600], [R46.64], P1 ;  /* 0x506000002e107fae */ /* 0x0003e20008921844 */
[C---:B----4-:R-:W-:Y:S02]  /*1b610*/  IADD3 R13, R251.reuse, 0x100000, RZ ;  /* 0x00100000fb0d7810 */ /* 0x050fe40007ffe0ff */
[----:B------:R-:W-:Y:S01]  /*1b620*/  IADD3 R12, R251, 0x100000, RZ ;  /* 0x00100000fb0c7810 */ /* 0x000fe20007ffe0ff */
        /* <DEDUP_REMOVED lines=11> */
[----:B------:R2:W-:Y:S04]  /*1b6e0*/  STL.64 [R1+0x860], R44 ;  /* 0x0008602c01007387 */ /* 0x0005e80000100a00 */
[----:B------:R2:W-:Y:S04]  /*1b6f0*/  LDGSTS.E [R15+0x56600], [R44.64], P1 ;  /* 0x566000002c0f7fae */ /* 0x0005e80008921844 */
[----:B------:R4:W-:Y:S04]  /*1b700*/  STL.64 [R1+0x858], R32 ;  /* 0x0008582001007387 */ /* 0x0009e80000100a00 */
[----:B------:R4:W-:Y:S01]  /*1b710*/  LDGSTS.E [R14+0x57600], [R32.64], P1 ;  /* 0x57600000200e7fae */ /* 0x0009e20008921844 */
[----:B--2---:R-:W-:-:S03]  /*1b720*/  IMAD.WIDE R44, R0, 0x4, R90 ;  /* 0x00000004002c7825 */ /* 0x004fc600078e025a */
[----:B------:R2:W-:Y:S04]  /*1b730*/  STL.64 [R1+0x850], R30 ;  /* 0x0008501e01007387 */ /* 0x0005e80000100a00 */
[----:B------:R2:W-:Y:S01]  /*1b740*/  LDGSTS.E [R13+0x58600], [R30.64], P1 ;  /* 0x586000001e0d7fae */ /* 0x0005e20008921844 */
[----:B----4-:R-:W-:-:S03]  /*1b750*/  IMAD.WIDE R32, R0, 0x4, R74 ;  /* 0x0000000400207825 */ /* 0x010fc600078e024a */
[----:B------:R4:W-:Y:S04]  /*1b760*/  STL.64 [R1+0x848], R28 ;  /* 0x0008481c01007387 */ /* 0x0009e80000100a00 */
[----:B------:R4:W-:Y:S01]  /*1b770*/  LDGSTS.E [R12+0x59600], [R28.64], P1 ;  /* 0x596000001c0c7fae */ /* 0x0009e20008921844 */
[----:B------:R-:W-:-:S04]  /*1b780*/  IMAD.WIDE R26, R0, 0x4, R26 ;  /* 0x00000004001a7825 */ /* 0x000fc800078e021a */
[C---:B--2---:R-:W-:Y:S01]  /*1b790*/  IMAD.WIDE R30, R0.reuse, 0x4, R58 ;  /* 0x00000004001e7825 */ /* 0x044fe200078e023a */
[----:B------:R-:W-:Y:S04]  /*1b7a0*/  STL.64 [R1+0x840], R44 ;  /* 0x0008402c01007387 */ /* 0x000fe80000100a00 */
[----:B------:R1:W-:Y:S01]  /*1b7b0*/  LDGSTS.E [R16+0x5a600], [R44.64], P1 ;  /* 0x5a6000002c107fae */ /* 0x0003e20008921844 */
[----:B----4-:R-:W-:-:S03]  /*1b7c0*/  IMAD.WIDE R28, R0, 0x4, R42 ;  /* 0x00000004001c7825 */ /* 0x010fc600078e022a */
[----:B------:R2:W-:Y:S04]  /*1b7d0*/  STL.64 [R1+0x838], R32 ;  /* 0x0008382001007387 */ /* 0x0005e80000100a00 */
[----:B------:R2:W-:Y:S04]  /*1b7e0*/  LDGSTS.E [R15+0x5b600], [R32.64], P1 ;  /* 0x5b600000200f7fae */ /* 0x0005e80008921844 */
[----:B------:R-:W-:Y:S04]  /*1b7f0*/  STL.64 [R1+0x830], R30 ;  /* 0x0008301e01007387 */ /* 0x000fe80000100a00 */
[----:B------:R3:W-:Y:S01]  /*1b800*/  LDGSTS.E [R14+0x5c600], [R30.64], P1 ;  /* 0x5c6000001e0e7fae */ /* 0x0007e20008921844 */
[----:B--2---:R-:W-:-:S03]  /*1b810*/  IMAD.WIDE R32, R0, 0x4, R10 ;  /* 0x0000000400207825 */ /* 0x004fc600078e020a */
[----:B------:R2:W-:Y:S04]  /*1b820*/  STL.64 [R1+0x828], R28 ;  /* 0x0008281c01007387 */ /* 0x0005e80000100a00 */
[----:B------:R2:W-:Y:S01]  /*1b830*/  LDGSTS.E [R13+0x5d600], [R28.64], P1 ;  /* 0x5d6000001c0d7fae */ /* 0x0005e20008921844 */
[----:B------:R-:W-:-:S03]  /*1b840*/  IMAD.WIDE R10, R0, 0x4, R200 ;  /* 0x00000004000a7825 */ /* 0x000fc600078e02c8 */
[----:B------:R4:W-:Y:S04]  /*1b850*/  STL.64 [R1+0x820], R26 ;  /* 0x0008201a01007387 */ /* 0x0009e80000100a00 */
[----:B------:R4:W-:Y:S01]  /*1b860*/  LDGSTS.E [R12+0x5e600], [R26.64], P1 ;  /* 0x5e6000001a0c7fae */ /* 0x0009e20008921844 */
[----:B--2---:R-:W-:-:S03]  /*1b870*/  IMAD.WIDE R28, R0, 0x4, R232 ;  /* 0x00000004001c7825 */ /* 0x004fc600078e02e8 */
[----:B------:R2:W-:Y:S01]  /*1b880*/  STL.64 [R1+0x818], R32 ;  /* 0x0008182001007387 */ /* 0x0005e20000100a00 */
[----:B------:R-:W-:-:S03]  /*1b890*/  LOP3.LUT R192, R192, 0x7f, RZ, 0xc0, !PT ;  /* 0x0000007fc0c07812 */ /* 0x000fc600078ec0ff */
[----:B------:R2:W-:Y:S01]  /*1b8a0*/  LDGSTS.E [R16+0x5f600], [R32.64], P1 ;  /* 0x5f60000020107fae */ /* 0x0005e20008921844 */
[----:B----4-:R-:W-:-:S04]  /*1b8b0*/  IMAD.WIDE R26, R0, 0x4, R216 ;  /* 0x00000004001a7825 */ /* 0x010fc800078e02d8 */
[----:B---3--:R-:W-:-:S05]  /*1b8c0*/  IMAD.WIDE R30, R0, 0x4, R208 ;  /* 0x00000004001e7825 */ /* 0x008fca00078e02d0 */
[----:B------:R3:W-:Y:S04]  /*1b8d0*/  STL.64 [R1+0x810], R30 ;  /* 0x0008101e01007387 */ /* 0x0007e80000100a00 */
[----:B------:R2:W-:Y:S04]  /*1b8e0*/  STL.64 [R1+0x808], R28 ;  /* 0x0008081c01007387 */ /* 0x0005e80000100a00 */
[----:B------:R1:W-:Y:S04]  /*1b8f0*/  STL.64 [R1+0x800], R26 ;  /* 0x0008001a01007387 */ /* 0x0003e80000100a00 */
[----:B------:R1:W-:Y:S04]  /*1b900*/  STL.64 [R1+0x7f8], R10 ;  /* 0x0007f80a01007387 */ /* 0x0003e80000100a00 */
[----:B------:R-:W4:Y:S01]  /*1b910*/  LDL.LU.64 R208, [R1+0x10] ;  /* 0x0000100001d07983 */ /* 0x000f220000300a00 */
[----:B------:R-:W-:-:S05]  /*1b920*/  IMAD.SHL.U32 R177, R192, 0x4, RZ ;  /* 0x00000004c0b17824 */ /* 0x000fca00078e00ff */
[----:B------:R-:W-:-:S04]  /*1b930*/  LOP3.LUT R192, R177, 0x40, RZ, 0x3c, !PT ;  /* 0x00000040b1c07812 */ /* 0x000fc800078e3cff */
[C---:B------:R-:W-:Y:S02]  /*1b940*/  IADD3 R15, R192.reuse, 0x100000, RZ ;  /* 0x00100000c00f7810 */ /* 0x040fe40007ffe0ff */
[C---:B------:R-:W-:Y:S02]  /*1b950*/  IADD3 R14, R192.reuse, 0x100000, RZ ;  /* 0x00100000c00e7810 */ /* 0x040fe40007ffe0ff */
[C---:B------:R-:W-:Y:S01]  /*1b960*/  IADD3 R13, R192.reuse, 0x100000, RZ ;  /* 0x00100000c00d7810 */ /* 0x040fe20007ffe0ff */
[----:B------:R3:W-:Y:S01]  /*1b970*/  LDGSTS.E [R15+0x50800], [R30.64], P1 ;  /* 0x508000001e0f7fae */ /* 0x0007e20008921844 */
[----:B------:R-:W-:Y:S01]  /*1b980*/  IADD3 R12, R192, 0x100000, RZ ;  /* 0x00100000c00c7810 */ /* 0x000fe20007ffe0ff */
[C---:B--2---:R-:W-:Y:S02]  /*1b990*/  IMAD.WIDE R32, R0.reuse, 0x4, R184 ;  /* 0x0000000400207825 */ /* 0x044fe400078e02b8 */
[----:B------:R2:W-:Y:S04]  /*1b9a0*/  LDGSTS.E [R14+0x51800], [R28.64], P1 ;  /* 0x518000001c0e7fae */ /* 0x0005e80008921844 */
[----:B------:R2:W-:Y:S01]  /*1b9b0*/  LDGSTS.E [R13+0x52800], [R26.64], P1 ;  /* 0x528000001a0d7fae */ /* 0x0005e20008921844 */
[----:B-1----:R-:W-:-:S03]  /*1b9c0*/  IMAD.WIDE R16, R0, 0x4, R120 ;  /* 0x0000000400107825 */ /* 0x002fc600078e0278 */
[----:B------:R1:W-:Y:S01]  /*1b9d0*/  LDGSTS.E [R12+0x53800], [R10.64], P1 ;  /* 0x538000000a0c7fae */ /* 0x0003e20008921844 */
[----:B---3--:R-:W-:-:S03]  /*1b9e0*/  IMAD.WIDE R30, R0, 0x4, R168 ;  /* 0x00000004001e7825 */ /* 0x008fc600078e02a8 */
[----:B------:R3:W-:Y:S01]  /*1b9f0*/  STL.64 [R1+0x7f0], R32 ;  /* 0x0007f02001007387 */ /* 0x0007e20000100a00 */
[----:B--2---:R-:W-:-:S03]  /*1ba00*/  IMAD.WIDE R28, R0, 0x4, R152 ;  /* 0x00000004001c7825 */ /* 0x004fc600078e0298 */
[----:B------:R3:W-:Y:S01]  /*1ba10*/  LDGSTS.E [R14+0x54800], [R32.64], P1 ;  /* 0x54800000200e7fae */ /* 0x0007e20008921844 */
[----:B------:R-:W-:Y:S01]  /*1ba20*/  IMAD.WIDE R26, R0, 0x4, R136 ;  /* 0x00000004001a7825 */ /* 0x000fe200078e0288 */
[C---:B-1----:R-:W-:Y:S02]  /*1ba30*/  IADD3 R11, R192.reuse, 0x100000, RZ ;  /* 0x00100000c00b7810 */ /* 0x042fe40007ffe0ff */
[----:B------:R-:W-:Y:S01]  /*1ba40*/  IADD3 R10, R192, 0x100000, RZ ;  /* 0x00100000c00a7810 */ /* 0x000fe20007ffe0ff */
[----:B------:R1:W-:Y:S04]  /*1ba50*/  STL.64 [R1+0x7e8], R30 ;  /* 0x0007e81e01007387 */ /* 0x0003e80000100a00 */
[----:B------:R1:W-:Y:S01]  /*1ba60*/  LDGSTS.E [R13+0x55800], [R30.64], P1 ;  /* 0x558000001e0d7fae */ /* 0x0003e20008921844 */
[----:B---3--:R-:W-:-:S03]  /*1ba70*/  IMAD.WIDE R32, R0, 0x4, R104 ;  /* 0x0000000400207825 */ /* 0x008fc600078e0268 */
[----:B------:R2:W-:Y:S04]  /*1ba80*/  STL.64 [R1+0x7e0], R28 ;  /* 0x0007e01c01007387 */ /* 0x0005e80000100a00 */
[----:B------:R2:W-:Y:S01]  /*1ba90*/  LDGSTS.E [R12+0x56800], [R28.64], P1 ;  /* 0x568000001c0c7fae */ /* 0x0005e20008921844 */
[----:B-1----:R-:W-:-:S03]  /*1baa0*/  IMAD.WIDE R30, R0, 0x4, R88 ;  /* 0x00000004001e7825 */ /* 0x002fc600078e0258 */
[----:B------:R1:W-:Y:S04]  /*1bab0*/  STL.64 [R1+0x7d8], R26 ;  /* 0x0007d81a01007387 */ /* 0x0003e80000100a00 */
[----:B------:R1:W-:Y:S01]  /*1bac0*/  LDGSTS.E [R11+0x57800], [R26.64], P1 ;  /* 0x578000001a0b7fae */ /* 0x0003e20008921844 */
[----:B--2---:R-:W-:-:S03]  /*1bad0*/  IMAD.WIDE R28, R0, 0x4, R72 ;  /* 0x00000004001c7825 */ /* 0x004fc600078e0248 */
[----:B------:R2:W-:Y:S04]  /*1bae0*/  STL.64 [R1+0x7d0], R16 ;  /* 0x0007d01001007387 */ /* 0x0005e80000100a00 */
[----:B------:R2:W-:Y:S01]  /*1baf0*/  LDGSTS.E [R10+0x58800], [R16.64], P1 ;  /* 0x58800000100a7fae */ /* 0x0005e20008921844 */
[----:B-1----:R-:W-:-:S03]  /*1bb00*/  IMAD.WIDE R26, R0, 0x4, R56 ;  /* 0x00000004001a7825 */ /* 0x002fc600078e0238 */
[----:B------:R-:W-:Y:S04]  /*1bb10*/  STL.64 [R1+0x7c8], R32 ;  /* 0x0007c82001007387 */ /* 0x000fe80000100a00 */
[----:B------:R1:W-:Y:S01]  /*1bb20*/  LDGSTS.E [R14+0x59800], [R32.64], P1 ;  /* 0x59800000200e7fae */ /* 0x0003e20008921844 */
[----:B--2---:R-:W-:-:S03]  /*1bb30*/  IMAD.WIDE R16, R0, 0x4, R40 ;  /* 0x0000000400107825 */ /* 0x004fc600078e0228 */
[----:B------:R-:W-:Y:S01]  /*1bb40*/  STL.64 [R1+0x7c0], R30 ;  /* 0x0007c01e01007387 */ /* 0x000fe20000100a00 */
[----:B------:R-:W-:-:S03]  /*1bb50*/  IMAD.WIDE R24, R0, 0x4, R24 ;  /* 0x0000000400187825 */ /* 0x000fc600078e0218 */
[----:B------:R3:W-:Y:S04]  /*1bb60*/  LDGSTS.E [R13+0x5a800], [R30.64], P1 ;  /* 0x5a8000001e0d7fae */ /* 0x0007e80008921844 */
[----:B------:R3:W-:Y:S04]  /*1bb70*/  STL.64 [R1+0x7b8], R28 ;  /* 0x0007b81c01007387 */ /* 0x0007e80000100a00 */
[----:B------:R3:W-:Y:S04]  /*1bb80*/  LDGSTS.E [R12+0x5b800], [R28.64], P1 ;  /* 0x5b8000001c0c7fae */ /* 0x0007e80008921844 */
[----:B------:R-:W-:Y:S04]  /*1bb90*/  STL.64 [R1+0x7b0], R26 ;  /* 0x0007b01a01007387 */ /* 0x000fe80000100a00 */
[----:B------:R4:W-:Y:S01]  /*1bba0*/  LDGSTS.E [R11+0x5c800], [R26.64], P1 ;  /* 0x5c8000001a0b7fae */ /* 0x0009e20008921844 */
[----:B---3--:R-:W-:-:S03]  /*1bbb0*/  IMAD.WIDE R28, R0, 0x4, R8 ;  /* 0x00000004001c7825 */ /* 0x008fc600078e0208 */
[----:B------:R3:W-:Y:S04]  /*1bbc0*/  STL.64 [R1+0x7a8], R16 ;  /* 0x0007a81001007387 */ /* 0x0007e80000100a00 */
[----:B------:R3:W-:Y:S01]  /*1bbd0*/  LDGSTS.E [R10+0x5d800], [R16.64], P1 ;  /* 0x5d800000100a7fae */ /* 0x0007e20008921844 */
[----:B------:R-:W-:-:S03]  /*1bbe0*/  IMAD.WIDE R8, R0, 0x4, R214 ;  /* 0x0000000400087825 */ /* 0x000fc600078e02d6 */
[----:B------:R-:W-:Y:S04]  /*1bbf0*/  STL.64 [R1+0x7a0], R24 ;  /* 0x0007a01801007387 */ /* 0x000fe80000100a00 */
[----:B------:R1:W-:Y:S01]  /*1bc00*/  STL.64 [R1+0x798], R28 ;  /* 0x0007981c01007387 */ /* 0x0003e20000100a00 */
[C---:B---3--:R-:W-:Y:S01]  /*1bc10*/  IMAD.WIDE R16, R0.reuse, 0x4, R230 ;  /* 0x0000000400107825 */ /* 0x048fe200078e02e6 */
[----:B------:R-:W-:Y:S02]  /*1bc20*/  LOP3.LUT R177, R177, 0x50, RZ, 0x3c, !PT ;  /* 0x00000050b1b17812 */ /* 0x000fe400078e3cff */
[----:B------:R3:W-:Y:S01]  /*1bc30*/  LDGSTS.E [R14+0x5e800], [R24.64], P1 ;  /* 0x5e800000180e7fae */ /* 0x0007e20008921844 */
[----:B----4-:R-:W-:Y:S01]  /*1bc40*/  IMAD.WIDE R26, R0, 0x4, R208 ;  /* 0x00000004001a7825 */ /* 0x010fe200078e02d0 */
[----:B------:R-:W-:-:S02]  /*1bc50*/  IADD3 R12, R177, 0x100000, RZ ;  /* 0x00100000b10c7810 */ /* 0x000fc40007ffe0ff */
[----:B------:R1:W-:Y:S04]  /*1bc60*/  LDGSTS.E [R13+0x5f800], [R28.64], P1 ;  /* 0x5f8000001c0d7fae */ /* 0x0003e80008921844 */
[----:B------:R4:W-:Y:S04]  /*1bc70*/  STL.64 [R1+0x790], R26 ;  /* 0x0007901a01007387 */ /* 0x0009e80000100a00 */
[----:B------:R1:W-:Y:S04]  /*1bc80*/  STL.64 [R1+0x780], R16 ;  /* 0x0007801001007387 */ /* 0x0003e80000100a00 */
[----:B------:R3:W-:Y:S04]  /*1bc90*/  STL.64 [R1+0x770], R8 ;  /* 0x0007700801007387 */ /* 0x0007e80000100a00 */
[----:B------:R-:W2:Y:S01]  /*1bca0*/  LDL.LU.64 R208, [R1+0x8] ;  /* 0x0000080001d07983 */ /* 0x000ea20000300a00 */
[----:B------:R-:W-:-:S02]  /*1bcb0*/  IADD3 R11, R177, 0x100000, RZ ;  /* 0x00100000b10b7810 */ /* 0x000fc40007ffe0ff */
[----:B------:R-:W-:Y:S01]  /*1bcc0*/  IADD3 R10, R177, 0x100000, RZ ;  /* 0x00100000b10a7810 */ /* 0x000fe20007ffe0ff */
[----:B------:R4:W-:Y:S01]  /*1bcd0*/  LDGSTS.E [R12+0x50a00], [R26.64], P1 ;  /* 0x50a000001a0c7fae */ /* 0x0009e20008921844 */
[----:B-1----:R-:W-:-:S03]  /*1bce0*/  IMAD.WIDE R28, R0, 0x4, R198 ;  /* 0x00000004001c7825 */ /* 0x002fc600078e02c6 */
[----:B------:R1:W-:Y:S01]  /*1bcf0*/  LDGSTS.E [R11+0x51a00], [R16.64], P1 ;  /* 0x51a00000100b7fae */ /* 0x0003e20008921844 */
[----:B---3--:R-:W-:-:S03]  /*1bd00*/  IMAD.WIDE R24, R0, 0x4, R166 ;  /* 0x0000000400187825 */ /* 0x008fc600078e02a6 */
[----:B------:R3:W-:Y:S01]  /*1bd10*/  LDGSTS.E [R10+0x52a00], [R8.64], P1 ;  /* 0x52a00000080a7fae */ /* 0x0007e20008921844 */
[----:B----4-:R-:W-:-:S03]  /*1bd20*/  IMAD.WIDE R26, R0, 0x4, R182 ;  /* 0x00000004001a7825 */ /* 0x010fc600078e02b6 */
[----:B------:R4:W-:Y:S01]  /*1bd30*/  STL.64 [R1+0x760], R28 ;  /* 0x0007601c01007387 */ /* 0x0009e20000100a00 */
[----:B-1----:R-:W-:-:S03]  /*1bd40*/  IMAD.WIDE R16, R0, 0x4, R150 ;  /* 0x0000000400107825 */ /* 0x002fc600078e0296 */
[----:B------:R4:W-:Y:S01]  /*1bd50*/  LDGSTS.E [R12+0x53a00], [R28.64], P1 ;  /* 0x53a000001c0c7fae */ /* 0x0009e20008921844 */
[C---:B---3--:R-:W-:Y:S01]  /*1bd60*/  IADD3 R9, R177.reuse, 0x100000, RZ ;  /* 0x00100000b1097810 */ /* 0x048fe20007ffe0ff */
[C---:B------:R-:W-:Y:S01]  /*1bd70*/  IMAD.WIDE R14, R0.reuse, 0x4, R134 ;  /* 0x00000004000e7825 */ /* 0x040fe200078e0286 */
[----:B------:R-:W-:Y:S01]  /*1bd80*/  IADD3 R8, R177, 0x100000, RZ ;  /* 0x00100000b1087810 */ /* 0x000fe20007ffe0ff */
[----:B------:R1:W-:Y:S04]  /*1bd90*/  STL.64 [R1+0x750], R26 ;  /* 0x0007501a01007387 */ /* 0x0003e80000100a00 */
[----:B------:R1:W-:Y:S01]  /*1bda0*/  LDGSTS.E [R11+0x54a00], [R26.64], P1 ;  /* 0x54a000001a0b7fae */ /* 0x0003e20008921844 */
[----:B----4-:R-:W-:-:S03]  /*1bdb0*/  IMAD.WIDE R28, R0, 0x4, R118 ;  /* 0x00000004001c7825 */ /* 0x010fc600078e0276 */
[----:B------:R3:W-:Y:S04]  /*1bdc0*/  STL.64 [R1+0x740], R24 ;  /* 0x0007401801007387 */ /* 0x0007e80000100a00 */
[----:B------:R3:W-:Y:S01]  /*1bdd0*/  LDGSTS.E [R10+0x55a00], [R24.64], P1 ;  /* 0x55a00000180a7fae */ /* 0x0007e20008921844 */
[----:B-1----:R-:W-:-:S03]  /*1bde0*/  IMAD.WIDE R26, R0, 0x4, R102 ;  /* 0x00000004001a7825 */ /* 0x002fc600078e0266 */
[----:B------:R1:W-:Y:S04]  /*1bdf0*/  STL.64 [R1+0x730], R16 ;  /* 0x0007301001007387 */ /* 0x0003e80000100a00 */
[----:B------:R1:W-:Y:S01]  /*1be00*/  LDGSTS.E [R9+0x56a00], [R16.64], P1 ;  /* 0x56a0000010097fae */ /* 0x0003e20008921844 */
[----:B---3--:R-:W-:-:S03]  /*1be10*/  IMAD.WIDE R24, R0, 0x4, R86 ;  /* 0x0000000400187825 */ /* 0x008fc600078e0256 */
[----:B------:R3:W-:Y:S04]  /*1be20*/  STL.64 [R1+0x720], R14 ;  /* 0x0007200e01007387 */ /* 0x0007e80000100a00 */
[----:B------:R3:W-:Y:S01]  /*1be30*/  LDGSTS.E [R8+0x57a00], [R14.64], P1 ;  /* 0x57a000000e087fae */ /* 0x0007e20008921844 */
[----:B-1----:R-:W-:-:S03]  /*1be40*/  IMAD.WIDE R16, R0, 0x4, R70 ;  /* 0x0000000400107825 */ /* 0x002fc600078e0246 */
[----:B------:R-:W-:Y:S04]  /*1be50*/  STL.64 [R1+0x710], R28 ;  /* 0x0007101c01007387 */ /* 0x000fe80000100a00 */
[----:B------:R1:W-:Y:S01]  /*1be60*/  LDGSTS.E [R12+0x58a00], [R28.64], P1 ;  /* 0x58a000001c0c7fae */ /* 0x0003e20008921844 */
[----:B---3--:R-:W-:-:S03]  /*1be70*/  IMAD.WIDE R14, R0, 0x4, R54 ;  /* 0x00000004000e7825 */ /* 0x008fc600078e0236 */
[----:B------:R-:W-:Y:S04]  /*1be80*/  STL.64 [R1+0x700], R26 ;  /* 0x0007001a01007387 */ /* 0x000fe80000100a00 */
[----:B------:R2:W-:Y:S01]  /*1be90*/  LDGSTS.E [R11+0x59a00], [R26.64], P1 ;  /* 0x59a000001a0b7fae */ /* 0x0005e20008921844 */
[----:B------:R-:W-:-:S03]  /*1bea0*/  IMAD.WIDE R22, R0, 0x4, R22 ;  /* 0x0000000400167825 */ /* 0x000fc600078e0216 */
[----:B------:R4:W-:Y:S04]  /*1beb0*/  STL.64 [R1+0x6f0], R24 ;  /* 0x0006f01801007387 */ /* 0x0009e80000100a00 */
[----:B------:R4:W-:Y:S04]  /*1bec0*/  LDGSTS.E [R10+0x5aa00], [R24.64], P1 ;  /* 0x5aa00000180a7fae */ /* 0x0009e80008921844 */
[----:B------:R1:W-:Y:S04]  /*1bed0*/  STL.64 [R1+0x6e0], R16 ;  /* 0x0006e01001007387 */ /* 0x0003e80000100a00 */
[----:B------:R1:W-:Y:S01]  /*1bee0*/  LDGSTS.E [R9+0x5ba00], [R16.64], P1 ;  /* 0x5ba0000010097fae */ /* 0x0003e20008921844 */
[----:B----4-:R-:W-:-:S03]  /*1bef0*/  IMAD.WIDE R24, R0, 0x4, R38 ;  /* 0x0000000400187825 */ /* 0x010fc600078e0226 */
[----:B------:R-:W-:Y:S04]  /*1bf00*/  STL.64 [R1+0x6d0], R14 ;  /* 0x0006d00e01007387 */ /* 0x000fe80000100a00 */
[----:B------:R2:W-:Y:S01]  /*1bf10*/  LDGSTS.E [R8+0x5ca00], [R14.64], P1 ;  /* 0x5ca000000e087fae */ /* 0x0005e20008921844 */
[----:B-1----:R-:W-:-:S03]  /*1bf20*/  IMAD.WIDE R16, R0, 0x4, R6 ;  /* 0x0000000400107825 */ /* 0x002fc600078e0206 */
[----:B------:R1:W-:Y:S01]  /*1bf30*/  STL.64 [R1+0x6c8], R24 ;  /* 0x0006c81801007387 */ /* 0x0003e20000100a00 */
[----:B------:R-:W-:-:S03]  /*1bf40*/  IMAD.WIDE R6, R0, 0x4, R228 ;  /* 0x0000000400067825 */ /* 0x000fc600078e02e4 */
[----:B------:R1:W-:Y:S04]  /*1bf50*/  LDGSTS.E [R12+0x5da00], [R24.64], P1 ;  /* 0x5da00000180c7fae */ /* 0x0003e80008921844 */
[----:B------:R4:W-:Y:S04]  /*1bf60*/  STL.64 [R1+0x6c0], R22 ;  /* 0x0006c01601007387 */ /* 0x0009e80000100a00 */
[----:B------:R4:W-:Y:S01]  /*1bf70*/  LDGSTS.E [R11+0x5ea00], [R22.64], P1 ;  /* 0x5ea00000160b7fae */ /* 0x0009e20008921844 */
[----:B-1----:R-:W-:-:S03]  /*1bf80*/  IMAD.WIDE R24, R0, 0x4, R212 ;  /* 0x0000000400187825 */ /* 0x002fc600078e02d4 */
[----:B------:R1:W-:Y:S04]  /*1bf90*/  STL.64 [R1+0x6b8], R16 ;  /* 0x0006b81001007387 */ /* 0x0003e80000100a00 */
[----:B------:R1:W-:Y:S01]  /*1bfa0*/  LDGSTS.E [R10+0x5fa00], [R16.64], P1 ;  /* 0x5fa00000100a7fae */ /* 0x0003e20008921844 */
[----:B----4-:R-:W-:-:S04]  /*1bfb0*/  IMAD.WIDE R22, R0, 0x4, R196 ;  /* 0x0000000400167825 */ /* 0x010fc800078e02c4 */
[----:B-1----:R-:W-:-:S04]  /*1bfc0*/  IMAD.WIDE R16, R0, 0x4, R180 ;  /* 0x0000000400107825 */ /* 0x002fc800078e02b4 */
[----:B--2---:R-:W-:-:S05]  /*1bfd0*/  IMAD.WIDE R14, R0, 0x4, R208 ;  /* 0x00000004000e7825 */ /* 0x004fca00078e02d0 */
[----:B------:R1:W-:Y:S04]  /*1bfe0*/  STL.64 [R1+0x6b0], R14 ;  /* 0x0006b00e01007387 */ /* 0x0003e80000100a00 */
[----:B------:R2:W-:Y:S04]  /*1bff0*/  STL.64 [R1+0x6a8], R6 ;  /* 0x0006a80601007387 */ /* 0x0005e80000100a00 */
[----:B------:R4:W-:Y:S04]  /*1c000*/  STL.64 [R1+0x6a0], R24 ;  /* 0x0006a01801007387 */ /* 0x0009e80000100a00 */
[----:B------:R1:W-:Y:S04]  /*1c010*/  STL.64 [R1+0x698], R22 ;  /* 0x0006981601007387 */ /* 0x0003e80000100a00 */
[----:B------:R1:W-:Y:S04]  /*1c020*/  STL.64 [R1+0x690], R16 ;  /* 0x0006901001007387 */ /* 0x0003e80000100a00 */
[----:B------:R-:W3:Y:S01]  /*1c030*/  LDL.LU.64 R208, [R1] ;  /* 0x0000000001d07983 */ /* 0x000ee20000300a00 */
[----:B------:R-:W-:-:S04]  /*1c040*/  SHF.L.U32 R193, R193, 0x2, RZ ;  /* 0x00000002c1c17819 */ /* 0x000fc800000006ff */
[----:B------:R-:W-:-:S04]  /*1c050*/  LOP3.LUT R192, R193, 0x60, RZ, 0x3c, !PT ;  /* 0x00000060c1c07812 */ /* 0x000fc800078e3cff */
[C---:B------:R-:W-:Y:S02]  /*1c060*/  IADD3 R9, R192.reuse, 0x100000, RZ ;  /* 0x00100000c0097810 */ /* 0x040fe40007ffe0ff */
[C---:B------:R-:W-:Y:S02]  /*1c070*/  IADD3 R8, R192.reuse, 0x100000, RZ ;  /* 0x00100000c0087810 */ /* 0x040fe40007ffe0ff */
[----:B------:R-:W-:Y:S01]  /*1c080*/  IADD3 R10, R192, 0x100000, RZ ;  /* 0x00100000c00a7810 */ /* 0x000fe20007ffe0ff */
[----:B------:R1:W-:Y:S01]  /*1c090*/  LDGSTS.E [R9+0x50c00], [R14.64], P1 ;  /* 0x50c000000e097fae */ /* 0x0003e20008921844 */
[----:B------:R-:W-:-:S03]  /*1c0a0*/  IMAD.WIDE R12, R0, 0x4, R148 ;  /* 0x00000004000c7825 */ /* 0x000fc600078e0294 */
[----:B------:R2:W-:Y:S04]  /*1c0b0*/  LDGSTS.E [R8+0x51c00], [R6.64], P1 ;  /* 0x51c0000006087fae */ /* 0x0005e80008921844 */
[----:B------:R4:W-:Y:S01]  /*1c0c0*/  LDGSTS.E [R10+0x52c00], [R24.64], P1 ;  /* 0x52c00000180a7fae */ /* 0x0009e20008921844 */
[----:B-1----:R-:W-:-:S03]  /*1c0d0*/  IMAD.WIDE R14, R0, 0x4, R164 ;  /* 0x00000004000e7825 */ /* 0x002fc600078e02a4 */
[----:B------:R1:W-:Y:S01]  /*1c0e0*/  LDGSTS.E [R9+0x53c00], [R22.64], P1 ;  /* 0x53c0000016097fae */ /* 0x0003e20008921844 */
[----:B--2---:R-:W-:-:S03]  /*1c0f0*/  IADD3 R7, R192, 0x100000, RZ ;  /* 0x00100000c0077810 */ /* 0x004fc60007ffe0ff */
[----:B------:R2:W-:Y:S01]  /*1c100*/  LDGSTS.E [R8+0x54c00], [R16.64], P1 ;  /* 0x54c0000010087fae */ /* 0x0005e20008921844 */
[----:B------:R-:W-:Y:S01]  /*1c110*/  IADD3 R6, R192, 0x100000, RZ ;  /* 0x00100000c0067810 */ /* 0x000fe20007ffe0ff */
[C---:B----4-:R-:W-:Y:S02]  /*1c120*/  IMAD.WIDE R24, R0.reuse, 0x4, R132 ;  /* 0x0000000400187825 */ /* 0x050fe400078e0284 */
[----:B------:R4:W-:Y:S02]  /*1c130*/  STL.64 [R1+0x688], R14 ;  /* 0x0006880e01007387 */ /* 0x0009e40000100a00 */
[C---:B-1----:R-:W-:Y:S02]  /*1c140*/  IMAD.WIDE R22, R0.reuse, 0x4, R116 ;  /* 0x0000000400167825 */ /* 0x042fe400078e0274 */
[----:B------:R4:W-:Y:S02]  /*1c150*/  LDGSTS.E [R7+0x55c00], [R14.64], P1 ;  /* 0x55c000000e077fae */ /* 0x0009e40008921844 */
[----:B--2---:R-:W-:-:S02]  /*1c160*/  IMAD.WIDE R16, R0, 0x4, R100 ;  /* 0x0000000400107825 */ /* 0x004fc400078e0264 */
[----:B------:R1:W-:Y:S01]  /*1c170*/  STL.64 [R1+0x680], R12 ;  /* 0x0006800c01007387 */ /* 0x0003e20000100a00 */
[----:B------:R-:W-:-:S03]  /*1c180*/  LOP3.LUT R193, R193, 0x70, RZ, 0x3c, !PT ;  /* 0x00000070c1c17812 */ /* 0x000fc600078e3cff */
[----:B------:R1:W-:Y:S01]  /*1c190*/  LDGSTS.E [R6+0x56c00], [R12.64], P1 ;  /* 0x56c000000c067fae */ /* 0x0003e20008921844 */
[----:B----4-:R-:W-:-:S03]  /*1c1a0*/  IMAD.WIDE R14, R0, 0x4, R84 ;  /* 0x00000004000e7825 */ /* 0x010fc600078e0254 */
[----:B------:R-:W-:Y:S04]  /*1c1b0*/  STL.64 [R1+0x678], R24 ;  /* 0x0006781801007387 */ /* 0x000fe80000100a00 */
[----:B------:R2:W-:Y:S01]  /*1c1c0*/  LDGSTS.E [R10+0x57c00], [R24.64], P1 ;  /* 0x57c00000180a7fae */ /* 0x0005e20008921844 */
[----:B-1----:R-:W-:-:S03]  /*1c1d0*/  IMAD.WIDE R12, R0, 0x4, R68 ;  /* 0x00000004000c7825 */ /* 0x002fc600078e0244 */
[----:B------:R1:W-:Y:S04]  /*1c1e0*/  STL.64 [R1+0x670], R22 ;  /* 0x0006701601007387 */ /* 0x0003e80000100a00 */
        /* <DEDUP_REMOVED lines=8> */
[----:B------:R-:W-:Y:S04]  /*1c270*/  STL.64 [R1+0x658], R12 ;  /* 0x0006580c01007387 */ /* 0x000fe80000100a00 */
[----:B------:R4:W-:Y:S01]  /*1c280*/  LDGSTS.E [R6+0x5bc00], [R12.64], P1 ;  /* 0x5bc000000c067fae */ /* 0x0009e20008921844 */
[----:B-1----:R-:W-:-:S03]  /*1c290*/  IMAD.WIDE R14, R0, 0x4, R20 ;  /* 0x00000004000e7825 */ /* 0x002fc600078e0214 */
[----:B------:R-:W-:Y:S04]  /*1c2a0*/  STL.64 [R1+0x650], R22 ;  /* 0x0006501601007387 */ /* 0x000fe80000100a00 */
[----:B------:R2:W-:Y:S01]  /*1c2b0*/  LDGSTS.E [R10+0x5cc00], [R22.64], P1 ;  /* 0x5cc00000160a7fae */ /* 0x0005e20008921844 */
[----:B----4-:R-:W-:-:S03]  /*1c2c0*/  IADD3 R6, R193, 0x100000, RZ ;  /* 0x00100000c1067810 */ /* 0x010fc60007ffe0ff */
[----:B------:R1:W-:Y:S01]  /*1c2d0*/  STL.64 [R1+0x648], R16 ;  /* 0x0006481001007387 */ /* 0x0003e20000100a00 */
[----:B------:R-:W-:-:S03]  /*1c2e0*/  IMAD.WIDE R20, R0, 0x4, R226 ;  /* 0x0000000400147825 */ /* 0x000fc600078e02e2 */
[----:B------:R1:W-:Y:S04]  /*1c2f0*/  LDGSTS.E [R9+0x5dc00], [R16.64], P1 ;  /* 0x5dc0000010097fae */ /* 0x0003e80008921844 */
[----:B------:R4:W-:Y:S04]  /*1c300*/  STL.64 [R1+0x640], R14 ;  /* 0x0006400e01007387 */ /* 0x0009e80000100a00 */
[----:B------:R4:W-:Y:S01]  /*1c310*/  LDGSTS.E [R8+0x5ec00], [R14.64], P1 ;  /* 0x5ec000000e087fae */ /* 0x0009e20008921844 */
[----:B--2---:R-:W-:-:S03]  /*1c320*/  IMAD.WIDE R10, R0, 0x4, R162 ;  /* 0x00000004000a7825 */ /* 0x004fc600078e02a2 */
[----:B------:R-:W-:Y:S01]  /*1c330*/  STL.64 [R1+0x638], R4 ;  /* 0x0006380401007387 */ /* 0x000fe20000100a00 */
[----:B-1----:R-:W-:-:S03]  /*1c340*/  IMAD.WIDE R16, R0, 0x4, R210 ;  /* 0x0000000400107825 */ /* 0x002fc600078e02d2 */
[----:B------:R1:W-:Y:S01]  /*1c350*/  LDGSTS.E [R7+0x5fc00], [R4.64], P1 ;  /* 0x5fc0000004077fae */ /* 0x0003e20008921844 */
[----:B----4-:R-:W-:-:S04]  /*1c360*/  IMAD.WIDE R14, R0, 0x4, R194 ;  /* 0x00000004000e7825 */ /* 0x010fc800078e02c2 */
[----:B---3--:R-:W-:-:S05]  /*1c370*/  IMAD.WIDE R12, R0, 0x4, R208 ;  /* 0x00000004000c7825 */ /* 0x008fca00078e02d0 */
[----:B------:R2:W-:Y:S04]  /*1c380*/  STL.64 [R1+0x630], R12 ;  /* 0x0006300c01007387 */ /* 0x0005e80000100a00 */
[----:B------:R2:W-:Y:S04]  /*1c390*/  LDGSTS.E [R6+0x50e00], [R12.64], P1 ;  /* 0x50e000000c067fae */ /* 0x0005e80008921844 */
[----:B------:R3:W-:Y:S04]  /*1c3a0*/  STL.64 [R1+0x628], R20 ;  /* 0x0006281401007387 */ /* 0x0007e80000100a00 */
[----:B------:R4:W-:Y:S01]  /*1c3b0*/  STL.64 [R1+0x620], R16 ;  /* 0x0006201001007387 */ /* 0x0009e20000100a00 */
[----:B--2---:R-:W-:-:S03]  /*1c3c0*/  IMAD.WIDE R12, R0, 0x4, R178 ;  /* 0x00000004000c7825 */ /* 0x004fc600078e02b2 */
[----:B------:R3:W-:Y:S04]  /*1c3d0*/  STL.64 [R1+0x618], R14 ;  /* 0x0006180e01007387 */ /* 0x0007e80000100a00 */
[----:B------:R3:W-:Y:S04]  /*1c3e0*/  STL.64 [R1+0x610], R12 ;  /* 0x0006100c01007387 */ /* 0x0007e80000100a00 */
[----:B------:R3:W-:Y:S04]  /*1c3f0*/  STL.64 [R1+0x608], R10 ;  /* 0x0006080a01007387 */ /* 0x0007e80000100a00 */
[----:B------:R-:W2:Y:S01]  /*1c400*/  LDL.LU.64 R208, [R1+0x1978] ;  /* 0x0019780001d07983 */ /* 0x000ea20000300a00 */
[----:B------:R-:W-:-:S02]  /*1c410*/  IADD3 R8, R193, 0x100000, RZ ;  /* 0x00100000c1087810 */ /* 0x000fc40007ffe0ff */
[C---:B-1----:R-:W-:Y:S02]  /*1c420*/  IADD3 R7, R193.reuse, 0x100000, RZ ;  /* 0x00100000c1077810 */ /* 0x042fe40007ffe0ff */
[C---:B------:R-:W-:Y:S01]  /*1c430*/  IADD3 R5, R193.reuse, 0x100000, RZ ;  /* 0x00100000c1057810 */ /* 0x040fe20007ffe0ff */
[----:B------:R3:W-:Y:S01]  /*1c440*/  LDGSTS.E [R8+0x51e00], [R20.64], P1 ;  /* 0x51e0000014087fae */ /* 0x0007e20008921844 */
[----:B------:R-:W-:-:S03]  /*1c450*/  IADD3 R4, R193, 0x100000, RZ ;  /* 0x00100000c1047810 */ /* 0x000fc60007ffe0ff */
[----:B------:R4:W-:Y:S04]  /*1c460*/  LDGSTS.E [R7+0x52e00], [R16.64], P1 ;  /* 0x52e0000010077fae */ /* 0x0009e80008921844 */
[----:B------:R1:W-:Y:S01]  /*1c470*/  LDGSTS.E [R6+0x53e00], [R14.64], P1 ;  /* 0x53e000000e067fae */ /* 0x0003e20008921844 */
[----:B---3--:R-:W-:-:S03]  /*1c480*/  IMAD.WIDE R20, R0, 0x4, R146 ;  /* 0x0000000400147825 */ /* 0x008fc600078e0292 */
[----:B------:R3:W-:Y:S01]  /*1c490*/  LDGSTS.E [R5+0x54e00], [R12.64], P1 ;  /* 0x54e000000c057fae */ /* 0x0007e20008921844 */
[----:B----4-:R-:W-:-:S03]  /*1c4a0*/  IMAD.WIDE R16, R0, 0x4, R130 ;  /* 0x0000000400107825 */ /* 0x010fc600078e0282 */
[----:B------:R4:W-:Y:S01]  /*1c4b0*/  LDGSTS.E [R4+0x55e00], [R10.64], P1 ;  /* 0x55e000000a047fae */ /* 0x0009e20008921844 */
[----:B-1----:R-:W-:-:S03]  /*1c4c0*/  IMAD.WIDE R14, R0, 0x4, R114 ;  /* 0x00000004000e7825 */ /* 0x002fc600078e0272 */
[----:B------:R-:W-:Y:S01]  /*1c4d0*/  STL.64 [R1+0x600], R20 ;  /* 0x0006001401007387 */ /* 0x000fe20000100a00 */
[----:B---3--:R-:W-:-:S03]  /*1c4e0*/  IMAD.WIDE R12, R0, 0x4, R98 ;  /* 0x00000004000c7825 */ /* 0x008fc600078e0262 */
[----:B------:R-:W-:Y:S01]  /*1c4f0*/  STL.64 [R1+0x5f8], R16 ;  /* 0x0005f81001007387 */ /* 0x000fe20000100a00 */
[----:B----4-:R-:W-:-:S03]  /*1c500*/  IMAD.WIDE R10, R0, 0x4, R82 ;  /* 0x00000004000a7825 */ /* 0x010fc600078e0252 */
[----:B------:R-:W-:Y:S04]  /*1c510*/  STL.64 [R1+0x5f0], R14 ;  /* 0x0005f00e01007387 */ /* 0x000fe80000100a00 */
[----:B------:R1:W-:Y:S04]  /*1c520*/  LDGSTS.E [R8+0x56e00], [R20.64], P1 ;  /* 0x56e0000014087fae */ /* 0x0003e80008921844 */
[----:B------:R3:W-:Y:S04]  /*1c530*/  STL.64 [R1+0x5e8], R12 ;  /* 0x0005e80c01007387 */ /* 0x0007e80000100a00 */
[----:B------:R4:W-:Y:S04]  /*1c540*/  LDGSTS.E [R7+0x57e00], [R16.64], P1 ;  /* 0x57e0000010077fae */ /* 0x0009e80008921844 */
[----:B------:R3:W-:Y:S01]  /*1c550*/  STL.64 [R1+0x5e0], R10 ;  /* 0x0005e00a01007387 */ /* 0x0007e20000100a00 */
[----:B-1----:R-:W-:-:S03]  /*1c560*/  IMAD.WIDE R8, R0, 0x4, R66 ;  /* 0x0000000400087825 */ /* 0x002fc600078e0242 */
[----:B------:R1:W-:Y:S04]  /*1c570*/  LDGSTS.E [R6+0x58e00], [R14.64], P1 ;  /* 0x58e000000e067fae */ /* 0x0003e80008921844 */
[----:B------:R-:W4:Y:S04]  /*1c580*/  LDL.LU.64 R112, [R1+0x1970] ;  /* 0x0019700001707983 */ /* 0x000f280000300a00 */
[----:B------:R3:W-:Y:S04]  /*1c590*/  LDGSTS.E [R5+0x59e00], [R12.64], P1 ;  /* 0x59e000000c057fae */ /* 0x0007e80008921844 */
[----:B------:R-:W4:Y:S04]  /*1c5a0*/  LDL.LU.64 R128, [R1+0x1968] ;  /* 0x0019680001807983 */ /* 0x000f280000300a00 */
[----:B------:R1:W-:Y:S01]  /*1c5b0*/  LDGSTS.E [R4+0x5ae00], [R10.64], P1 ;  /* 0x5ae000000a047fae */ /* 0x0003e20008921844 */
[----:B---3--:R-:W-:-:S03]  /*1c5c0*/  IMAD.WIDE R12, R0, 0x4, R50 ;  /* 0x00000004000c7825 */ /* 0x008fc600078e0232 */
[----:B------:R-:W3:Y:S04]  /*1c5d0*/  LDL.LU.64 R224, [R1+0x1960] ;  /* 0x0019600001e07983 */ /* 0x000ee80000300a00 */
[----:B------:R-:W3:Y:S01]  /*1c5e0*/  LDL.LU.64 R250, [R1+0x18f8] ;  /* 0x0018f80001fa7983 */ /* 0x000ee20000300a00 */
[----:B-1----:R-:W-:-:S03]  /*1c5f0*/  IMAD.WIDE R10, R0, 0x4, R34 ;  /* 0x00000004000a7825 */ /* 0x002fc600078e0222 */
[----:B------:R1:W-:Y:S01]  /*1c600*/  STL.64 [R1+0x5d8], R8 ;  /* 0x0005d80801007387 */ /* 0x0003e20000100a00 */
[----:B------:R-:W-:-:S03]  /*1c610*/  IMAD.MOV.U32 R3, RZ, RZ, c[0x0][0x180] ;  /* 0x00006000ff037624 */ /* 0x000fc600078e00ff */
[----:B------:R1:W-:Y:S04]  /*1c620*/  LDGSTS.E [R4+0x5be00], [R8.64], P1 ;  /* 0x5be0000008047fae */ /* 0x0003e80008921844 */
[----:B------:R-:W-:Y:S04]  /*1c630*/  STL.64 [R1+0x5d0], R12 ;  /* 0x0005d00c01007387 */ /* 0x000fe80000100a00 */
[----:B------:R2:W-:Y:S01]  /*1c640*/  LDGSTS.E [R6+0x5ce00], [R12.64], P1 ;  /* 0x5ce000000c067fae */ /* 0x0005e20008921844 */
[----:B-1----:R-:W-:-:S03]  /*1c650*/  IMAD.WIDE R8, R0, 0x4, R18 ;  /* 0x0000000400087825 */ /* 0x002fc600078e0212 */
[----:B------:R1:W-:Y:S04]  /*1c660*/  STL.64 [R1+0x5c8], R10 ;  /* 0x0005c80a01007387 */ /* 0x0003e80000100a00 */
[----:B------:R1:W-:Y:S01]  /*1c670*/  LDGSTS.E [R5+0x5de00], [R10.64], P1 ;  /* 0x5de000000a057fae */ /* 0x0003e20008921844 */
[----:B------:R-:W-:-:S03]  /*1c680*/  IADD3 R3, R3, -0x115, RZ ;  /* 0xfffffeeb03037810 */ /* 0x000fc60007ffe0ff */
[----:B------:R2:W-:Y:S01]  /*1c690*/  STL.64 [R1+0x5c0], R8 ;  /* 0x0005c00801007387 */ /* 0x0005e20000100a00 */
[----:B------:R-:W-:Y:S01]  /*1c6a0*/  ISETP.GE.U32.AND P6, PT, R3, 0x7ffffe6c, PT ;  /* 0x7ffffe6c0300780c */ /* 0x000fe20003fc6070 */
[----:B-1----:R-:W-:Y:S02]  /*1c6b0*/  IMAD.WIDE R10, R0, 0x4, R240 ;  /* 0x00000004000a7825 */ /* 0x002fe400078e02f0 */
[----:B------:R2:W-:Y:S04]  /*1c6c0*/  LDGSTS.E [R4+0x5ee00], [R8.64], P1 ;  /* 0x5ee0000008047fae */ /* 0x0005e80008921844 */
[----:B------:R1:W-:Y:S01]  /*1c6d0*/  STL.64 [R1+0x5b8], R10 ;  /* 0x0005b80a01007387 */ /* 0x0003e20000100a00 */
[----:B------:R-:W-:-:S03]  /*1c6e0*/  IMAD.MOV.U32 R3, RZ, RZ, c[0x0][0x188] ;  /* 0x00006200ff037624 */ /* 0x000fc600078e00ff */
[----:B------:R-:W3:Y:S04]  /*1c6f0*/  LDL.LU.64 R160, [R1+0x18f0] ;  /* 0x0018f00001a07983 */ /* 0x000ee80000300a00 */
[----:B------:R-:W3:Y:S04]  /*1c700*/  LDL.LU.64 R176, [R1+0x18e8] ;  /* 0x0018e80001b07983 */ /* 0x000ee80000300a00 */
[----:B------:R-:W3:Y:S01]  /*1c710*/  LDL.LU.64 R192, [R1+0x18e0] ;  /* 0x0018e00001c07983 */ /* 0x000ee20000300a00 */
[----:B------:R-:W-:-:S03]  /*1c720*/  SHF.L.U32 R3, R3, 0x7, RZ ;  /* 0x0000000703037819 */ /* 0x000fc600000006ff */
[----:B------:R1:W-:Y:S04]  /*1c730*/  LDGSTS.E [R5+0x5fe00], [R10.64], P1 ;  /* 0x5fe000000a057fae */ /* 0x0003e80008921844 */
[----:B------:R-:W0:Y:S01]  /*1c740*/  LDGDEPBAR ;  /* 0x00000000000079af */ /* 0x000e220000000000 */
[----:B--2---:R-:W-:-:S05]  /*1c750*/  IMAD.WIDE R8, R3, 0x4, R208 ;  /* 0x0000000403087825 */ /* 0x004fca00078e02d0 */
[----:B------:R-:W-:Y:S04]  /*1c760*/  STL.64 [R1+0x5b0], R8 ;  /* 0x0005b00801007387 */ /* 0x000fe80000100a00 */
[----:B------:R-:W2:Y:S01]  /*1c770*/  LDL.LU.64 R208, [R1+0x1878] ;  /* 0x0018780001d07983 */ /* 0x000ea20000300a00 */
[----:B------:R-:W-:Y:S01]  /*1c780*/  IMAD.MOV.U32 R2, RZ, RZ, c[0x0][0x180] ;  /* 0x00006000ff027624 */ /* 0x000fe200078e00ff */
[----:B------:R-:W-:Y:S02]  /*1c790*/  IADD3 R4, R252, 0x100000, RZ ;  /* 0x00100000fc047810 */ /* 0x000fe40007ffe0ff */
[----:B------:R-:W-:Y:S02]  /*1c7a0*/  BAR.SYNC.DEFER_BLOCKING 0x0 ;  /* 0x0000000000007b1d */ /* 0x000fe40000010000 */
[----:B------:R-:W-:-:S02]  /*1c7b0*/  IADD3 R6, R2, -0x119, RZ ;  /* 0xfffffee702067810 */ /* 0x000fc40007ffe0ff */
[----:B----4-:R-:W-:Y:S02]  /*1c7c0*/  IADD3 R7, R252, 0x100000, RZ ;  /* 0x00100000fc077810 */ /* 0x010fe40007ffe0ff */
[----:B------:R-:W-:Y:S02]  /*1c7d0*/  ISETP.GE.U32.AND P1, PT, R6, 0x7ffffe68, PT ;  /* 0x7ffffe680600780c */ /* 0x000fe40003f26070 */
[C---:B------:R-:W-:Y:S02]  /*1c7e0*/  IADD3 R6, R252.reuse, 0x100000, RZ ;  /* 0x00100000fc067810 */ /* 0x040fe40007ffe0ff */
[----:B-1----:R-:W-:Y:S01]  /*1c7f0*/  IADD3 R5, R252, 0x100000, RZ ;  /* 0x00100000fc057810 */ /* 0x002fe20007ffe0ff */
[----:B------:R-:W-:Y:S01]  /*1c800*/  @!PT LDS RZ, [RZ] ;  /* 0x00000000fffff984 */ /* 0x000fe20000000800 */
[----:B------:R-:W-:Y:S01]  /*1c810*/  @!PT LDS RZ, [RZ] ;  /* 0x00000000fffff984 */ /* 0x000fe20000000800 */
[----:B------:R-:W-:Y:S01]  /*1c820*/  @!PT LDS RZ, [RZ] ;  /* 0x00000000fffff984 */ /* 0x000fe20000000800 */
[----:B------:R1:W-:Y:S01]  /*1c830*/  LDGSTS.E [R4+-0x80000], [R8.64], !P5 ;  /* 0x8000000008047fae */ /* 0x0003e2000e921844 */
[----:B------:R-:W-:-:S04]  /*1c840*/  IMAD.WIDE R16, R3, 0x4, R112 ;  /* 0x0000000403107825 */ /* 0x000fc800078e0270 */
[C---:B------:R-:W-:Y:S01]  /*1c850*/  IMAD.WIDE R14, R3.reuse, 0x4, R128 ;  /* 0x00000004030e7825 */ /* 0x040fe200078e0280 */
[----:B------:R4:W-:Y:S04]  /*1c860*/  STL.64 [R1+0x5a8], R16 ;  /* 0x0005a81001007387 */ /* 0x0009e80000100a00 */
[----:B------:R1:W-:Y:S01]  /*1c870*/  STL.64 [R1+0x5a0], R14 ;  /* 0x0005a00e01007387 */ /* 0x0003e20000100a00 */
[----:B---3--:R-:W-:-:S03]  /*1c880*/  IMAD.WIDE R12, R3, 0x4, R224 ;  /* 0x00000004030c7825 */ /* 0x008fc600078e02e0 */
[----:B------:R-:W3:Y:S04]  /*1c890*/  LDL.LU.64 R112, [R1+0x1870] ;  /* 0x0018700001707983 */ /* 0x000ee80000300a00 */
[----:B------:R1:W-:Y:S04]  /*1c8a0*/  STL.64 [R1+0x598], R12 ;  /* 0x0005980c01007387 */ /* 0x0003e80000100a00 */
[----:B------:R-:W3:Y:S01]  /*1c8b0*/  LDL.LU.64 R128, [R1+0x1868] ;  /* 0x0018680001807983 */ /* 0x000ee20000300a00 */
[----:B------:R-:W-:-:S03]  /*1c8c0*/  IMAD.WIDE R10, R3, 0x4, R250 ;  /* 0x00000004030a7825 */ /* 0x000fc600078e02fa */
[----:B------:R-:W3:Y:S04]  /*1c8d0*/  LDL.LU.64 R224, [R1+0x1860] ;  /* 0x0018600001e07983 */ /* 0x000ee80000300a00 */
[----:B------:R4:W-:Y:S04]  /*1c8e0*/  LDGSTS.E [R7+-0x7fe00], [R16.64], !P5 ;  /* 0x8020000010077fae */ /* 0x0009e8000e921844 */
[----:B------:R1:W-:Y:S04]  /*1c8f0*/  LDGSTS.E [R6+-0x7fc00], [R14.64], !P5 ;  /* 0x804000000e067fae */ /* 0x0003e8000e921844 */
[----:B------:R1:W-:Y:S04]  /*1c900*/  LDGSTS.E [R5+-0x7fa00], [R12.64], !P5 ;  /* 0x806000000c057fae */ /* 0x0003e8000e921844 */
[----:B------:R2:W-:Y:S04]  /*1c910*/  STL.64 [R1+0x550], R10 ;  /* 0x0005500a01007387 */ /* 0x0005e80000100a00 */
[----:B------:R-:W3:Y:S04]  /*1c920*/  LDL.LU.64 R250, [R1+0x17f8] ;  /* 0x0017f80001fa7983 */ /* 0x000ee80000300a00 */
[----:B------:R2:W-:Y:S01]  /*1c930*/  LDGSTS.E [R4+-0x7e000], [R10.64], !P2 ;  /* 0x820000000a047fae */ /* 0x0005e2000d121844 */
[----:B----4-:R-:W-:-:S04]  /*1c940*/  IMAD.WIDE R16, R3, 0x4, R160 ;  /* 0x0000000403107825 */ /* 0x010fc800078e02a0 */
[C---:B-1----:R-:W-:Y:S01]  /*1c950*/  IMAD.WIDE R14, R3.reuse, 0x4, R176 ;  /* 0x00000004030e7825 */ /* 0x042fe200078e02b0 */
[----:B------:R3:W-:Y:S03]  /*1c960*/  STL.64 [R1+0x548], R16 ;  /* 0x0005481001007387 */ /* 0x0007e60000100a00 */
[C---:B------:R-:W-:Y:S01]  /*1c970*/  IMAD.WIDE R12, R3.reuse, 0x4, R192 ;  /* 0x00000004030c7825 */ /* 0x040fe200078e02c0 */
[----:B------:R1:W-:Y:S04]  /*1c980*/  STL.64 [R1+0x540], R14 ;  /* 0x0005400e01007387 */ /* 0x0003e80000100a00 */
[----:B------:R-:W2:Y:S04]  /*1c990*/  LDL.LU.64 R160, [R1+0x17f0] ;  /* 0x0017f00001a07983 */ /* 0x000ea80000300a00 */
[----:B------:R1:W-:Y:S04]  /*1c9a0*/  STL.64 [R1+0x538], R12 ;  /* 0x0005380c01007387 */ /* 0x0003e80000100a00 */
[----:B------:R-:W2:Y:S04]  /*1c9b0*/  LDL.LU.64 R176, [R1+0x17e8] ;  /* 0x0017e80001b07983 */ /* 0x000ea80000300a00 */
[----:B------:R-:W2:Y:S04]  /*1c9c0*/  LDL.LU.64 R192, [R1+0x17e0] ;  /* 0x0017e00001c07983 */ /* 0x000ea80000300a00 */
[----:B------:R3:W-:Y:S04]  /*1c9d0*/  LDGSTS.E [R7+-0x7de00], [R16.64], !P2 ;  /* 0x8220000010077fae */ /* 0x0007e8000d121844 */
[----:B------:R1:W-:Y:S04]  /*1c9e0*/  LDGSTS.E [R6+-0x7dc00], [R14.64], !P2 ;  /* 0x824000000e067fae */ /* 0x0003e8000d121844 */
[----:B------:R1:W-:Y:S01]  /*1c9f0*/  LDGSTS.E [R5+-0x7da00], [R12.64], !P2 ;  /* 0x826000000c057fae */ /* 0x0003e2000d121844 */
[----:B--2---:R-:W-:-:S05]  /*1ca00*/  IMAD.WIDE R10, R3, 0x4, R208 ;  /* 0x00000004030a7825 */ /* 0x004fca00078e02d0 */
[----:B------:R2:W-:Y:S04]  /*1ca10*/  STL.64 [R1+0x4f0], R10 ;  /* 0x0004f00a01007387 */ /* 0x0005e80000100a00 */
[----:B------:R-:W4:Y:S04]  /*1ca20*/  LDL.LU.64 R208, [R1+0x1778] ;  /* 0x0017780001d07983 */ /* 0x000f280000300a00 */
[----:B------:R2:W-:Y:S01]  /*1ca30*/  LDGSTS.E [R4+-0x7c000], [R10.64], !P4 ;  /* 0x840000000a047fae */ /* 0x0005e2000e121844 */
[----:B---3--:R-:W-:-:S04]  /*1ca40*/  IMAD.WIDE R16, R3, 0x4, R112 ;  /* 0x0000000403107825 */ /* 0x008fc800078e0270 */
[C---:B-1----:R-:W-:Y:S01]  /*1ca50*/  IMAD.WIDE R14, R3.reuse, 0x4, R128 ;  /* 0x00000004030e7825 */ /* 0x042fe200078e0280 */
[----:B------:R1:W-:Y:S03]  /*1ca60*/  STL.64 [R1+0x4e8], R16 ;  /* 0x0004e81001007387 */ /* 0x0003e60000100a00 */
[C---:B------:R-:W-:Y:S01]  /*1ca70*/  IMAD.WIDE R12, R3.reuse, 0x4, R224 ;  /* 0x00000004030c7825 */ /* 0x040fe200078e02e0 */
[----:B------:R3:W-:Y:S04]  /*1ca80*/  STL.64 [R1+0x4e0], R14 ;  /* 0x0004e00e01007387 */ /* 0x0007e80000100a00 */
[----:B------:R-:W4:Y:S04]  /*1ca90*/  LDL.LU.64 R112, [R1+0x1770] ;  /* 0x0017700001707983 */ /* 0x000f280000300a00 */
[----:B------:R1:W-:Y:S04]  /*1caa0*/  STL.64 [R1+0x4d8], R12 ;  /* 0x0004d80c01007387 */ /* 0x0003e80000100a00 */
[----:B------:R-:W4:Y:S04]  /*1cab0*/  LDL.LU.64 R128, [R1+0x1768] ;  /* 0x0017680001807983 */ /* 0x000f280000300a00 */
[----:B------:R-:W4:Y:S01]  /*1cac0*/  LDL.LU.64 R224, [R1+0x1760] ;  /* 0x0017600001e07983 */ /* 0x000f220000300a00 */
[----:B--2---:R-:W-:-:S03]  /*1cad0*/  IMAD.WIDE R10, R3, 0x4, R250 ;  /* 0x00000004030a7825 */ /* 0x004fc600078e02fa */
[----:B------:R1:W-:Y:S04]  /*1cae0*/  LDGSTS.E [R7+-0x7be00], [R16.64], !P4 ;  /* 0x8420000010077fae */ /* 0x0003e8000e121844 */
[----:B------:R3:W-:Y:S04]  /*1caf0*/  LDGSTS.E [R6+-0x7bc00], [R14.64], !P4 ;  /* 0x844000000e067fae */ /* 0x0007e8000e121844 */
[----:B------:R2:W-:Y:S04]  /*1cb00*/  LDGSTS.E [R5+-0x7ba00], [R12.64], !P4 ;  /* 0x846000000c057fae */ /* 0x0005e8000e121844 */
[----:B------:R4:W-:Y:S04]  /*1cb10*/  STL.64 [R1+0x490], R10 ;  /* 0x0004900a01007387 */ /* 0x0009e80000100a00 */
[----:B------:R-:W4:Y:S04]  /*1cb20*/  LDL.LU.64 R250, [R1+0x16f8] ;  /* 0x0016f80001fa7983 */ /* 0x000f280000300a00 */
[----:B------:R4:W-:Y:S01]  /*1cb30*/  LDGSTS.E [R4+-0x7a000], [R10.64], !P3 ;  /* 0x860000000a047fae */ /* 0x0009e2000d921844 */
[----:B-1----:R-:W-:-:S04]  /*1cb40*/  IMAD.WIDE R16, R3, 0x4, R160 ;  /* 0x0000000403107825 */ /* 0x002fc800078e02a0 */
[C---:B---3--:R-:W-:Y:S01]  /*1cb50*/  IMAD.WIDE R14, R3.reuse, 0x4, R176 ;  /* 0x00000004030e7825 */ /* 0x048fe200078e02b0 */
[----:B------:R1:W-:Y:S03]  /*1cb60*/  STL.64 [R1+0x488], R16 ;  /* 0x0004881001007387 */ /* 0x0003e60000100a00 */
[C---:B--2---:R-:W-:Y:S01]  /*1cb70*/  IMAD.WIDE R12, R3.reuse, 0x4, R192 ;  /* 0x00000004030c7825 */ /* 0x044fe200078e02c0 */
[----:B------:R2:W-:Y:S04]  /*1cb80*/  STL.64 [R1+0x480], R14 ;  /* 0x0004800e01007387 */ /* 0x0005e80000100a00 */
[----:B------:R-:W4:Y:S04]  /*1cb90*/  LDL.LU.64 R160, [R1+0x16f0] ;  /* 0x0016f00001a07983 */ /* 0x000f280000300a00 */
[----:B------:R1:W-:Y:S04]  /*1cba0*/  STL.64 [R1+0x478], R12 ;  /* 0x0004780c01007387 */ /* 0x0003e80000100a00 */
[----:B------:R-:W4:Y:S04]  /*1cbb0*/  LDL.LU.64 R176, [R1+0x16e8] ;  /* 0x0016e80001b07983 */ /* 0x000f280000300a00 */
[----:B------:R-:W4:Y:S04]  /*1cbc0*/  LDL.LU.64 R192, [R1+0x16e0] ;  /* 0x0016e00001c07983 */ /* 0x000f280000300a00 */
[----:B------:R1:W-:Y:S04]  /*1cbd0*/  LDGSTS.E [R7+-0x79e00], [R16.64], !P3 ;  /* 0x8620000010077fae */ /* 0x0003e8000d921844 */
[----:B------:R2:W-:Y:S04]  /*1cbe0*/  LDGSTS.E [R6+-0x79c00], [R14.64], !P3 ;  /* 0x864000000e067fae */ /* 0x0005e8000d921844 */
[----:B------:R1:W-:Y:S01]  /*1cbf0*/  LDGSTS.E [R5+-0x79a00], [R12.64], !P3 ;  /* 0x866000000c057fae */ /* 0x0003e2000d921844 */
[----:B----4-:R-:W-:-:S05]  /*1cc00*/  IMAD.WIDE R10, R3, 0x4, R208 ;  /* 0x00000004030a7825 */ /* 0x010fca00078e02d0 */
[----:B------:R4:W-:Y:S04]  /*1cc10*/  STL.64 [R1+0x430], R10 ;  /* 0x0004300a01007387 */ /* 0x0009e80000100a00 */
[----:B------:R-:W3:Y:S04]  /*1cc20*/  LDL.LU.64 R208, [R1+0x1678] ;  /* 0x0016780001d07983 */ /* 0x000ee80000300a00 */
[----:B------:R4:W-:Y:S01]  /*1cc30*/  LDGSTS.E [R4+-0x78000], [R10.64], !P0 ;  /* 0x880000000a047fae */ /* 0x0009e2000c121844 */
[----:B-1----:R-:W-:-:S04]  /*1cc40*/  IMAD.WIDE R16, R3, 0x4, R112 ;  /* 0x0000000403107825 */ /* 0x002fc800078e0270 */
[C---:B--2---:R-:W-:Y:S01]  /*1cc50*/  IMAD.WIDE R14, R3.reuse, 0x4, R128 ;  /* 0x00000004030e7825 */ /* 0x044fe200078e0280 */
[----:B------:R1:W-:Y:S03]  /*1cc60*/  STL.64 [R1+0x428], R16 ;  /* 0x0004281001007387 */ /* 0x0003e60000100a00 */
[C---:B------:R-:W-:Y:S01]  /*1cc70*/  IMAD.WIDE R12, R3.reuse, 0x4, R224 ;  /* 0x00000004030c7825 */ /* 0x040fe200078e02e0 */
[----:B------:R2:W-:Y:S04]  /*1cc80*/  STL.64 [R1+0x420], R14 ;  /* 0x0004200e01007387 */ /* 0x0005e80000100a00 */
[----:B------:R-:W3:Y:S04]  /*1cc90*/  LDL.LU.64 R112, [R1+0x1670] ;  /* 0x0016700001707983 */ /* 0x000ee80000300a00 */
[----:B------:R1:W-:Y:S04]  /*1cca0*/  STL.64 [R1+0x418], R12 ;  /* 0x0004180c01007387 */ /* 0x0003e80000100a00 */
[----:B------:R-:W3:Y:S04]  /*1ccb0*/  LDL.LU.64 R128, [R1+0x1668] ;  /* 0x0016680001807983 */ /* 0x000ee80000300a00 */
[----:B------:R-:W3:Y:S01]  /*1ccc0*/  LDL.LU.64 R224, [R1+0x1660] ;  /* 0x0016600001e07983 */ /* 0x000ee20000300a00 */
[----:B----4-:R-:W-:-:S03]  /*1ccd0*/  IMAD.WIDE R10, R3, 0x4, R250 ;  /* 0x00000004030a7825 */ /* 0x010fc600078e02fa */
[----:B------:R1:W-:Y:S04]  /*1cce0*/  LDGSTS.E [R7+-0x77e00], [R16.64], !P0 ;  /* 0x8820000010077fae */ /* 0x0003e8000c121844 */
[----:B------:R2:W-:Y:S04]  /*1ccf0*/  LDGSTS.E [R6+-0x77c00], [R14.64], !P0 ;  /* 0x884000000e067fae */ /* 0x0005e8000c121844 */
[----:B------:R4:W-:Y:S04]  /*1cd00*/  LDGSTS.E [R5+-0x77a00], [R12.64], !P0 ;  /* 0x886000000c057fae */ /* 0x0009e8000c121844 */
[----:B------:R3:W-:Y:S04]  /*1cd10*/  STL.64 [R1+0x3d0], R10 ;  /* 0x0003d00a01007387 */ /* 0x0007e80000100a00 */
[----:B------:R-:W3:Y:S04]  /*1cd20*/  LDL.LU.64 R250, [R1+0x15f8] ;  /* 0x0015f80001fa7983 */ /* 0x000ee80000300a00 */
[----:B------:R3:W-:Y:S01]  /*1cd30*/  LDGSTS.E [R4+-0x76000], [R10.64], !P6 ;  /* 0x8a0000000a047fae */ /* 0x0007e2000f121844 */
[----:B-1----:R-:W-:-:S04]  /*1cd40*/  IMAD.WIDE R16, R3, 0x4, R160 ;  /* 0x0000000403107825 */ /* 0x002fc800078e02a0 */
[C---:B--2---:R-:W-:Y:S01]  /*1cd50*/  IMAD.WIDE R14, R3.reuse, 0x4, R176 ;  /* 0x00000004030e7825 */ /* 0x044fe200078e02b0 */
[----:B------:R1:W-:Y:S03]  /*1cd60*/  STL.64 [R1+0x3c8], R16 ;  /* 0x0003c81001007387 */ /* 0x0003e60000100a00 */
[C---:B----4-:R-:W-:Y:S01]  /*1cd70*/  IMAD.WIDE R12, R3.reuse, 0x4, R192 ;  /* 0x00000004030c7825 */ /* 0x050fe200078e02c0 */
[----:B------:R2:W-:Y:S04]  /*1cd80*/  STL.64 [R1+0x3c0], R14 ;  /* 0x0003c00e01007387 */ /* 0x0005e80000100a00 */
[----:B------:R-:W3:Y:S04]  /*1cd90*/  LDL.LU.64 R160, [R1+0x15f0] ;  /* 0x0015f00001a07983 */ /* 0x000ee80000300a00 */
[----:B------:R1:W-:Y:S04]  /*1cda0*/  STL.64 [R1+0x3b8], R12 ;  /* 0x0003b80c01007387 */ /* 0x0003e80000100a00 */
[----:B------:R-:W3:Y:S04]  /*1cdb0*/  LDL.LU.64 R176, [R1+0x15e8] ;  /* 0x0015e80001b07983 */ /* 0x000ee80000300a00 */
[----:B------:R-:W3:Y:S04]  /*1cdc0*/  LDL.LU.64 R192, [R1+0x15e0] ;  /* 0x0015e00001c07983 */ /* 0x000ee80000300a00 */
[----:B------:R1:W-:Y:S04]  /*1cdd0*/  LDGSTS.E [R7+-0x75e00], [R16.64], !P6 ;  /* 0x8a20000010077fae */ /* 0x0003e8000f121844 */
[----:B------:R2:W-:Y:S04]  /*1cde0*/  LDGSTS.E [R6+-0x75c00], [R14.64], !P6 ;  /* 0x8a4000000e067fae */ /* 0x0005e8000f121844 */
[----:B------:R1:W-:Y:S01]  /*1cdf0*/  LDGSTS.E [R5+-0x75a00], [R12.64], !P6 ;  /* 0x8a6000000c057fae */ /* 0x0003e2000f121844 */
[----:B---3--:R-:W-:-:S05]  /*1ce00*/  IMAD.WIDE R10, R3, 0x4, R208 ;  /* 0x00000004030a7825 */ /* 0x008fca00078e02d0 */
[----:B------:R3:W-:Y:S04]  /*1ce10*/  STL.64 [R1+0x370], R10 ;  /* 0x0003700a01007387 */ /* 0x0007e80000100a00 */
[----:B------:R-:W4:Y:S01]  /*1ce20*/  LDL.LU.64 R208, [R1+0x1578] ;  /* 0x0015780001d07983 */ /* 0x000f220000300a00 */
[----:B------:R-:W-:-:S03]  /*1ce30*/  IADD3 R8, R2, -0x11d, RZ ;  /* 0xfffffee302087810 */ /* 0x000fc60007ffe0ff */
[----:B------:R3:W-:Y:S01]  /*1ce40*/  LDGSTS.E [R4+-0x74000], [R10.64], !P1 ;  /* 0x8c0000000a047fae */ /* 0x0007e2000c921844 */
[----:B------:R-:W-:Y:S01]  /*1ce50*/  ISETP.GE.U32.AND P5, PT, R8, 0x7ffffe64, PT ;  /* 0x7ffffe640800780c */ /* 0x000fe20003fa6070 */
[----:B-1----:R-:W-:-:S04]  /*1ce60*/  IMAD.WIDE R16, R3, 0x4, R112 ;  /* 0x0000000403107825 */ /* 0x002fc800078e0270 */
[C---:B--2---:R-:W-:Y:S01]  /*1ce70*/  IMAD.WIDE R14, R3.reuse, 0x4, R128 ;  /* 0x00000004030e7825 */ /* 0x044fe200078e0280 */
[----:B------:R1:W-:Y:S03]  /*1ce80*/  STL.64 [R1+0x368], R16 ;  /* 0x0003681001007387 */ /* 0x0003e60000100a00 */
[C---:B------:R-:W-:Y:S01]  /*1ce90*/  IMAD.WIDE R12, R3.reuse, 0x4, R224 ;  /* 0x00000004030c7825 */ /* 0x040fe200078e02e0 */
[----:B------:R2:W-:Y:S04]  /*1cea0*/  STL.64 [R1+0x360], R14 ;  /* 0x0003600e01007387 */ /* 0x0005e80000100a00 */
[----:B------:R-:W4:Y:S04]  /*1ceb0*/  LDL.LU.64 R112, [R1+0x1570] ;  /* 0x0015700001707983 */ /* 0x000f280000300a00 */
[----:B------:R1:W-:Y:S04]  /*1cec0*/  STL.64 [R1+0x358], R12 ;  /* 0x0003580c01007387 */ /* 0x0003e80000100a00 */
[----:B------:R-:W4:Y:S04]  /*1ced0*/  LDL.LU.64 R128, [R1+0x1568] ;  /* 0x0015680001807983 */ /* 0x000f280000300a00 */
[----:B------:R-:W4:Y:S01]  /*1cee0*/  LDL.LU.64 R224, [R1+0x1560] ;  /* 0x0015600001e07983 */ /* 0x000f220000300a00 */
[----:B---3--:R-:W-:-:S03]  /*1cef0*/  IMAD.WIDE R10, R3, 0x4, R250 ;  /* 0x00000004030a7825 */ /* 0x008fc600078e02fa */
[----:B------:R1:W-:Y:S04]  /*1cf00*/  LDGSTS.E [R7+-0x73e00], [R16.64], !P1 ;  /* 0x8c20000010077fae */ /* 0x0003e8000c921844 */
[----:B------:R2:W-:Y:S04]  /*1cf10*/  LDGSTS.E [R6+-0x73c00], [R14.64], !P1 ;  /* 0x8c4000000e067fae */ /* 0x0005e8000c921844 */
[----:B------:R3:W-:Y:S04]  /*1cf20*/  LDGSTS.E [R5+-0x73a00], [R12.64], !P1 ;  /* 0x8c6000000c057fae */ /* 0x0007e8000c921844 */
[----:B------:R4:W-:Y:S04]  /*1cf30*/  STL.64 [R1+0x310], R10 ;  /* 0x0003100a01007387 */ /* 0x0009e80000100a00 */
[----:B------:R-:W4:Y:S04]  /*1cf40*/  LDL.LU.64 R250, [R1+0x1500] ;  /* 0x0015000001fa7983 */ /* 0x000f280000300a00 */
[----:B------:R4:W-:Y:S01]  /*1cf50*/  LDGSTS.E [R4+-0x72000], [R10.64], !P5 ;  /* 0x8e0000000a047fae */ /* 0x0009e2000e921844 */
[----:B-1----:R-:W-:-:S04]  /*1cf60*/  IMAD.WIDE R16, R3, 0x4, R160 ;  /* 0x0000000403107825 */ /* 0x002fc800078e02a0 */
[C---:B--2---:R-:W-:Y:S01]  /*1cf70*/  IMAD.WIDE R14, R3.reuse, 0x4, R176 ;  /* 0x00000004030e7825 */ /* 0x044fe200078e02b0 */
[----:B------:R1:W-:Y:S03]  /*1cf80*/  STL.64 [R1+0x308], R16 ;  /* 0x0003081001007387 */ /* 0x0003e60000100a00 */
[----:B---3--:R-:W-:Y:S01]  /*1cf90*/  IMAD.WIDE R12, R3, 0x4, R192 ;  /* 0x00000004030c7825 */ /* 0x008fe200078e02c0 */
[----:B------:R2:W-:Y:S04]  /*1cfa0*/  STL.64 [R1+0x300], R14 ;  /* 0x0003000e01007387 */ /* 0x0005e80000100a00 */
[----:B------:R-:W4:Y:S04]  /*1cfb0*/  LDL.LU.64 R160, [R1+0x14f8] ;  /* 0x0014f80001a07983 */ /* 0x000f280000300a00 */
[----:B------:R1:W-:Y:S04]  /*1cfc0*/  STL.64 [R1+0x2f8], R12 ;  /* 0x0002f80c01007387 */ /* 0x0003e80000100a00 */
[----:B------:R-:W4:Y:S04]  /*1cfd0*/  LDL.LU.64 R176, [R1+0x14f0] ;  /* 0x0014f00001b07983 */ /* 0x000f280000300a00 */
[----:B------:R-:W4:Y:S01]  /*1cfe0*/  LDL.LU.64 R192, [R1+0x14e8] ;  /* 0x0014e80001c07983 */ /* 0x000f220000300a00 */
[----:B------:R-:W-:-:S03]  /*1cff0*/  IADD3 R8, R2, -0x121, RZ ;  /* 0xfffffedf02087810 */ /* 0x000fc60007ffe0ff */
[----:B------:R1:W-:Y:S01]  /*1d000*/  LDGSTS.E [R7+-0x71e00], [R16.64], !P5 ;  /* 0x8e20000010077fae */ /* 0x0003e2000e921844 */
[----:B----4-:R-:W-:Y:S01]  /*1d010*/  IMAD.WIDE R10, R3, 0x4, R208 ;  /* 0x00000004030a7825 */ /* 0x010fe200078e02d0 */
[----:B------:R-:W-:Y:S02]  /*1d020*/  ISETP.GE.U32.AND P2, PT, R8, 0x7ffffe60, PT ;  /* 0x7ffffe600800780c */ /* 0x000fe40003f46070 */
[----:B------:R2:W-:Y:S04]  /*1d030*/  LDGSTS.E [R6+-0x71c00], [R14.64], !P5 ;  /* 0x8e4000000e067fae */ /* 0x0005e8000e921844 */
[----:B------:R4:W-:Y:S04]  /*1d040*/  STL.64 [R1+0x2b0], R10 ;  /* 0x0002b00a01007387 */ /* 0x0009e80000100a00 */
[----:B------:R-:W3:Y:S04]  /*1d050*/  LDL.LU.64 R208, [R1+0x14a0] ;  /* 0x0014a00001d07983 */ /* 0x000ee80000300a00 */
[----:B------:R1:W-:Y:S01]  /*1d060*/  LDGSTS.E [R5+-0x71a00], [R12.64], !P5 ;  /* 0x8e6000000c057fae */ /* 0x0003e2000e921844 */
        /* <DEDUP_REMOVED lines=22> */
[----:B----4-:R-:W-:Y:S01]  /*1d1d0*/  IMAD.WIDE R12, R3, 0x4, R192 ;  /* 0x00000004030c7825 */ /* 0x010fe200078e02c0 */
[----:B------:R2:W-:Y:S04]  /*1d1e0*/  STL.64 [R1+0x240], R14 ;  /* 0x0002400e01007387 */ /* 0x0005e80000100a00 */
[----:B------:R-:W3:Y:S04]  /*1d1f0*/  LDL.LU.64 R160, [R1+0x1438] ;  /* 0x0014380001a07983 */ /* 0x000ee80000300a00 */
[----:B------:R1:W-:Y:S04]  /*1d200*/  STL.64 [R1+0x238], R12 ;  /* 0x0002380c01007387 */ /* 0x0003e80000100a00 */
[----:B------:R-:W3:Y:S04]  /*1d210*/  LDL.LU.64 R176, [R1+0x1430] ;  /* 0x0014300001b07983 */ /* 0x000ee80000300a00 */
[----:B------:R-:W3:Y:S01]  /*1d220*/  LDL.LU.64 R192, [R1+0x1428] ;  /* 0x0014280001c07983 */ /* 0x000ee20000300a00 */
[----:B------:R-:W-:-:S03]  /*1d230*/  IADD3 R8, R2, -0x129, RZ ;  /* 0xfffffed702087810 */ /* 0x000fc60007ffe0ff */
[----:B------:R1:W-:Y:S01]  /*1d240*/  LDGSTS.E [R7+-0x6de00], [R16.64], !P4 ;  /* 0x9220000010077fae */ /* 0x0003e2000e121844 */
[----:B---3--:R-:W-:Y:S01]  /*1d250*/  IMAD.WIDE R10, R3, 0x4, R208 ;  /* 0x00000004030a7825 */ /* 0x008fe200078e02d0 */
[----:B------:R-:W-:Y:S02]  /*1d260*/  ISETP.GE.U32.AND P3, PT, R8, 0x7ffffe58, PT ;  /* 0x7ffffe580800780c */ /* 0x000fe40003f66070 */
[----:B------:R2:W-:Y:S04]  /*1d270*/  LDGSTS.E [R6+-0x6dc00], [R14.64], !P4 ;  /* 0x924000000e067fae */ /* 0x0005e8000e121844 */
[----:B------:R3:W-:Y:S04]  /*1d280*/  STL.64 [R1+0x1f0], R10 ;  /* 0x0001f00a01007387 */ /* 0x0007e80000100a00 */
[----:B------:R-:W4:Y:S01]  /*1d290*/  LDL.LU.64 R208, [R1+0x13e0] ;  /* 0x0013e00001d07983 */ /* 0x000f220000300a00 */
[----:B------:R-:W-:-:S03]  /*1d2a0*/  IADD3 R8, R2, -0x12d, RZ ;  /* 0xfffffed302087810 */ /* 0x000fc60007ffe0ff */
[----:B------:R1:W-:Y:S01]  /*1d2b0*/  LDGSTS.E [R5+-0x6da00], [R12.64], !P4 ;  /* 0x926000000c057fae */ /* 0x0003e2000e121844 */
[----:B------:R-:W-:-:S03]  /*1d2c0*/  ISETP.GE.U32.AND P0, PT, R8, 0x7ffffe54, PT ;  /* 0x7ffffe540800780c */ /* 0x000fc60003f06070 */
[----:B------:R3:W-:Y:S01]  /*1d2d0*/  LDGSTS.E [R4+-0x6c000], [R10.64], !P3 ;  /* 0x940000000a047fae */ /* 0x0007e2000d921844 */
        /* <DEDUP_REMOVED lines=12> */
[----:B------:R4:W-:Y:S04]  /*1d3a0*/  STL.64 [R1+0x190], R10 ;  /* 0x0001900a01007387 */ /* 0x0009e80000100a00 */
[----:B------:R3:W-:Y:S04]  /*1d3b0*/  LDGSTS.E [R5+-0x6ba00], [R12.64], !P3 ;  /* 0x946000000c057fae */ /* 0x0007e8000d921844 */
        /* <DEDUP_REMOVED lines=17> */
[----:B------:R-:W3:Y:S01]  /*1d4d0*/  LDL.LU.64 R208, [R1+0x1320] ;  /* 0x0013200001d07983 */ /* 0x000ee20000300a00 */
        /* <DEDUP_REMOVED lines=15> */
[----:B------:R3:W-:Y:S04]  /*1d5d0*/  STL.64 [R1+0xd8], R10 ;  /* 0x0000d80a01007387 */ /* 0x0007e80000100a00 */
[----:B------:R2:W-:Y:S04]  /*1d5e0*/  LDGSTS.E [R6+-0x67c00], [R14.64], !P6 ;  /* 0x984000000e067fae */ /* 0x0005e8000f121844 */
[----:B------:R-:W4:Y:S04]  /*1d5f0*/  LDL.LU.64 R250, [R1+0x12c0] ;  /* 0x0012c00001fa7983 */ /* 0x000f280000300a00 */
[----:B------:R1:W-:Y:S04]  /*1d600*/  LDGSTS.E [R5+-0x67a00], [R12.64], !P6 ;  /* 0x986000000c057fae */ /* 0x0003e8000f121844 */
[----:B------:R3:W-:Y:S01]  /*1d610*/  LDGSTS.E [R4+-0x66000], [R10.64], !P1 ;  /* 0x9a0000000a047fae */ /* 0x0007e2000c921844 */
[----:B-1----:R-:W-:-:S04]  /*1d620*/  IMAD.WIDE R16, R3, 0x4, R160 ;  /* 0x0000000403107825 */ /* 0x002fc800078e02a0 */
[C---:B--2---:R-:W-:Y:S01]  /*1d630*/  IMAD.WIDE R14, R3.reuse, 0x4, R176 ;  /* 0x00000004030e7825 */ /* 0x044fe200078e02b0 */
[----:B------:R1:W-:Y:S03]  /*1d640*/  STL.64 [R1+0xd0], R16 ;  /* 0x0000d01001007387 */ /* 0x0003e60000100a00 */
[----:B------:R-:W-:Y:S01]  /*1d650*/  IMAD.WIDE R12, R3, 0x4, R192 ;  /* 0x00000004030c7825 */ /* 0x000fe200078e02c0 */
[----:B------:R2:W-:Y:S04]  /*1d660*/  STL.64 [R1+0xc8], R14 ;  /* 0x0000c80e01007387 */ /* 0x0005e80000100a00 */
[----:B------:R-:W4:Y:S04]  /*1d670*/  LDL.LU.64 R160, [R1+0x12b8] ;  /* 0x0012b80001a07983 */ /* 0x000f280000300a00 */
[----:B------:R1:W-:Y:S04]  /*1d680*/  STL.64 [R1+0xc0], R12 ;  /* 0x0000c00c01007387 */ /* 0x0003e80000100a00 */
[----:B------:R-:W4:Y:S04]  /*1d690*/  LDL.LU.64 R176, [R1+0x12b0] ;  /* 0x0012b00001b07983 */ /* 0x000f280000300a00 */
[----:B------:R-:W4:Y:S01]  /*1d6a0*/  LDL.LU.64 R192, [R1+0x12a8] ;  /* 0x0012a80001c07983 */ /* 0x000f220000300a00 */
[----:B------:R-:W-:-:S03]  /*1d6b0*/  IADD3 R8, R2, -0x139, RZ ;  /* 0xfffffec702087810 */ /* 0x000fc60007ffe0ff */
[----:B------:R1:W-:Y:S01]  /*1d6c0*/  LDGSTS.E [R7+-0x65e00], [R16.64], !P1 ;  /* 0x9a20000010077fae */ /* 0x0003e2000c921844 */
[----:B---3--:R-:W-:Y:S01]  /*1d6d0*/  IMAD.WIDE R10, R3, 0x4, R208 ;  /* 0x00000004030a7825 */ /* 0x008fe200078e02d0 */
        /* <DEDUP_REMOVED lines=15> */
[----:B------:R-:W3:Y:S01]  /*1d7d0*/  LDL.LU.64 R128, [R1+0x1258] ;  /* 0x0012580001807983 */ /* 0x000ee20000300a00 */
[----:B----4-:R-:W-:-:S03]  /*1d7e0*/  IMAD.WIDE R10, R3, 0x4, R250 ;  /* 0x00000004030a7825 */ /* 0x010fc600078e02fa */
[----:B------:R-:W4:Y:S04]  /*1d7f0*/  LDL.LU.64 R224, [R1+0x1250] ;  /* 0x0012500001e07983 */ /* 0x000f280000300a00 */
[----:B------:R3:W-:Y:S04]  /*1d800*/  STL.64 [R1+0x58], R10 ;  /* 0x0000580a01007387 */ /* 0x0007e80000100a00 */
[----:B------:R1:W-:Y:S04]  /*1d810*/  LDGSTS.E [R7+-0x63e00], [R16.64], !P5 ;  /* 0x9c20000010077fae */ /* 0x0003e8000e921844 */
[----:B------:R-:W4:Y:S04]  /*1d820*/  LDL.LU.64 R250, [R1+0x1208] ;  /* 0x0012080001fa7983 */ /* 0x000f280000300a00 */
[----:B------:R2:W-:Y:S04]  /*1d830*/  LDGSTS.E [R6+-0x63c00], [R14.64], !P5 ;  /* 0x9c4000000e067fae */ /* 0x0005e8000e921844 */
[----:B------:R1:W-:Y:S04]  /*1d840*/  LDGSTS.E [R5+-0x63a00], [R12.64], !P5 ;  /* 0x9c6000000c057fae */ /* 0x0003e8000e921844 */
[----:B------:R3:W-:Y:S01]  /*1d850*/  LDGSTS.E [R4+-0x62000], [R10.64], !P2 ;  /* 0x9e0000000a047fae */ /* 0x0007e2000d121844 */
[----:B-1----:R-:W-:-:S04]  /*1d860*/  IMAD.WIDE R16, R3, 0x4, R160 ;  /* 0x0000000403107825 */ /* 0x002fc800078e02a0 */
[C---:B--2---:R-:W-:Y:S01]  /*1d870*/  IMAD.WIDE R14, R3.reuse, 0x4, R176 ;  /* 0x00000004030e7825 */ /* 0x044fe200078e02b0 */
[----:B------:R-:W-:Y:S03]  /*1d880*/  STL.64 [R1+0x50], R16 ;  /* 0x0000501001007387 */ /* 0x000fe60000100a00 */
[----:B------:R-:W-:Y:S01]  /*1d890*/  IMAD.WIDE R12, R3, 0x4, R192 ;  /* 0x00000004030c7825 */ /* 0x000fe200078e02c0 */
[----:B------:R1:W-:Y:S04]  /*1d8a0*/  STL.64 [R1+0x48], R14 ;  /* 0x0000480e01007387 */ /* 0x0003e80000100a00 */
[----:B------:R2:W-:Y:S04]  /*1d8b0*/  STL.64 [R1+0x40], R12 ;  /* 0x0000400c01007387 */ /* 0x0005e80000100a00 */
[----:B------:R-:W4:Y:S01]  /*1d8c0*/  LDL.LU.64 R160, [R1+0x1200] ;  /* 0x0012000001a07983 */ /* 0x000f220000300a00 */
[----:B------:R-:W-:-:S03]  /*1d8d0*/  IADD3 R8, R2, -0x141, RZ ;  /* 0xfffffebf02087810 */ /* 0x000fc60007ffe0ff */
[----:B------:R1:W-:Y:S01]  /*1d8e0*/  LDGSTS.E [R7+-0x61e00], [R16.64], !P2 ;  /* 0x9e20000010077fae */ /* 0x0003e2000d121844 */
[C---:B---3--:R-:W-:Y:S01]  /*1d8f0*/  IMAD.WIDE R10, R3.reuse, 0x4, R208 ;  /* 0x00000004030a7825 */ /* 0x048fe200078e02d0 */
[----:B------:R-:W-:Y:S02]  /*1d900*/  ISETP.GE.U32.AND P4, PT, R8, 0x7ffffe40, PT ;  /* 0x7ffffe400800780c */ /* 0x000fe40003f86070 */
[----:B------:R1:W-:Y:S04]  /*1d910*/  LDGSTS.E [R6+-0x61c00], [R14.64], !P2 ;  /* 0x9e4000000e067fae */ /* 0x0003e8000d121844 */
[----:B------:R4:W-:Y:S04]  /*1d920*/  STL.64 [R1+0x18], R10 ;  /* 0x0000180a01007387 */ /* 0x0009e80000100a00 */
[----:B------:R-:W3:Y:S04]  /*1d930*/  LDL.LU.64 R176, [R1+0x11f8] ;  /* 0x0011f80001b07983 */ /* 0x000ee80000300a00 */
[----:B------:R-:W3:Y:S04]  /*1d940*/  LDL.LU.64 R192, [R1+0x11f0] ;  /* 0x0011f00001c07983 */ /* 0x000ee80000300a00 */
[----:B------:R-:W3:Y:S04]  /*1d950*/  LDL.LU.64 R208, [R1+0x11b0] ;  /* 0x0011b00001d07983 */ /* 0x000ee80000300a00 */
[----:B------:R2:W-:Y:S04]  /*1d960*/  LDGSTS.E [R5+-0x61a00], [R12.64], !P2 ;  /* 0x9e6000000c057fae */ /* 0x0005e8000d121844 */
[----:B------:R4:W-:Y:S01]  /*1d970*/  LDGSTS.E [R4+-0x60000], [R10.64], !P4 ;  /* 0xa00000000a047fae */ /* 0x0009e2000e121844 */
[----:B-1----:R-:W-:-:S04]  /*1d980*/  IMAD.WIDE R14, R3, 0x4, R112 ;  /* 0x00000004030e7825 */ /* 0x002fc800078e0270 */
[C---:B--2---:R-:W-:Y:S01]  /*1d990*/  IMAD.WIDE R12, R3.reuse, 0x4, R128 ;  /* 0x00000004030c7825 */ /* 0x044fe200078e0280 */
[----:B------:R-:W-:Y:S03]  /*1d9a0*/  STL.64 [R1+0x10], R14 ;  /* 0x0000100e01007387 */ /* 0x000fe60000100a00 */
[C---:B----4-:R-:W-:Y:S01]  /*1d9b0*/  IMAD.WIDE R10, R3.reuse, 0x4, R224 ;  /* 0x00000004030a7825 */ /* 0x050fe200078e02e0 */
[----:B------:R-:W-:Y:S04]  /*1d9c0*/  STL.64 [R1+0x8], R12 ;  /* 0x0000080c01007387 */ /* 0x000fe80000100a00 */
[----:B------:R-:W-:Y:S04]  /*1d9d0*/  STL.64 [R1], R10 ;  /* 0x0000000a01007387 */ /* 0x000fe80000100a00 */
[----:B------:R-:W2:Y:S01]  /*1d9e0*/  LDL.LU.64 R112, [R1+0x11a8] ;  /* 0x0011a80001707983 */ /* 0x000ea20000300a00 */
[----:B------:R-:W-:-:S03]  /*1d9f0*/  IMAD.WIDE R122, R3, 0x4, R250 ;  /* 0x00000004037a7825 */ /* 0x000fc600078e02fa */
[----:B------:R-:W4:Y:S04]  /*1da00*/  LDL.LU.64 R128, [R1+0x11a0] ;  /* 0x0011a00001807983 */ /* 0x000f280000300a00 */
[----:B------:R-:W4:Y:S04]  /*1da10*/  LDL.LU.64 R224, [R1+0x1198] ;  /* 0x0011980001e07983 */ /* 0x000f280000300a00 */
[----:B------:R1:W-:Y:S04]  /*1da20*/  STL.64 [R1+0x23f8], R122 ;  /* 0x0023f87a01007387 */ /* 0x0003e80000100a00 */
[----:B------:R-:W4:Y:S01]  /*1da30*/  LDL.LU.64 R250, [R1+0x1150] ;  /* 0x0011500001fa7983 */ /* 0x000f220000300a00 */
[----:B------:R-:W-:-:S03]  /*1da40*/  IMAD.WIDE R120, R3, 0x4, R160 ;  /* 0x0000000403787825 */ /* 0x000fc600078e02a0 */
[----:B------:R-:W1:Y:S04]  /*1da50*/  S2R R252, SR_TID.X ;  /* 0x0000000000fc7919 */ /* 0x000e680000002100 */
[----:B------:R-:W4:Y:S01]  /*1da60*/  LDL.LU.64 R160, [R1+0x1148] ;  /* 0x0011480001a07983 */ /* 0x000f220000300a00 */
[----:B------:R-:W-:-:S03]  /*1da70*/  IADD3 R8, R2, -0x145, RZ ;  /* 0xfffffebb02087810 */ /* 0x000fc60007ffe0ff */
[----:B------:R1:W-:Y:S01]  /*1da80*/  LDGSTS.E [R7+-0x5fe00], [R14.64], !P4 ;  /* 0xa02000000e077fae */ /* 0x0003e2000e121844 */
[----:B---3--:R-:W-:-:S04]  /*1da90*/  IMAD.WIDE R118, R3, 0x4, R176 ;  /* 0x0000000403767825 */ /* 0x008fc800078e02b0 */
[C---:B------:R-:W-:Y:S01]  /*1daa0*/  IMAD.WIDE R116, R3.reuse, 0x4, R192 ;  /* 0x0000000403747825 */ /* 0x040fe200078e02c0 */
[----:B------:R-:W3:Y:S04]  /*1dab0*/  LDL.LU.64 R176, [R1+0x1140] ;  /* 0x0011400001b07983 */ /* 0x000ee80000300a00 */
[----:B------:R-:W3:Y:S01]  /*1dac0*/  LDL.LU.64 R192, [R1+0x1138] ;  /* 0x0011380001c07983 */ /* 0x000ee20000300a00 */
[----:B------:R-:W-:-:S03]  /*1dad0*/  IMAD.WIDE R114, R3, 0x4, R208 ;  /* 0x0000000403727825 */ /* 0x000fc600078e02d0 */
[----:B------:R-:W3:Y:S04]  /*1dae0*/  LDL.LU.64 R208, [R1+0x1100] ;  /* 0x0011000001d07983 */ /* 0x000ee80000300a00 */
[----:B------:R-:W-:Y:S04]  /*1daf0*/  STL.64 [R1+0x2400], R120 ;  /* 0x0024007801007387 */ /* 0x000fe80000100a00 */
[----:B------:R-:W-:Y:S04]  /*1db00*/  STL.64 [R1+0x2408], R118 ;  /* 0x0024087601007387 */ /* 0x000fe80000100a00 */
[----:B------:R-:W-:Y:S04]  /*1db10*/  STL.64 [R1+0x2410], R116 ;  /* 0x0024107401007387 */ /* 0x000fe80000100a00 */
[----:B------:R-:W-:Y:S04]  /*1db20*/  STL.64 [R1+0x2418], R114 ;  /* 0x0024187201007387 */ /* 0x000fe80000100a00 */
[----:B------:R-:W3:Y:S01]  /*1db30*/  LDL.LU.64 R144, [R1+0x10f8] ;  /* 0x0010f80001907983 */ /* 0x000ee20000300a00 */
[----:B--2---:R-:W-:-:S04]  /*1db40*/  IMAD.WIDE R112, R3, 0x4, R112 ;  /* 0x0000000403707825 */ /* 0x004fc800078e0270 */
[----:B----4-:R-:W-:-:S04]  /*1db50*/  IMAD.WIDE R110, R3, 0x4, R128 ;  /* 0x00000004036e7825 */ /* 0x010fc800078e0280 */
[C---:B------:R-:W-:Y:S01]  /*1db60*/  IMAD.WIDE R108, R3.reuse, 0x4, R224 ;  /* 0x00000004036c7825 */ /* 0x040fe200078e02e0 */
[----:B------:R-:W2:Y:S04]  /*1db70*/  LDL.LU.64 R128, [R1+0x10f0] ;  /* 0x0010f00001807983 */ /* 0x000ea80000300a00 */
[----:B------:R-:W4:Y:S01]  /*1db80*/  LDL.LU.64 R224, [R1+0x10e8] ;  /* 0x0010e80001e07983 */ /* 0x000f220000300a00 */
[----:B------:R-:W-:-:S04]  /*1db90*/  IMAD.WIDE R106, R3, 0x4, R250 ;  /* 0x00000004036a7825 */ /* 0x000fc800078e02fa */
[----:B------:R-:W-:Y:S01]  /*1dba0*/  IMAD.WIDE R104, R3, 0x4, R160 ;  /* 0x0000000403687825 */ /* 0x000fe200078e02a0 */
[----:B------:R-:W4:Y:S04]  /*1dbb0*/  LDL.LU.64 R250, [R1+0x10a0] ;  /* 0x0010a00001fa7983 */ /* 0x000f280000300a00 */
[----:B------:R-:W-:Y:S04]  /*1dbc0*/  STL.64 [R1+0x2420], R112 ;  /* 0x0024207001007387 */ /* 0x000fe80000100a00 */
[----:B------:R-:W-:Y:S04]  /*1dbd0*/  STL.64 [R1+0x2428], R110 ;  /* 0x0024286e01007387 */ /* 0x000fe80000100a00 */
[----:B------:R-:W-:Y:S04]  /*1dbe0*/  STL.64 [R1+0x2430], R108 ;  /* 0x0024306c01007387 */ /* 0x000fe80000100a00 */
[----:B------:R-:W-:Y:S04]  /*1dbf0*/  STL.64 [R1+0x2438], R106 ;  /* 0x0024386a01007387 */ /* 0x000fe80000100a00 */
[----:B------:R-:W4:Y:S01]  /*1dc00*/  LDL.LU.64 R160, [R1+0x1098] ;  /* 0x0010980001a07983 */ /* 0x000f220000300a00 */
[----:B------:R-:W-:-:S02]  /*1dc10*/  ISETP.GE.U32.AND P3, PT, R8, 0x7ffffe3c, PT ;  /* 0x7ffffe3c0800780c */ /* 0x000fc40003f66070 */
[----:B-1----:R-:W-:Y:S01]  /*1dc20*/  LOP3.LUT R252, R252, 0x7f, RZ, 0xc0, !PT ;  /* 0x0000007ffcfc7812 */ /* 0x002fe200078ec0ff */
[----:B------:R1:W-:Y:S01]  /*1dc30*/  LDGSTS.E [R6+-0x5fc00], [R12.64], !P4 ;  /* 0xa04000000c067fae */ /* 0x0003e2000e121844 */
[----:B---3--:R-:W-:-:S04]  /*1dc40*/  IMAD.WIDE R102, R3, 0x4, R176 ;  /* 0x0000000403667825 */ /* 0x008fc800078e02b0 */
[C---:B------:R-:W-:Y:S01]  /*1dc50*/  IMAD.WIDE R100, R3.reuse, 0x4, R192 ;  /* 0x0000000403647825 */ /* 0x040fe200078e02c0 */
[----:B------:R-:W3:Y:S04]  /*1dc60*/  LDL.LU.64 R176, [R1+0x1090] ;  /* 0x0010900001b07983 */ /* 0x000ee80000300a00 */
[----:B------:R-:W3:Y:S01]  /*1dc70*/  LDL.LU.64 R192, [R1+0x1088] ;  /* 0x0010880001c07983 */ /* 0x000ee20000300a00 */
[----:B------:R-:W-:-:S03]  /*1dc80*/  IMAD.WIDE R98, R3, 0x4, R208 ;  /* 0x0000000403627825 */ /* 0x000fc600078e02d0 */
[----:B------:R-:W3:Y:S04]  /*1dc90*/  LDL.LU.64 R208, [R1+0x1060] ;  /* 0x0010600001d07983 */ /* 0x000ee80000300a00 */
[----:B------:R-:W-:Y:S04]  /*1dca0*/  STL [R1+0x2450], R104 ;  /* 0x0024506801007387 */ /* 0x000fe80000100800 */
[----:B------:R-:W-:Y:S04]  /*1dcb0*/  STL [R1+0x2440], R105 ;  /* 0x0024406901007387 */ /* 0x000fe80000100800 */
[----:B------:R-:W-:Y:S01]  /*1dcc0*/  STL.64 [R1+0x2448], R102 ;  /* 0x0024486601007387 */ /* 0x000fe20000100a00 */
[----:B------:R-:W-:-:S03]  /*1dcd0*/  IMAD.WIDE R96, R3, 0x4, R144 ;  /* 0x0000000403607825 */ /* 0x000fc600078e0290 */
[----:B------:R-:W-:Y:S04]  /*1dce0*/  STL.64 [R1+0x2458], R100 ;  /* 0x0024586401007387 */ /* 0x000fe80000100a00 */
[----:B------:R-:W-:Y:S04]  /*1dcf0*/  STL.64 [R1+0x2460], R98 ;  /* 0x0024606201007387 */ /* 0x000fe80000100a00 */
[----:B------:R-:W3:Y:S01]  /*1dd00*/  LDL.LU.64 R144, [R1+0x1058] ;  /* 0x0010580001907983 */ /* 0x000ee20000300a00 */
[----:B--2---:R-:W-:-:S04]  /*1dd10*/  IMAD.WIDE R94, R3, 0x4, R128 ;  /* 0x00000004035e7825 */ /* 0x004fc800078e0280 */
[C---:B----4-:R-:W-:Y:S01]  /*1dd20*/  IMAD.WIDE R92, R3.reuse, 0x4, R224 ;  /* 0x00000004035c7825 */ /* 0x050fe200078e02e0 */
[----:B------:R-:W2:Y:S04]  /*1dd30*/  LDL.LU.64 R128, [R1+0x1050] ;  /* 0x0010500001807983 */ /* 0x000ea80000300a00 */
[----:B------:R-:W4:Y:S01]  /*1dd40*/  LDL.LU.64 R224, [R1+0x1048] ;  /* 0x0010480001e07983 */ /* 0x000f220000300a00 */
[----:B------:R-:W-:-:S04]  /*1dd50*/  IMAD.WIDE R90, R3, 0x4, R250 ;  /* 0x00000004035a7825 */ /* 0x000fc800078e02fa */
[----:B------:R-:W-:Y:S01]  /*1dd60*/  IMAD.WIDE R88, R3, 0x4, R160 ;  /* 0x0000000403587825 */ /* 0x000fe200078e02a0 */
[----:B------:R-:W4:Y:S04]  /*1dd70*/  LDL.LU.64 R250, [R1+0xe38] ;  /* 0x000e380001fa7983 */ /* 0x000f280000300a00 */
[----:B------:R-:W-:Y:S04]  /*1dd80*/  STL.64 [R1+0x2468], R96 ;  /* 0x0024686001007387 */ /* 0x000fe80000100a00 */
[----:B------:R-:W-:Y:S04]  /*1dd90*/  STL [R1+0x2470], R95 ;  /* 0x0024705f01007387 */ /* 0x000fe80000100800 */
[----:B------:R-:W-:Y:S04]  /*1dda0*/  STL.64 [R1+0x2478], R92 ;  /* 0x0024785c01007387 */ /* 0x000fe80000100a00 */
[----:B------:R-:W-:Y:S04]  /*1ddb0*/  STL.64 [R1+0x2480], R90 ;  /* 0x0024805a01007387 */ /* 0x000fe80000100a00 */
        /* <DEDUP_REMOVED lines=11> */
[----:B------:R1:W-:Y:S01]  /*1de70*/  STL.64 [R1+0x2498], R84 ;  /* 0x0024985401007387 */ /* 0x0003e20000100a00 */
[----:B------:R-:W-:-:S04]  /*1de80*/  IMAD.WIDE R80, R3, 0x4, R144 ;  /* 0x0000000403507825 */ /* 0x000fc800078e0290 */
[C---:B--2---:R-:W-:Y:S01]  /*1de90*/  IMAD.WIDE R78, R3.reuse, 0x4, R128 ;  /* 0x00000004034e7825 */ /* 0x044fe200078e0280 */
[----:B------:R-:W2:Y:S03]  /*1dea0*/  LDL.LU.64 R144, [R1+0xb30] ;  /* 0x000b300001907983 */ /* 0x000ea60000300a00 */
[C---:B----4-:R-:W-:Y:S01]  /*1deb0*/  IMAD.WIDE R76, R3.reuse, 0x4, R224 ;  /* 0x00000004034c7825 */ /* 0x050fe200078e02e0 */
[----:B------:R-:W4:Y:S04]  /*1dec0*/  LDL.LU.64 R128, [R1+0xa38] ;  /* 0x000a380001807983 */ /* 0x000f280000300a00 */
[----:B------:R-:W4:Y:S01]  /*1ded0*/  LDL.LU.64 R224, [R1+0xa30] ;  /* 0x000a300001e07983 */ /* 0x000f220000300a00 */
[----:B------:R-:W-:-:S04]  /*1dee0*/  IMAD.WIDE R74, R3, 0x4, R250 ;  /* 0x00000004034a7825 */ /* 0x000fc800078e02fa */
[----:B------:R-:W-:Y:S01]  /*1def0*/  IMAD.WIDE R72, R3, 0x4, R160 ;  /* 0x0000000403487825 */ /* 0x000fe200078e02a0 */
[----:B------:R-:W4:Y:S04]  /*1df00*/  LDL.LU.64 R250, [R1+0x530] ;  /* 0x0005300001fa7983 */ /* 0x000f280000300a00 */
[----:B------:R-:W4:Y:S01]  /*1df10*/  LDL.LU.64 R160, [R1+0x528] ;  /* 0x0005280001a07983 */ /* 0x000f220000300a00 */
[----:B------:R-:W-:-:S03]  /*1df20*/  ISETP.GE.U32.AND P0, PT, R8, 0x7ffffe38, PT ;  /* 0x7ffffe380800780c */ /* 0x000fc60003f06070 */
[----:B------:R1:W-:Y:S01]  /*1df30*/  LDGSTS.E [R4+-0x5e000], [R122.64], !P3 ;  /* 0xa20000007a047fae */ /* 0x0003e2000d921844 */
[----:B---3--:R-:W-:-:S03]  /*1df40*/  IMAD.WIDE R70, R3, 0x4, R176 ;  /* 0x0000000403467825 */ /* 0x008fc600078e02b0 */
[----:B------:R-:W3:Y:S01]  /*1df50*/  LDL.LU.64 R176, [R1+0x520] ;  /* 0x0005200001b07983 */ /* 0x000ee20000300a00 */
[----:B------:R-:W-:-:S03]  /*1df60*/  IMAD.WIDE R68, R3, 0x4, R192 ;  /* 0x0000000403447825 */ /* 0x000fc600078e02c0 */
[----:B------:R-:W3:Y:S01]  /*1df70*/  LDL.LU.64 R192, [R1+0x4b8] ;  /* 0x0004b80001c07983 */ /* 0x000ee20000300a00 */
[----:B------:R-:W-:-:S03]  /*1df80*/  IMAD.WIDE R66, R3, 0x4, R208 ;  /* 0x0000000403427825 */ /* 0x000fc600078e02d0 */
[----:B------:R-:W3:Y:S01]  /*1df90*/  LDL.LU.64 R208, [R1+0x4b0] ;  /* 0x0004b00001d07983 */ /* 0x000ee20000300a00 */
[----:B--2---:R-:W-:-:S03]  /*1dfa0*/  IMAD.WIDE R64, R3, 0x4, R144 ;  /* 0x0000000403407825 */ /* 0x004fc600078e0290 */
[----:B------:R-:W2:Y:S01]  /*1dfb0*/  LDL.LU.64 R144, [R1+0x4a8] ;  /* 0x0004a80001907983 */ /* 0x000ea20000300a00 */
[----:B----4-:R-:W-:-:S03]  /*1dfc0*/  IMAD.WIDE R62, R3, 0x4, R128 ;  /* 0x00000004033e7825 */ /* 0x010fc600078e0280 */
[----:B------:R-:W4:Y:S01]  /*1dfd0*/  LDL.LU.64 R128, [R1+0x4a0] ;  /* 0x0004a00001807983 */ /* 0x000f220000300a00 */
[----:B------:R-:W-:-:S03]  /*1dfe0*/  IMAD.WIDE R60, R3, 0x4, R224 ;  /* 0x00000004033c7825 */ /* 0x000fc600078e02e0 */
[----:B------:R-:W2:Y:S01]  /*1dff0*/  LDL.LU.64 R224, [R1+0x3b0] ;  /* 0x0003b00001e07983 */ /* 0x000ea20000300a00 */
[----:B------:R-:W-:-:S03]  /*1e000*/  IMAD.WIDE R58, R3, 0x4, R250 ;  /* 0x00000004033a7825 */ /* 0x000fc600078e02fa */
[----:B------:R-:W2:Y:S01]  /*1e010*/  LDL.LU.64 R250, [R1+0x3a8] ;  /* 0x0003a80001fa7983 */ /* 0x000ea20000300a00 */
[----:B------:R-:W-:-:S03]  /*1e020*/  IMAD.WIDE R56, R3, 0x4, R160 ;  /* 0x0000000403387825 */ /* 0x000fc600078e02a0 */
[----:B------:R-:W2:Y:S01]  /*1e030*/  LDL.LU.64 R160, [R1+0x3a0] ;  /* 0x0003a00001a07983 */ /* 0x000ea20000300a00 */
[----:B---3--:R-:W-:-:S03]  /*1e040*/  IMAD.WIDE R54, R3, 0x4, R176 ;  /* 0x0000000403367825 */ /* 0x008fc600078e02b0 */
[----:B------:R-:W3:Y:S01]  /*1e050*/  LDL.LU.64 R176, [R1+0x338] ;  /* 0x0003380001b07983 */ /* 0x000ee20000300a00 */
[----:B------:R-:W-:-:S03]  /*1e060*/  IMAD.WIDE R52, R3, 0x4, R192 ;  /* 0x0000000403347825 */ /* 0x000fc600078e02c0 */
[----:B------:R-:W3:Y:S01]  /*1e070*/  LDL.LU.64 R192, [R1+0x2d8] ;  /* 0x0002d80001c07983 */ /* 0x000ee20000300a00 */
[----:B------:R-:W-:-:S03]  /*1e080*/  IMAD.WIDE R50, R3, 0x4, R208 ;  /* 0x0000000403327825 */ /* 0x000fc600078e02d0 */
[----:B------:R-:W3:Y:S01]  /*1e090*/  LDL.LU.64 R208, [R1+0x2d0] ;  /* 0x0002d00001d07983 */ /* 0x000ee20000300a00 */
[----:B----4-:R-:W-:-:S03]  /*1e0a0*/  IMAD.WIDE R46, R3, 0x4, R128 ;  /* 0x00000004032e7825 */ /* 0x010fc600078e0280 */
[----:B------:R-:W4:Y:S01]  /*1e0b0*/  LDL.LU.64 R128, [R1+0x2c8] ;  /* 0x0002c80001807983 */ /* 0x000f220000300a00 */
[----:B--2---:R-:W-:-:S03]  /*1e0c0*/  IMAD.WIDE R44, R3, 0x4, R224 ;  /* 0x00000004032c7825 */ /* 0x004fc600078e02e0 */
[----:B------:R-:W2:Y:S01]  /*1e0d0*/  LDL.LU.64 R224, [R1+0x2c0] ;  /* 0x0002c00001e07983 */ /* 0x000ea20000300a00 */
[----:B------:R-:W-:-:S04]  /*1e0e0*/  IMAD.WIDE R48, R3, 0x4, R144 ;  /* 0x0000000403307825 */ /* 0x000fc800078e0290 */
[C---:B------:R-:W-:Y:S02]  /*1e0f0*/  IMAD.WIDE R42, R3.reuse, 0x4, R250 ;  /* 0x00000004032a7825 */ /* 0x040fe400078e02fa */
[----:B------:R-:W2:Y:S02]  /*1e100*/  LDL.LU.64 R250, [R1+0x278] ;  /* 0x0002780001fa7983 */ /* 0x000ea40000300a00 */
[C---:B------:R-:W-:Y:S02]  /*1e110*/  IMAD.WIDE R40, R3.reuse, 0x4, R160 ;  /* 0x0000000403287825 */ /* 0x040fe400078e02a0 */
[----:B------:R-:W2:Y:S04]  /*1e120*/  LDL.LU.64 R238, [R1+0x260] ;  /* 0x0002600001ee7983 */ /* 0x000ea80000300a00 */
[----:B------:R-:W2:Y:S04]  /*1e130*/  LDL.LU.64 R144, [R1+0x218] ;  /* 0x0002180001907983 */ /* 0x000ea80000300a00 */
        /* <DEDUP_REMOVED lines=11> */
[----:B------:R-:W-:-:S03]  /*1e1f0*/  IMAD.WIDE R28, R3, 0x4, R250 ;  /* 0x00000004031c7825 */ /* 0x000fc600078e02fa */
[----:B------:R-:W2:Y:S01]  /*1e200*/  LDL.LU.64 R250, [R1+0xf8] ;  /* 0x0000f80001fa7983 */ /* 0x000ea20000300a00 */
[----:B------:R-:W-:-:S04]  /*1e210*/  IMAD.WIDE R26, R3, 0x4, R238 ;  /* 0x00000004031a7825 */ /* 0x000fc800078e02ee */
[----:B------:R-:W-:-:S04]  /*1e220*/  IMAD.WIDE R24, R3, 0x4, R144 ;  /* 0x0000000403187825 */ /* 0x000fc800078e0290 */
[----:B------:R-:W-:-:S04]  /*1e230*/  IMAD.WIDE R22, R3, 0x4, R160 ;  /* 0x0000000403167825 */ /* 0x000fc800078e02a0 */
[C---:B---3--:R-:W-:Y:S02]  /*1e240*/  IMAD.WIDE R20, R3.reuse, 0x4, R192 ;  /* 0x0000000403147825 */ /* 0x048fe400078e02c0 */
[----:B------:R-:W3:Y:S02]  /*1e250*/  LDL.LU.64 R192, [R1+0xf0] ;  /* 0x0000f00001c07983 */ /* 0x000ee40000300a00 */
[----:B------:R-:W-:Y:S02]  /*1e260*/  IMAD.WIDE R18, R3, 0x4, R208 ;  /* 0x0000000403127825 */ /* 0x000fe400078e02d0 */
[----:B------:R-:W3:Y:S04]  /*1e270*/  LDL.LU.64 R208, [R1+0x1958] ;  /* 0x0019580001d07983 */ /* 0x000ee80000300a00 */
[----:B------:R-:W3:Y:S04]  /*1e280*/  LDL.LU.64 R238, [R1+0x1950] ;  /* 0x0019500001ee7983 */ /* 0x000ee80000300a00 */
[----:B------:R-:W3:Y:S04]  /*1e290*/  LDL.LU.64 R144, [R1+0x1948] ;  /* 0x0019480001907983 */ /* 0x000ee80000300a00 */
[----:B------:R-:W3:Y:S01]  /*1e2a0*/  LDL.LU.64 R160, [R1+0x1940] ;  /* 0x0019400001a07983 */ /* 0x000ee20000300a00 */
[----:B------:R-:W-:-:S04]  /*1e2b0*/  IADD3 R8, R2, -0x14d, RZ ;  /* 0xfffffeb302087810 */ /* 0x000fc80007ffe0ff */
[----:B------:R-:W-:Y:S02]  /*1e2c0*/  ISETP.GE.U32.AND P6, PT, R8, 0x7ffffe34, PT ;  /* 0x7ffffe340800780c */ /* 0x000fe40003fc6070 */
[----:B------:R-:W-:-:S04]  /*1e2d0*/  IADD3 R8, R2, -0x151, RZ ;  /* 0xfffffeaf02087810 */ /* 0x000fc80007ffe0ff */
[----:B------:R-:W-:Y:S02]  /*1e2e0*/  ISETP.GE.U32.AND P1, PT, R8, 0x7ffffe30, PT ;  /* 0x7ffffe300800780c */ /* 0x000fe40003f26070 */
[----:B------:R-:W-:Y:S01]  /*1e2f0*/  IADD3 R8, R2, -0x155, RZ ;  /* 0xfffffeab02087810 */ /* 0x000fe20007ffe0ff */
[----:B-1----:R-:W-:-:S03]  /*1e300*/  IMAD.SHL.U32 R123, R252, 0x4, RZ ;  /* 0x00000004fc7b7824 */ /* 0x002fc600078e00ff */
[----:B------:R-:W-:Y:S02]  /*1e310*/  ISETP.GE.U32.AND P5, PT, R8, 0x7ffffe2c, PT ;  /* 0x7ffffe2c0800780c */ /* 0x000fe40003fa6070 */
[----:B------:R-:W-:Y:S02]  /*1e320*/  IADD3 R8, R2, -0x159, RZ ;  /* 0xfffffea702087810 */ /* 0x000fe40007ffe0ff */
[C---:B------:R-:W-:Y:S02]  /*1e330*/  IADD3 R7, R123.reuse, 0x100000, RZ ;  /* 0x001000007b077810 */ /* 0x040fe40007ffe0ff */
[----:B------:R-:W-:Y:S02]  /*1e340*/  ISETP.GE.U32.AND P2, PT, R8, 0x7ffffe28, PT ;  /* 0x7ffffe280800780c */ /* 0x000fe40003f46070 */
[----:B------:R-:W-:Y:S01]  /*1e350*/  IADD3 R8, R2, -0x15d, RZ ;  /* 0xfffffea302087810 */ /* 0x000fe20007ffe0ff */
[----:B------:R1:W-:Y:S01]  /*1e360*/  LDGSTS.E [R7+-0x5de00], [R120.64], !P3 ;  /* 0xa220000078077fae */ /* 0x0003e2000d921844 */
[----:B------:R-:W-:-:S02]  /*1e370*/  IADD3 R6, R123, 0x100000, RZ ;  /* 0x001000007b067810 */ /* 0x000fc40007ffe0ff */
[C---:B------:R-:W-:Y:S02]  /*1e380*/  IADD3 R5, R123.reuse, 0x100000, RZ ;  /* 0x001000007b057810 */ /* 0x040fe40007ffe0ff */
[----:B------:R-:W-:Y:S01]  /*1e390*/  ISETP.GE.U32.AND P4, PT, R8, 0x7ffffe24, PT ;  /* 0x7ffffe240800780c */ /* 0x000fe20003f86070 */
[----:B------:R1:W-:Y:S01]  /*1e3a0*/  LDGSTS.E [R6+-0x5dc00], [R118.64], !P3 ;  /* 0xa240000076067fae */ /* 0x0003e2000d921844 */
[----:B------:R-:W-:Y:S02]  /*1e3b0*/  IADD3 R8, R2, -0x161, RZ ;  /* 0xfffffe9f02087810 */ /* 0x000fe40007ffe0ff */
[----:B------:R-:W-:Y:S01]  /*1e3c0*/  IADD3 R4, R123, 0x100000, RZ ;  /* 0x001000007b047810 */ /* 0x000fe20007ffe0ff */
[----:B------:R1:W-:Y:S01]  /*1e3d0*/  LDGSTS.E [R5+-0x5da00], [R116.64], !P3 ;  /* 0xa260000074057fae */ /* 0x0003e2000d921844 */
[----:B------:R-:W-:Y:S02]  /*1e3e0*/  ISETP.GE.U32.AND P3, PT, R8, 0x7ffffe20, PT ;  /* 0x7ffffe200800780c */ /* 0x000fe40003f66070 */
[----:B------:R-:W-:Y:S01]  /*1e3f0*/  IADD3 R8, R2, -0x165, RZ ;  /* 0xfffffe9b02087810 */ /* 0x000fe20007ffe0ff */
[----:B------:R1:W-:Y:S04]  /*1e400*/  LDGSTS.E [R4+-0x5c000], [R114.64], !P0 ;  /* 0xa400000072047fae */ /* 0x0003e8000c121844 */
[----:B------:R1:W-:Y:S04]  /*1e410*/  LDGSTS.E [R7+-0x5be00], [R112.64], !P0 ;  /* 0xa420000070077fae */ /* 0x0003e8000c121844 */
[----:B------:R1:W-:Y:S04]  /*1e420*/  LDGSTS.E [R6+-0x5bc00], [R110.64], !P0 ;  /* 0xa44000006e067fae */ /* 0x0003e8000c121844 */
[----:B------:R1:W-:Y:S01]  /*1e430*/  LDGSTS.E [R5+-0x5ba00], [R108.64], !P0 ;  /* 0xa46000006c057fae */ /* 0x0003e2000c121844 */
[----:B------:R-:W-:-:S02]  /*1e440*/  ISETP.GE.U32.AND P0, PT, R8, 0x7ffffe1c, PT ;  /* 0x7ffffe1c0800780c */ /* 0x000fc40003f06070 */
        /* <DEDUP_REMOVED lines=57> */
[----:B------:R1:W-:Y:S01]  /*1e7e0*/  LDGSTS.E [R6+-0x47c00], [R30.64], !P5 ;  /* 0xb84000001e067fae */ /* 0x0003e2000e921844 */
[----:B------:R-:W-:-:S03]  /*1e7f0*/  IMAD.WIDE R16, R3, 0x4, R176 ;  /* 0x0000000403107825 */ /* 0x000fc600078e02b0 */
[----:B------:R1:W-:Y:S01]  /*1e800*/  LDGSTS.E [R5+-0x47a00], [R28.64], !P5 ;  /* 0xb86000001c057fae */ /* 0x0003e2000e921844 */
[----:B------:R-:W-:Y:S02]  /*1e810*/  ISETP.GE.U32.AND P5, PT, R8, 0x7ffffe73, PT ;  /* 0x7ffffe730800780c */ /* 0x000fe40003fa6070 */
[----:B------:R-:W-:Y:S01]  /*1e820*/  IADD3 R8, R2, -0x112, RZ ;  /* 0xfffffeee02087810 */ /* 0x000fe20007ffe0ff */
[----:B------:R1:W-:Y:S01]  /*1e830*/  LDGSTS.E [R4+-0x46000], [R26.64], !P2 ;  /* 0xba0000001a047fae */ /* 0x0003e2000d121844 */
[----:B----4-:R-:W-:-:S03]  /*1e840*/  IMAD.WIDE R14, R3, 0x4, R128 ;  /* 0x00000004030e7825 */ /* 0x010fc600078e0280 */
[----:B------:R4:W-:Y:S01]  /*1e850*/  LDGSTS.E [R7+-0x45e00], [R24.64], !P2 ;  /* 0xba20000018077fae */ /* 0x0009e2000d121844 */
[----:B--2---:R-:W-:-:S03]  /*1e860*/  IMAD.WIDE R12, R3, 0x4, R224 ;  /* 0x00000004030c7825 */ /* 0x004fc600078e02e0 */
[----:B------:R4:W-:Y:S04]  /*1e870*/  LDGSTS.E [R6+-0x45c00], [R22.64], !P2 ;  /* 0xba40000016067fae */ /* 0x0009e8000d121844 */
[----:B------:R3:W-:Y:S01]  /*1e880*/  LDGSTS.E [R5+-0x45a00], [R20.64], !P2 ;  /* 0xba60000014057fae */ /* 0x0007e2000d121844 */
[----:B------:R-:W-:Y:S02]  /*1e890*/  ISETP.GE.U32.AND P2, PT, R8, 0x7ffffe6f, PT ;  /* 0x7ffffe6f0800780c */ /* 0x000fe40003f46070 */
[----:B------:R-:W-:Y:S01]  /*1e8a0*/  IADD3 R8, R2, -0x116, RZ ;  /* 0xfffffeea02087810 */ /* 0x000fe20007ffe0ff */
[----:B------:R3:W-:Y:S01]  /*1e8b0*/  LDGSTS.E [R4+-0x44000], [R18.64], !P4 ;  /* 0xbc00000012047fae */ /* 0x0007e2000e121844 */
[----:B------:R-:W-:-:S03]  /*1e8c0*/  IMAD.WIDE R10, R3, 0x4, R250 ;  /* 0x00000004030a7825 */ /* 0x000fc600078e02fa */
[----:B------:R-:W2:Y:S04]  /*1e8d0*/  LDL.LU.64 R176, [R1+0x18d8] ;  /* 0x0018d80001b07983 */ /* 0x000ea80000300a00 */
[----:B------:R4:W-:Y:S04]  /*1e8e0*/  LDGSTS.E [R7+-0x43e00], [R16.64], !P4 ;  /* 0xbc20000010077fae */ /* 0x0009e8000e121844 */
[----:B------:R4:W-:Y:S04]  /*1e8f0*/  LDGSTS.E [R6+-0x43c00], [R14.64], !P4 ;  /* 0xbc4000000e067fae */ /* 0x0009e8000e121844 */
[----:B------:R1:W-:Y:S01]  /*1e900*/  LDGSTS.E [R5+-0x43a00], [R12.64], !P4 ;  /* 0xbc6000000c057fae */ /* 0x0003e2000e121844 */
[----:B------:R-:W-:-:S03]  /*1e910*/  ISETP.GE.U32.AND P4, PT, R8, 0x7ffffe6b, PT ;  /* 0x7ffffe6b0800780c */ /* 0x000fc60003f86070 */
[----:B------:R-:W2:Y:S04]  /*1e920*/  LDL.LU.64 R224, [R1+0x18d0] ;  /* 0x0018d00001e07983 */ /* 0x000ea80000300a00 */
[----:B------:R-:W2:Y:S01]  /*1e930*/  LDL.LU.64 R250, [R1+0x18c8] ;  /* 0x0018c80001fa7983 */ /* 0x000ea20000300a00 */
[----:B---3--:R-:W-:-:S03]  /*1e940*/  IMAD.WIDE R84, R3, 0x4, R208 ;  /* 0x0000000403547825 */ /* 0x008fc600078e02d0 */
[----:B-1----:R-:W1:Y:S01]  /*1e950*/  S2R R119, SR_TID.X ;  /* 0x0000000000777919 */ /* 0x002e620000002100 */
[----:B------:R-:W-:Y:S01]  /*1e960*/  IMAD.WIDE R8, R3, 0x4, R192 ;  /* 0x0000000403087825 */ /* 0x000fe200078e02c0 */
[----:B------:R-:W-:Y:S02]  /*1e970*/  IADD3 R127, R123, 0x100000, RZ ;  /* 0x001000007b7f7810 */ /* 0x000fe40007ffe0ff */
[----:B------:R-:W2:Y:S01]  /*1e980*/  LDL.LU.64 R192, [R1+0x18c0] ;  /* 0x0018c00001c07983 */ /* 0x000ea20000300a00 */
[----:B------:R-:W-:-:S03]  /*1e990*/  IMAD.WIDE R90, R3, 0x4, R238 ;  /* 0x00000004035a7825 */ /* 0x000fc600078e02ee */
[----:B------:R2:W-:Y:S01]  /*1e9a0*/  STL.64 [R1+0x590], R84 ;  /* 0x0005905401007387 */ /* 0x0005e20000100a00 */
[----:B------:R-:W-:-:S03]  /*1e9b0*/  IMAD.WIDE R88, R3, 0x4, R144 ;  /* 0x0000000403587825 */ /* 0x000fc600078e0290 */
[----:B------:R-:W2:Y:S01]  /*1e9c0*/  LDL.LU.64 R208, [R1+0x1858] ;  /* 0x0018580001d07983 */ /* 0x000ea20000300a00 */
[----:B------:R-:W-:-:S03]  /*1e9d0*/  IMAD.WIDE R86, R3, 0x4, R160 ;  /* 0x0000000403567825 */ /* 0x000fc600078e02a0 */
[----:B------:R1:W-:Y:S04]  /*1e9e0*/  STL.64 [R1+0x588], R90 ;  /* 0x0005885a01007387 */ /* 0x0003e80000100a00 */
[----:B------:R1:W-:Y:S04]  /*1e9f0*/  STL.64 [R1+0x580], R88 ;  /* 0x0005805801007387 */ /* 0x0003e80000100a00 */
[----:B------:R-:W2:Y:S04]  /*1ea00*/  LDL.LU.64 R238, [R1+0x1850] ;  /* 0x0018500001ee7983 */ /* 0x000ea80000300a00 */
[----:B------:R2:W-:Y:S04]  /*1ea10*/  STL.64 [R1+0x578], R86 ;  /* 0x0005785601007387 */ /* 0x0005e80000100a00 */
[----:B------:R-:W2:Y:S04]  /*1ea20*/  LDL.LU.64 R144, [R1+0x1848] ;  /* 0x0018480001907983 */ /* 0x000ea80000300a00 */
[----:B------:R-:W2:Y:S01]  /*1ea30*/  LDL.LU.64 R160, [R1+0x1840] ;  /* 0x0018400001a07983 */ /* 0x000ea20000300a00 */
[----:B-1----:R-:W-:Y:S01]  /*1ea40*/  LOP3.LUT R117, R119, 0x7f, RZ, 0xc0, !PT ;  /* 0x0000007f77757812 */ /* 0x002fe200078ec0ff */
[----:B----4-:R-:W-:Y:S01]  /*1ea50*/  IMAD.WIDE R6, R3, 0x4, R248 ;  /* 0x0000000403067825 */ /* 0x010fe200078e02f8 */
[----:B------:R-:W-:Y:S01]  /*1ea60*/  IADD3 R126, R123, 0x100000, RZ ;  /* 0x001000007b7e7810 */ /* 0x000fe20007ffe0ff */
[----:B------:R1:W-:Y:S02]  /*1ea70*/  LDGSTS.E [R4+-0x42000], [R10.64], !P3 ;  /* 0xbe0000000a047fae */ /* 0x0003e4000d921844 */
[----:B------:R-:W-:Y:S01]  /*1ea80*/  IMAD.SHL.U32 R120, R117, 0x4, RZ ;  /* 0x0000000475787824 */ /* 0x000fe200078e00ff */
[----:B------:R-:W-:Y:S01]  /*1ea90*/  IADD3 R125, R123, 0x100000, RZ ;  /* 0x001000007b7d7810 */ /* 0x000fe20007ffe0ff */
[----:B------:R4:W-:Y:S03]  /*1eaa0*/  LDGSTS.E [R127+-0x41e00], [R8.64], !P3 ;  /* 0xbe200000087f7fae */ /* 0x0009e6000d921844 */
[----:B------:R-:W-:Y:S01]  /*1eab0*/  LOP3.LUT R108, R120, 0x20, RZ, 0x3c, !PT ;  /* 0x00000020786c7812 */ /* 0x000fe200078e3cff */
[----:B------:R4:W-:Y:S03]  /*1eac0*/  LDGSTS.E [R126+-0x41c00], [R6.64], !P3 ;  /* 0xbe400000067e7fae */ /* 0x0009e6000d921844 */
[C---:B------:R-:W-:Y:S01]  /*1ead0*/  IADD3 R124, R108.reuse, 0x100000, RZ ;  /* 0x001000006c7c7810 */ /* 0x040fe20007ffe0ff */
[----:B-1----:R-:W-:Y:S01]  /*1eae0*/  IMAD.WIDE R4, R3, 0x4, R246 ;  /* 0x0000000403047825 */ /* 0x002fe200078e02f6 */
[----:B----4-:R-:W-:-:S04]  /*1eaf0*/  IADD3 R127, R108, 0x100000, RZ ;  /* 0x001000006c7f7810 */ /* 0x010fc80007ffe0ff */
[----:B------:R1:W-:Y:S01]  /*1eb00*/  LDGSTS.E [R125+-0x41a00], [R4.64], !P3 ;  /* 0xbe600000047d7fae */ /* 0x0003e2000d921844 */
[----:B------:R-:W-:-:S03]  /*1eb10*/  IADD3 R126, R108, 0x100000, RZ ;  /* 0x001000006c7e7810 */ /* 0x000fc60007ffe0ff */
[----:B------:R2:W-:Y:S04]  /*1eb20*/  LDGSTS.E [R124+-0x7f800], [R84.64], !P0 ;  /* 0x80800000547c7fae */ /* 0x0005e8000c121844 */
[----:B------:R4:W-:Y:S01]  /*1eb30*/  LDGSTS.E [R127+-0x7f600], [R90.64], !P0 ;  /* 0x80a000005a7f7fae */ /* 0x0009e2000c121844 */
[----:B-1----:R-:W-:-:S03]  /*1eb40*/  IADD3 R125, R108, 0x100000, RZ ;  /* 0x001000006c7d7810 */ /* 0x002fc60007ffe0ff */
[----:B------:R1:W-:Y:S04]  /*1eb50*/  LDGSTS.E [R126+-0x7f400], [R88.64], !P0 ;  /* 0x80c00000587e7fae */ /* 0x0003e8000c121844 */
[----:B------:R2:W-:Y:S02]  /*1eb60*/  LDGSTS.E [R125+-0x7f200], [R86.64], !P0 ;  /* 0x80e00000567d7fae */ /* 0x0005e4000c121844 */
[----:B--2---:R-:W-:-:S05]  /*1eb70*/  IMAD.WIDE R84, R3, 0x4, R176 ;  /* 0x0000000403547825 */ /* 0x004fca00078e02b0 */
[----:B------:R2:W-:Y:S04]  /*1eb80*/  STL.64 [R1+0x530], R84 ;  /* 0x0005305401007387 */ /* 0x0005e80000100a00 */
[----:B------:R-:W3:Y:S04]  /*1eb90*/  LDL.LU.64 R176, [R1+0x17d8] ;  /* 0x0017d80001b07983 */ /* 0x000ee80000300a00 */
[----:B------:R2:W-:Y:S01]  /*1eba0*/  LDGSTS.E [R124+-0x7d800], [R84.64], !P6 ;  /* 0x82800000547c7fae */ /* 0x0005e2000f121844 */
[----:B----4-:R-:W-:-:S04]  /*1ebb0*/  IMAD.WIDE R90, R3, 0x4, R224 ;  /* 0x00000004035a7825 */ /* 0x010fc800078e02e0 */
[C---:B-1----:R-:W-:Y:S01]  /*1ebc0*/  IMAD.WIDE R88, R3.reuse, 0x4, R250 ;  /* 0x0000000403587825 */ /* 0x042fe200078e02fa */
[----:B------:R1:W-:Y:S04]  /*1ebd0*/  STL.64 [R1+0x528], R90 ;  /* 0x0005285a01007387 */ /* 0x0003e80000100a00 */
[----:B------:R4:W-:Y:S04]  /*1ebe0*/  STL.64 [R1+0x520], R88 ;  /* 0x0005205801007387 */ /* 0x0009e80000100a00 */
[----:B------:R-:W3:Y:S04]  /*1ebf0*/  LDL.LU.64 R224, [R1+0x17d0] ;  /* 0x0017d00001e07983 */ /* 0x000ee80000300a00 */
[----:B------:R1:W-:Y:S04]  /*1ec00*/  LDGSTS.E [R127+-0x7d600], [R90.64], !P6 ;  /* 0x82a000005a7f7fae */ /* 0x0003e8000f121844 */
[----:B------:R4:W-:Y:S01]  /*1ec10*/  LDGSTS.E [R126+-0x7d400], [R88.64], !P6 ;  /* 0x82c00000587e7fae */ /* 0x0009e2000f121844 */
[----:B--2---:R-:W-:-:S05]  /*1ec20*/  IMAD.WIDE R86, R3, 0x4, R192 ;  /* 0x0000000403567825 */ /* 0x004fca00078e02c0 */
[----:B------:R2:W-:Y:S04]  /*1ec30*/  STL.64 [R1+0x518], R86 ;  /* 0x0005185601007387 */ /* 0x0005e80000100a00 */
[----:B------:R-:W3:Y:S04]  /*1ec40*/  LDL.LU.64 R250, [R1+0x17c8] ;  /* 0x0017c80001fa7983 */ /* 0x000ee80000300a00 */
[----:B------:R-:W3:Y:S01]  /*1ec50*/  LDL.LU.64 R192, [R1+0x17c0] ;  /* 0x0017c00001c07983 */ /* 0x000ee20000300a00 */
[----:B------:R-:W-:-:S03]  /*1ec60*/  IMAD.WIDE R84, R3, 0x4, R208 ;  /* 0x0000000403547825 */ /* 0x000fc600078e02d0 */
[----:B------:R2:W-:Y:S01]  /*1ec70*/  LDGSTS.E [R125+-0x7d200], [R86.64], !P6 ;  /* 0x82e00000567d7fae */ /* 0x0005e2000f121844 */
[----:B-1----:R-:W-:-:S03]  /*1ec80*/  IMAD.WIDE R90, R3, 0x4, R238 ;  /* 0x00000004035a7825 */ /* 0x002fc600078e02ee */
[----:B------:R3:W-:Y:S04]  /*1ec90*/  STL.64 [R1+0x4d0], R84 ;  /* 0x0004d05401007387 */ /* 0x0007e80000100a00 */
[----:B------:R-:W3:Y:S01]  /*1eca0*/  LDL.LU.64 R208, [R1+0x1758] ;  /* 0x0017580001d07983 */ /* 0x000ee20000300a00 */
[----:B----4-:R-:W-:-:S03]  /*1ecb0*/  IMAD.WIDE R88, R3, 0x4, R144 ;  /* 0x0000000403587825 */ /* 0x010fc600078e0290 */
[----:B------:R1:W-:Y:S01]  /*1ecc0*/  STL.64 [R1+0x4c8], R90 ;  /* 0x0004c85a01007387 */ /* 0x0003e20000100a00 */
[----:B--2---:R-:W-:-:S03]  /*1ecd0*/  IMAD.WIDE R86, R3, 0x4, R160 ;  /* 0x0000000403567825 */ /* 0x004fc600078e02a0 */
[----:B------:R2:W-:Y:S04]  /*1ece0*/  STL.64 [R1+0x4c0], R88 ;  /* 0x0004c05801007387 */ /* 0x0005e80000100a00 */
[----:B------:R-:W3:Y:S04]  /*1ecf0*/  LDL.LU.64 R238, [R1+0x1750] ;  /* 0x0017500001ee7983 */ /* 0x000ee80000300a00 */
[----:B------:R1:W-:Y:S04]  /*1ed00*/  STL.64 [R1+0x4b8], R86 ;  /* 0x0004b85601007387 */ /* 0x0003e80000100a00 */
[----:B------:R-:W3:Y:S04]  /*1ed10*/  LDL.LU.64 R144, [R1+0x1748] ;  /* 0x0017480001907983 */ /* 0x000ee80000300a00 */
[----:B------:R-:W3:Y:S04]  /*1ed20*/  LDL.LU.64 R160, [R1+0x1740] ;  /* 0x0017400001a07983 */ /* 0x000ee80000300a00 */
[----:B------:R3:W-:Y:S04]  /*1ed30*/  LDGSTS.E [R124+-0x7b800], [R84.64], !P1 ;  /* 0x84800000547c7fae */ /* 0x0007e8000c921844 */
[----:B------:R1:W-:Y:S04]  /*1ed40*/  LDGSTS.E [R127+-0x7b600], [R90.64], !P1 ;  /* 0x84a000005a7f7fae */ /* 0x0003e8000c921844 */
[----:B------:R2:W-:Y:S04]  /*1ed50*/  LDGSTS.E [R126+-0x7b400], [R88.64], !P1 ;  /* 0x84c00000587e7fae */ /* 0x0005e8000c921844 */
[----:B------:R1:W-:Y:S01]  /*1ed60*/  LDGSTS.E [R125+-0x7b200], [R86.64], !P1 ;  /* 0x84e00000567d7fae */ /* 0x0003e2000c921844 */
[----:B---3--:R-:W-:-:S05]  /*1ed70*/  IMAD.WIDE R84, R3, 0x4, R176 ;  /* 0x0000000403547825 */ /* 0x008fca00078e02b0 */
[----:B------:R3:W-:Y:S04]  /*1ed80*/  STL.64 [R1+0x470], R84 ;  /* 0x0004705401007387 */ /* 0x0007e80000100a00 */
[----:B------:R-:W4:Y:S04]  /*1ed90*/  LDL.LU.64 R176, [R1+0x16d8] ;  /* 0x0016d80001b07983 */ /* 0x000f280000300a00 */
[----:B------:R3:W-:Y:S01]  /*1eda0*/  LDGSTS.E [R124+-0x79800], [R84.64], !P5 ;  /* 0x86800000547c7fae */ /* 0x0007e2000e921844 */
[----:B-1----:R-:W-:-:S05]  /*1edb0*/  IMAD.WIDE R90, R3, 0x4, R224 ;  /* 0x00000004035a7825 */ /* 0x002fca00078e02e0 */
[----:B------:R1:W-:Y:S04]  /*1edc0*/  STL.64 [R1+0x468], R90 ;  /* 0x0004685a01007387 */ /* 0x0003e80000100a00 */
[----:B------:R1:W-:Y:S01]  /*1edd0*/  LDGSTS.E [R127+-0x79600], [R90.64], !P5 ;  /* 0x86a000005a7f7fae */ /* 0x0003e2000e921844 */
[----:B--2---:R-:W-:-:S04]  /*1ede0*/  IMAD.WIDE R88, R3, 0x4, R250 ;  /* 0x0000000403587825 */ /* 0x004fc800078e02fa */
[C---:B------:R-:W-:Y:S01]  /*1edf0*/  IMAD.WIDE R86, R3.reuse, 0x4, R192 ;  /* 0x0000000403567825 */ /* 0x040fe200078e02c0 */
[----:B------:R2:W-:Y:S04]  /*1ee00*/  STL.64 [R1+0x460], R88 ;  /* 0x0004605801007387 */ /* 0x0005e80000100a00 */
[----:B------:R-:W4:Y:S04]  /*1ee10*/  LDL.LU.64 R224, [R1+0x16d0] ;  /* 0x0016d00001e07983 */ /* 0x000f280000300a00 */
[----:B------:R1:W-:Y:S04]  /*1ee20*/  STL.64 [R1+0x458], R86 ;  /* 0x0004585601007387 */ /* 0x0003e80000100a00 */
[----:B------:R-:W4:Y:S04]  /*1ee30*/  LDL.LU.64 R250, [R1+0x16c8] ;  /* 0x0016c80001fa7983 */ /* 0x000f280000300a00 */
[----:B------:R-:W4:Y:S01]  /*1ee40*/  LDL.LU.64 R192, [R1+0x16c0] ;  /* 0x0016c00001c07983 */ /* 0x000f220000300a00 */
[----:B---3--:R-:W-:-:S03]  /*1ee50*/  IMAD.WIDE R84, R3, 0x4, R208 ;  /* 0x0000000403547825 */ /* 0x008fc600078e02d0 */
[----:B------:R2:W-:Y:S01]  /*1ee60*/  LDGSTS.E [R126+-0x79400], [R88.64], !P5 ;  /* 0x86c00000587e7fae */ /* 0x0005e2000e921844 */
[----:B-1----:R-:W-:-:S03]  /*1ee70*/  IMAD.WIDE R90, R3, 0x4, R238 ;  /* 0x00000004035a7825 */ /* 0x002fc600078e02ee */
[----:B------:R1:W-:Y:S04]  /*1ee80*/  LDGSTS.E [R125+-0x79200], [R86.64], !P5 ;  /* 0x86e00000567d7fae */ /* 0x0003e8000e921844 */
[----:B------:R4:W-:Y:S01]  /*1ee90*/  STL.64 [R1+0x410], R84 ;  /* 0x0004105401007387 */ /* 0x0009e20000100a00 */
[----:B--2---:R-:W-:-:S03]  /*1eea0*/  IMAD.WIDE R88, R3, 0x4, R144 ;  /* 0x0000000403587825 */ /* 0x004fc600078e0290 */
[----:B------:R-:W2:Y:S01]  /*1eeb0*/  LDL.LU.64 R208, [R1+0x1658] ;  /* 0x0016580001d07983 */ /* 0x000ea20000300a00 */
[----:B-1----:R-:W-:-:S03]  /*1eec0*/  IMAD.WIDE R86, R3, 0x4, R160 ;  /* 0x0000000403567825 */ /* 0x002fc600078e02a0 */
[----:B------:R1:W-:Y:S04]  /*1eed0*/  STL.64 [R1+0x408], R90 ;  /* 0x0004085a01007387 */ /* 0x0003e80000100a00 */
[----:B------:R3:W-:Y:S04]  /*1eee0*/  STL.64 [R1+0x400], R88 ;  /* 0x0004005801007387 */ /* 0x0007e80000100a00 */
[----:B------:R-:W2:Y:S04]  /*1eef0*/  LDL.LU.64 R238, [R1+0x1650] ;  /* 0x0016500001ee7983 */ /* 0x000ea80000300a00 */
[----:B------:R1:W-:Y:S04]  /*1ef00*/  STL.64 [R1+0x3f8], R86 ;  /* 0x0003f85601007387 */ /* 0x0003e80000100a00 */
[----:B------:R-:W2:Y:S04]  /*1ef10*/  LDL.LU.64 R144, [R1+0x1648] ;  /* 0x0016480001907983 */ /* 0x000ea80000300a00 */
[----:B------:R-:W2:Y:S04]  /*1ef20*/  LDL.LU.64 R160, [R1+0x1640] ;  /* 0x0016400001a07983 */ /* 0x000ea80000300a00 */
[----:B------:R4:W-:Y:S04]  /*1ef30*/  LDGSTS.E [R124+-0x77800], [R84.64], !P2 ;  /* 0x88800000547c7fae */ /* 0x0009e8000d121844 */
[----:B------:R1:W-:Y:S04]  /*1ef40*/  LDGSTS.E [R127+-0x77600], [R90.64], !P2 ;  /* 0x88a000005a7f7fae */ /* 0x0003e8000d121844 */
[----:B------:R3:W-:Y:S04]  /*1ef50*/  LDGSTS.E [R126+-0x77400], [R88.64], !P2 ;  /* 0x88c00000587e7fae */ /* 0x0007e8000d121844 */
[----:B------:R1:W-:Y:S01]  /*1ef60*/  LDGSTS.E [R125+-0x77200], [R86.64], !P2 ;  /* 0x88e00000567d7fae */ /* 0x0003e2000d121844 */
[----:B----4-:R-:W-:-:S05]  /*1ef70*/  IMAD.WIDE R84, R3, 0x4, R176 ;  /* 0x0000000403547825 */ /* 0x010fca00078e02b0 */
[----:B------:R2:W-:Y:S04]  /*1ef80*/  STL.64 [R1+0x3b0], R84 ;  /* 0x0003b05401007387 */ /* 0x0005e80000100a00 */
[----:B------:R-:W4:Y:S04]  /*1ef90*/  LDL.LU.64 R176, [R1+0x15d8] ;  /* 0x0015d80001b07983 */ /* 0x000f280000300a00 */
[----:B------:R2:W-:Y:S01]  /*1efa0*/  LDGSTS.E [R124+-0x75800], [R84.64], !P4 ;  /* 0x8a800000547c7fae */ /* 0x0005e2000e121844 */
[----:B-1----:R-:W-:-:S04]  /*1efb0*/  IMAD.WIDE R90, R3, 0x4, R224 ;  /* 0x00000004035a7825 */ /* 0x002fc800078e02e0 */
[C---:B---3--:R-:W-:Y:S01]  /*1efc0*/  IMAD.WIDE R88, R3.reuse, 0x4, R250 ;  /* 0x0000000403587825 */ /* 0x048fe200078e02fa */
        /* <DEDUP_REMOVED lines=10> */
[----:B------:R2:W-:Y:S01]  /*1f070*/  LDGSTS.E [R125+-0x75200], [R86.64], !P4 ;  /* 0x8ae00000567d7fae */ /* 0x0005e2000e121844 */
[----:B-1----:R-:W-:-:S03]  /*1f080*/  IMAD.WIDE R90, R3, 0x4, R238 ;  /* 0x00000004035a7825 */ /* 0x002fc600078e02ee */
[----:B------:R4:W-:Y:S01]  /*1f090*/  STL.64 [R1+0x350], R84 ;  /* 0x0003505401007387 */ /* 0x0009e20000100a00 */
[----:B---3--:R-:W-:-:S03]  /*1f0a0*/  IMAD.WIDE R88, R3, 0x4, R144 ;  /* 0x0000000403587825 */ /* 0x008fc600078e0290 */
[----:B------:R-:W3:Y:S01]  /*1f0b0*/  LDL.LU.64 R208, [R1+0x1558] ;  /* 0x0015580001d07983 */ /* 0x000ee20000300a00 */
[----:B--2---:R-:W-:-:S03]  /*1f0c0*/  IMAD.WIDE R86, R3, 0x4, R160 ;  /* 0x0000000403567825 */ /* 0x004fc600078e02a0 */
[----:B------:R1:W-:Y:S04]  /*1f0d0*/  STL.64 [R1+0x348], R90 ;  /* 0x0003485a01007387 */ /* 0x0003e80000100a00 */
[----:B------:R2:W-:Y:S04]  /*1f0e0*/  STL.64 [R1+0x340], R88 ;  /* 0x0003405801007387 */ /* 0x0005e80000100a00 */
[----:B------:R-:W3:Y:S04]  /*1f0f0*/  LDL.LU.64 R238, [R1+0x1550] ;  /* 0x0015500001ee7983 */ /* 0x000ee80000300a00 */
[----:B------:R1:W-:Y:S04]  /*1f100*/  STL.64 [R1+0x338], R86 ;  /* 0x0003385601007387 */ /* 0x0003e80000100a00 */
[----:B------:R-:W3:Y:S04]  /*1f110*/  LDL.LU.64 R144, [R1+0x1548] ;  /* 0x0015480001907983 */ /* 0x000ee80000300a00 */
[----:B------:R-:W3:Y:S01]  /*1f120*/  LDL.LU.64 R160, [R1+0x1540] ;  /* 0x0015400001a07983 */ /* 0x000ee20000300a00 */
[----:B------:R-:W-:-:S04]  /*1f130*/  IADD3 R128, R2, -0x11a, RZ ;  /* 0xfffffee602807810 */ /* 0x000fc80007ffe0ff */
[----:B------:R-:W-:Y:S02]  /*1f140*/  ISETP.GE.U32.AND P3, PT, R128, 0x7ffffe67, PT ;  /* 0x7ffffe678000780c */ /* 0x000fe40003f66070 */
[----:B------:R-:W-:-:S04]  /*1f150*/  IADD3 R128, R2, -0x11e, RZ ;  /* 0xfffffee202807810 */ /* 0x000fc80007ffe0ff */
[----:B------:R-:W-:-:S07]  /*1f160*/  ISETP.GE.U32.AND P0, PT, R128, 0x7ffffe63, PT ;  /* 0x7ffffe638000780c */ /* 0x000fce0003f06070 */
        /* <DEDUP_REMOVED lines=20> */
[----:B------:R3:W-:Y:S01]  /*1f2b0*/  LDGSTS.E [R125+-0x71200], [R86.64], !P0 ;  /* 0x8ee00000567d7fae */ /* 0x0007e2000c121844 */
[----:B-1----:R-:W-:-:S03]  /*1f2c0*/  IMAD.WIDE R90, R3, 0x4, R238 ;  /* 0x00000004035a7825 */ /* 0x002fc600078e02ee */
[----:B------:R4:W-:Y:S04]  /*1f2d0*/  STL.64 [R1+0x290], R84 ;  /* 0x0002905401007387 */ /* 0x0009e80000100a00 */
[----:B------:R-:W4:Y:S01]  /*1f2e0*/  LDL.LU.64 R208, [R1+0x1480] ;  /* 0x0014800001d07983 */ /* 0x000f220000300a00 */
[----:B--2---:R-:W-:-:S03]  /*1f2f0*/  IMAD.WIDE R88, R3, 0x4, R144 ;  /* 0x0000000403587825 */ /* 0x004fc600078e0290 */
[----:B------:R1:W-:Y:S01]  /*1f300*/  STL.64 [R1+0x288], R90 ;  /* 0x0002885a01007387 */ /* 0x0003e20000100a00 */
[----:B---3--:R-:W-:-:S03]  /*1f310*/  IMAD.WIDE R86, R3, 0x4, R160 ;  /* 0x0000000403567825 */ /* 0x008fc600078e02a0 */
[----:B------:R2:W-:Y:S04]  /*1f320*/  STL.64 [R1+0x280], R88 ;  /* 0x0002805801007387 */ /* 0x0005e80000100a00 */
[----:B------:R-:W4:Y:S04]  /*1f330*/  LDL.LU.64 R238, [R1+0x1478] ;  /* 0x0014780001ee7983 */ /* 0x000f280000300a00 */
[----:B------:R1:W-:Y:S04]  /*1f340*/  STL.64 [R1+0x278], R86 ;  /* 0x0002785601007387 */ /* 0x0003e80000100a00 */
[----:B------:R-:W4:Y:S04]  /*1f350*/  LDL.LU.64 R144, [R1+0x1470] ;  /* 0x0014700001907983 */ /* 0x000f280000300a00 */
[----:B------:R-:W4:Y:S01]  /*1f360*/  LDL.LU.64 R160, [R1+0x1468] ;  /* 0x0014680001a07983 */ /* 0x000f220000300a00 */
        /* <DEDUP_REMOVED lines=20> */
[----:B------:R-:W3:Y:S04]  /*1f4b0*/  LDL.LU.64 R192, [R1+0x1408] ;  /* 0x0014080001c07983 */ /* 0x000ee80000300a00 */
[----:B------:R1:W-:Y:S01]  /*1f4c0*/  LDGSTS.E [R127+-0x6d600], [R90.64], !P1 ;  /* 0x92a000005a7f7fae */ /* 0x0003e2000c921844 */
[----:B----4-:R-:W-:-:S03]  /*1f4d0*/  IMAD.WIDE R84, R3, 0x4, R208 ;  /* 0x0000000403547825 */ /* 0x010fc600078e02d0 */
[----:B------:R2:W-:Y:S04]  /*1f4e0*/  LDGSTS.E [R126+-0x6d400], [R88.64], !P1 ;  /* 0x92c00000587e7fae */ /* 0x0005e8000c921844 */
[----:B------:R4:W-:Y:S01]  /*1f4f0*/  LDGSTS.E [R125+-0x6d200], [R86.64], !P1 ;  /* 0x92e00000567d7fae */ /* 0x0009e2000c921844 */
[----:B-1----:R-:W-:-:S03]  /*1f500*/  IMAD.WIDE R90, R3, 0x4, R238 ;  /* 0x00000004035a7825 */ /* 0x002fc600078e02ee */
[----:B------:R3:W-:Y:S04]  /*1f510*/  STL.64 [R1+0x1d0], R84 ;  /* 0x0001d05401007387 */ /* 0x0007e80000100a00 */
[----:B------:R-:W3:Y:S01]  /*1f520*/  LDL.LU.64 R208, [R1+0x13c0] ;  /* 0x0013c00001d07983 */ /* 0x000ee20000300a00 */
[----:B--2---:R-:W-:-:S03]  /*1f530*/  IMAD.WIDE R88, R3, 0x4, R144 ;  /* 0x0000000403587825 */ /* 0x004fc600078e0290 */
[----:B------:R1:W-:Y:S01]  /*1f540*/  STL.64 [R1+0x1c8], R90 ;  /* 0x0001c85a01007387 */ /* 0x0003e20000100a00 */
[----:B----4-:R-:W-:-:S03]  /*1f550*/  IMAD.WIDE R86, R3, 0x4, R160 ;  /* 0x0000000403567825 */ /* 0x010fc600078e02a0 */
        /* <DEDUP_REMOVED lines=25> */
[----:B------:R-:W4:Y:S04]  /*1f6f0*/  LDL.LU.64 R192, [R1+0x1348] ;  /* 0x0013480001c07983 */ /* 0x000f280000300a00 */
[----:B------:R1:W-:Y:S01]  /*1f700*/  LDGSTS.E [R127+-0x69600], [R90.64], !P2 ;  /* 0x96a000005a7f7fae */ /* 0x0003e2000d121844 */
[----:B---3--:R-:W-:-:S03]  /*1f710*/  IMAD.WIDE R84, R3, 0x4, R208 ;  /* 0x0000000403547825 */ /* 0x008fc600078e02d0 */
[----:B------:R2:W-:Y:S04]  /*1f720*/  LDGSTS.E [R126+-0x69400], [R88.64], !P2 ;  /* 0x96c00000587e7fae */ /* 0x0005e8000d121844 */
[----:B------:R4:W-:Y:S04]  /*1f730*/  STL.64 [R1+0x110], R84 ;  /* 0x0001105401007387 */ /* 0x0009e80000100a00 */
[----:B------:R-:W3:Y:S01]  /*1f740*/  LDL.LU.64 R208, [R1+0x1300] ;  /* 0x0013000001d07983 */ /* 0x000ee20000300a00 */
[----:B-1----:R-:W-:-:S03]  /*1f750*/  IMAD.WIDE R90, R3, 0x4, R238 ;  /* 0x00000004035a7825 */ /* 0x002fc600078e02ee */
[----:B------:R1:W-:Y:S01]  /*1f760*/  LDGSTS.E [R125+-0x69200], [R86.64], !P2 ;  /* 0x96e00000567d7fae */ /* 0x0003e2000d121844 */
[----:B--2---:R-:W-:-:S03]  /*1f770*/  IMAD.WIDE R88, R3, 0x4, R144 ;  /* 0x0000000403587825 */ /* 0x004fc600078e0290 */
[----:B------:R2:W-:Y:S01]  /*1f780*/  STL.64 [R1+0x108], R90 ;  /* 0x0001085a01007387 */ /* 0x0005e20000100a00 */
[----:B-1----:R-:W-:-:S03]  /*1f790*/  IMAD.WIDE R86, R3, 0x4, R160 ;  /* 0x0000000403567825 */ /* 0x002fc600078e02a0 */
        /* <DEDUP_REMOVED lines=17> */
[----:B--2---:R-:W-:-:S04]  /*1f8b0*/  IMAD.WIDE R90, R3, 0x4, R224 ;  /* 0x00000004035a7825 */ /* 0x004fc800078e02e0 */
[C---:B-1----:R-:W-:Y:S01]  /*1f8c0*/  IMAD.WIDE R88, R3.reuse, 0x4, R250 ;  /* 0x0000000403587825 */ /* 0x042fe200078e02fa */
[----:B------:R1:W-:Y:S03]  /*1f8d0*/  STL.64 [R1+0xb0], R90 ;  /* 0x0000b05a01007387 */ /* 0x0003e60000100a00 */
[C---:B------:R-:W-:Y:S01]  /*1f8e0*/  IMAD.WIDE R86, R3.reuse, 0x4, R192 ;  /* 0x0000000403567825 */ /* 0x040fe200078e02c0 */
[----:B------:R2:W-:Y:S04]  /*1f8f0*/  STL.64 [R1+0xa8], R88 ;  /* 0x0000a85801007387 */ /* 0x0005e80000100a00 */
[----:B------:R-:W4:Y:S04]  /*1f900*/  LDL.LU.64 R224, [R1+0x1298] ;  /* 0x0012980001e07983 */ /* 0x000f280000300a00 */
[----:B------:R1:W-:Y:S04]  /*1f910*/  STL.64 [R1+0xa0], R86 ;  /* 0x0000a05601007387 */ /* 0x0003e80000100a00 */
[----:B------:R-:W4:Y:S01]  /*1f920*/  LDL.LU.64 R250, [R1+0x1290] ;  /* 0x0012900001fa7983 */ /* 0x000f220000300a00 */
[----:B---3--:R-:W-:-:S03]  /*1f930*/  IMAD.WIDE R84, R3, 0x4, R208 ;  /* 0x0000000403547825 */ /* 0x008fc600078e02d0 */
[----:B------:R-:W3:Y:S04]  /*1f940*/  LDL.LU.64 R192, [R1+0x1288] ;  /* 0x0012880001c07983 */ /* 0x000ee80000300a00 */
[----:B------:R4:W-:Y:S04]  /*1f950*/  STL.64 [R1+0x78], R84 ;  /* 0x0000785401007387 */ /* 0x0009e80000100a00 */
[----:B------:R1:W-:Y:S04]  /*1f960*/  LDGSTS.E [R127+-0x65600], [R90.64], !P3 ;  /* 0x9aa000005a7f7fae */ /* 0x0003e8000d921844 */
[----:B------:R2:W-:Y:S04]  /*1f970*/  LDGSTS.E [R126+-0x65400], [R88.64], !P3 ;  /* 0x9ac00000587e7fae */ /* 0x0005e8000d921844 */
[----:B------:R-:W3:Y:S01]  /*1f980*/  LDL.LU.64 R208, [R1+0x1248] ;  /* 0x0012480001d07983 */ /* 0x000ee20000300a00 */
[----:B-1----:R-:W-:-:S03]  /*1f990*/  IMAD.WIDE R90, R3, 0x4, R238 ;  /* 0x00000004035a7825 */ /* 0x002fc600078e02ee */
[----:B------:R1:W-:Y:S01]  /*1f9a0*/  LDGSTS.E [R125+-0x65200], [R86.64], !P3 ;  /* 0x9ae00000567d7fae */ /* 0x0003e2000d921844 */
[----:B--2---:R-:W-:-:S03]  /*1f9b0*/  IMAD.WIDE R88, R3, 0x4, R144 ;  /* 0x0000000403587825 */ /* 0x004fc600078e0290 */
[----:B------:R-:W-:Y:S01]  /*1f9c0*/  STL.64 [R1+0x70], R90 ;  /* 0x0000705a01007387 */ /* 0x000fe20000100a00 */
[----:B-1----:R-:W-:-:S03]  /*1f9d0*/  IMAD.WIDE R86, R3, 0x4, R160 ;  /* 0x0000000403567825 */ /* 0x002fc600078e02a0 */
[----:B------:R1:W-:Y:S04]  /*1f9e0*/  STL.64 [R1+0x68], R88 ;  /* 0x0000685801007387 */ /* 0x0003e80000100a00 */
[----:B------:R-:W2:Y:S04]  /*1f9f0*/  LDL.LU.64 R222, [R1+0x1240] ;  /* 0x0012400001de7983 */ /* 0x000ea80000300a00 */
[----:B------:R1:W-:Y:S04]  /*1fa00*/  STL.64 [R1+0x60], R86 ;  /* 0x0000605601007387 */ /* 0x0003e80000100a00 */
[----:B------:R-:W2:Y:S01]  /*1fa10*/  LDL.LU.64 R238, [R1+0x1238] ;  /* 0x0012380001ee7983 */ /* 0x000ea20000300a00 */
[----:B------:R-:W-:-:S03]  /*1fa20*/  IADD3 R128, R2, -0x13a, RZ ;  /* 0xfffffec602807810 */ /* 0x000fc60007ffe0ff */
[----:B------:R-:W2:Y:S01]  /*1fa30*/  LDL.LU.64 R144, [R1+0x1230] ;  /* 0x0012300001907983 */ /* 0x000ea20000300a00 */
        /* <DEDUP_REMOVED lines=12> */
[C---:B------:R-:W-:Y:S01]  /*1fb00*/  IMAD.WIDE R86, R3.reuse, 0x4, R250 ;  /* 0x0000000403567825 */ /* 0x040fe200078e02fa */
[----:B------:R-:W-:Y:S03]  /*1fb10*/  STL.64 [R1+0x30], R88 ;  /* 0x0000305801007387 */ /* 0x000fe60000100a00 */
[C---:B---3--:R-:W-:Y:S01]  /*1fb20*/  IMAD.WIDE R84, R3.reuse, 0x4, R192 ;  /* 0x0000000403547825 */ /* 0x048fe200078e02c0 */
[----:B------:R-:W-:Y:S04]  /*1fb30*/  STL.64 [R1+0x28], R86 ;  /* 0x0000285601007387 */ /* 0x000fe80000100a00 */
[----:B------:R-:W3:Y:S04]  /*1fb40*/  LDL.LU.64 R176, [R1+0x11e0] ;  /* 0x0011e00001b07983 */ /* 0x000ee80000300a00 */
[----:B------:R1:W-:Y:S04]  /*1fb50*/  STL.64 [R1+0x20], R84 ;  /* 0x0000205401007387 */ /* 0x0003e80000100a00 */
[----:B------:R-:W3:Y:S01]  /*1fb60*/  LDL.LU.64 R224, [R1+0x11d8] ;  /* 0x0011d80001e07983 */ /* 0x000ee20000300a00 */
[----:B------:R-:W-:-:S03]  /*1fb70*/  IMAD.WIDE R250, R3, 0x4, R208 ;  /* 0x0000000403fa7825 */ /* 0x000fc600078e02d0 */
[----:B------:R-:W3:Y:S04]  /*1fb80*/  LDL.LU.64 R192, [R1+0x11d0] ;  /* 0x0011d00001c07983 */ /* 0x000ee80000300a00 */
[----:B------:R-:W3:Y:S04]  /*1fb90*/  LDL.LU.64 R208, [R1+0x1190] ;  /* 0x0011900001d07983 */ /* 0x000ee80000300a00 */
[----:B------:R-:W3:Y:S01]  /*1fba0*/  LDL.LU.64 R206, [R1+0x1188] ;  /* 0x0011880001ce7983 */ /* 0x000ee20000300a00 */
[----:B--2---:R-:W-:-:S04]  /*1fbb0*/  IMAD.WIDE R248, R3, 0x4, R222 ;  /* 0x0000000403f87825 */ /* 0x004fc800078e02de */
[----:B------:R-:W-:Y:S01]  /*1fbc0*/  IMAD.WIDE R246, R3, 0x4, R238 ;  /* 0x0000000403f67825 */ /* 0x000fe200078e02ee */
[----:B------:R-:W2:Y:S04]  /*1fbd0*/  LDL.LU.64 R222, [R1+0x1180] ;  /* 0x0011800001de7983 */ /* 0x000ea80000300a00 */
[----:B------:R-:W2:Y:S01]  /*1fbe0*/  LDL.LU.64 R238, [R1+0x1178] ;  /* 0x0011780001ee7983 */ /* 0x000ea20000300a00 */
[----:B------:R-:W-:-:S03]  /*1fbf0*/  IADD3 R128, R2, -0x142, RZ ;  /* 0xfffffebe02807810 */ /* 0x000fc60007ffe0ff */
[----:B------:R4:W-:Y:S01]  /*1fc00*/  LDGSTS.E [R127+-0x61600], [R88.64], !P6 ;  /* 0x9ea00000587f7fae */ /* 0x0009e2000f121844 */
[----:B------:R-:W-:Y:S02]  /*1fc10*/  ISETP.GE.U32.AND P1, PT, R128, 0x7ffffe3f, PT ;  /* 0x7ffffe3f8000780c */ /* 0x000fe40003f26070 */
[----:B------:R-:W-:Y:S01]  /*1fc20*/  IADD3 R128, R2, -0x146, RZ ;  /* 0xfffffeba02807810 */ /* 0x000fe20007ffe0ff */
[----:B------:R4:W-:Y:S03]  /*1fc30*/  LDGSTS.E [R126+-0x61400], [R86.64], !P6 ;  /* 0x9ec00000567e7fae */ /* 0x0009e6000f121844 */
[----:B------:R-:W-:Y:S01]  /*1fc40*/  ISETP.GE.U32.AND P5, PT, R128, 0x7ffffe3b, PT ;  /* 0x7ffffe3b8000780c */ /* 0x000fe20003fa6070 */
[----:B------:R1:W-:Y:S01]  /*1fc50*/  LDGSTS.E [R125+-0x61200], [R84.64], !P6 ;  /* 0x9ee00000547d7fae */ /* 0x0003e2000f121844 */
[----:B------:R-:W-:-:S04]  /*1fc60*/  IADD3 R128, R2, -0x14a, RZ ;  /* 0xfffffeb602807810 */ /* 0x000fc80007ffe0ff */
[----:B------:R-:W-:Y:S01]  /*1fc70*/  ISETP.GE.U32.AND P2, PT, R128, 0x7ffffe37, PT ;  /* 0x7ffffe378000780c */ /* 0x000fe20003f46070 */
[----:B------:R1:W-:Y:S01]  /*1fc80*/  LDGSTS.E [R124+-0x5f800], [R250.64], !P1 ;  /* 0xa0800000fa7c7fae */ /* 0x0003e2000c921844 */
[----:B------:R-:W-:-:S04]  /*1fc90*/  IADD3 R128, R2, -0x14e, RZ ;  /* 0xfffffeb202807810 */ /* 0x000fc80007ffe0ff */
[----:B------:R-:W-:Y:S02]  /*1fca0*/  ISETP.GE.U32.AND P4, PT, R128, 0x7ffffe33, PT ;  /* 0x7ffffe338000780c */ /* 0x000fe40003f86070 */
[----:B------:R-:W-:-:S04]  /*1fcb0*/  IADD3 R128, R2, -0x152, RZ ;  /* 0xfffffeae02807810 */ /* 0x000fc80007ffe0ff */
[----:B------:R-:W-:Y:S02]  /*1fcc0*/  ISETP.GE.U32.AND P3, PT, R128, 0x7ffffe2f, PT ;  /* 0x7ffffe2f8000780c */ /* 0x000fe40003f66070 */
[----:B------:R-:W-:-:S04]  /*1fcd0*/  IADD3 R128, R2, -0x156, RZ ;  /* 0xfffffeaa02807810 */ /* 0x000fc80007ffe0ff */
[----:B------:R-:W-:Y:S02]  /*1fce0*/  ISETP.GE.U32.AND P0, PT, R128, 0x7ffffe2b, PT ;  /* 0x7ffffe2b8000780c */ /* 0x000fe40003f06070 */
[----:B------:R-:W-:Y:S02]  /*1fcf0*/  IADD3 R128, R2, -0x15a, RZ ;  /* 0xfffffea602807810 */ /* 0x000fe40007ffe0ff */
[C---:B------:R-:W-:Y:S01]  /*1fd00*/  IADD3 R131, R108.reuse, 0x100000, RZ ;  /* 0x001000006c837810 */ /* 0x040fe20007ffe0ff */
[----:B-1----:R-:W-:Y:S01]  /*1fd10*/  IMAD.WIDE R124, R3, 0x4, R144 ;  /* 0x00000004037c7825 */ /* 0x002fe200078e0290 */
[----:B------:R-:W-:Y:S02]  /*1fd20*/  IADD3 R130, R108, 0x100000, RZ ;  /* 0x001000006c827810 */ /* 0x000fe40007ffe0ff */
[----:B------:R-:W-:Y:S01]  /*1fd30*/  ISETP.GE.U32.AND P6, PT, R128, 0x7ffffe27, PT ;  /* 0x7ffffe278000780c */ /* 0x000fe20003fc6070 */
[----:B------:R1:W-:Y:S01]  /*1fd40*/  LDGSTS.E [R131+-0x5f600], [R248.64], !P1 ;  /* 0xa0a00000f8837fae */ /* 0x0003e2000c921844 */
[----:B------:R-:W-:-:S02]  /*1fd50*/  IADD3 R129, R108, 0x100000, RZ ;  /* 0x001000006c817810 */ /* 0x000fc40007ffe0ff */
[----:B------:R-:W-:Y:S01]  /*1fd60*/  IADD3 R128, R108, 0x100000, RZ ;  /* 0x001000006c807810 */ /* 0x000fe20007ffe0ff */
[----:B------:R1:W-:Y:S01]  /*1fd70*/  LDGSTS.E [R130+-0x5f400], [R246.64], !P1 ;  /* 0xa0c00000f6827fae */ /* 0x0003e2000c921844 */
[----:B------:R-:W-:-:S03]  /*1fd80*/  IADD3 R132, R2, -0x15e, RZ ;  /* 0xfffffea202847810 */ /* 0x000fc60007ffe0ff */
[----:B------:R3:W-:Y:S01]  /*1fd90*/  LDGSTS.E [R129+-0x5f200], [R124.64], !P1 ;  /* 0xa0e000007c817fae */ /* 0x0007e2000c921844 */
[----:B------:R-:W-:Y:S02]  /*1fda0*/  ISETP.GE.U32.AND P1, PT, R132, 0x7ffffe23, PT ;  /* 0x7ffffe238400780c */ /* 0x000fe40003f26070 */
[C---:B------:R-:W-:Y:S02]  /*1fdb0*/  IADD3 R139, R108.reuse, 0x100000, RZ ;  /* 0x001000006c8b7810 */ /* 0x040fe40007ffe0ff */
[C---:B------:R-:W-:Y:S02]  /*1fdc0*/  IADD3 R138, R108.reuse, 0x100000, RZ ;  /* 0x001000006c8a7810 */ /* 0x040fe40007ffe0ff */
[C---:B------:R-:W-:Y:S02]  /*1fdd0*/  IADD3 R137, R108.reuse, 0x100000, RZ ;  /* 0x001000006c897810 */ /* 0x040fe40007ffe0ff */
[----:B------:R-:W-:Y:S02]  /*1fde0*/  IADD3 R136, R108, 0x100000, RZ ;  /* 0x001000006c887810 */ /* 0x000fe40007ffe0ff */
[----:B------:R-:W-:Y:S01]  /*1fdf0*/  IADD3 R140, R2, -0x162, RZ ;  /* 0xfffffe9e028c7810 */ /* 0x000fe20007ffe0ff */
[----:B----4-:R-:W-:-:S02]  /*1fe00*/  IMAD.WIDE R126, R3, 0x4, R160 ;  /* 0x00000004037e7825 */ /* 0x010fc400078e02a0 */
[----:B------:R-:W4:Y:S04]  /*1fe10*/  LDL.LU.64 R160, [R1+0x1130] ;  /* 0x0011300001a07983 */ /* 0x000f280000300a00 */
[----:B------:R3:W-:Y:S02]  /*1fe20*/  LDGSTS.E [R128+-0x5d800], [R126.64], !P5 ;  /* 0xa28000007e807fae */ /* 0x0007e4000e921844 */
[C---:B---3--:R-:W-:Y:S02]  /*1fe30*/  IMAD.WIDE R128, R3.reuse, 0x4, R176 ;  /* 0x0000000403807825 */ /* 0x048fe400078e02b0 */
[----:B------:R-:W3:Y:S04]  /*1fe40*/  LDL.LU.64 R176, [R1+0x1128] ;  /* 0x0011280001b07983 */ /* 0x000ee80000300a00 */
[----:B------:R2:W-:Y:S01]  /*1fe50*/  LDGSTS.E [R139+-0x5d600], [R128.64], !P5 ;  /* 0xa2a00000808b7fae */ /* 0x0005e2000e921844 */
[----:B-1----:R-:W-:-:S03]  /*1fe60*/  IMAD.WIDE R130, R3, 0x4, R224 ;  /* 0x0000000403827825 */ /* 0x002fc600078e02e0 */
[----:B------:R-:W3:Y:S01]  /*1fe70*/  LDL.LU.64 R224, [R1+0x1120] ;  /* 0x0011200001e07983 */ /* 0x000ee20000300a00 */
[----:B------:R-:W-:-:S03]  /*1fe80*/  IMAD.WIDE R132, R3, 0x4, R192 ;  /* 0x0000000403847825 */ /* 0x000fc600078e02c0 */
[----:B------:R-:W3:Y:S01]  /*1fe90*/  LDL.LU.64 R192, [R1+0x1118] ;  /* 0x0011180001c07983 */ /* 0x000ee20000300a00 */
[----:B------:R-:W-:-:S03]  /*1fea0*/  IMAD.WIDE R134, R3, 0x4, R208 ;  /* 0x0000000403867825 */ /* 0x000fc600078e02d0 */
[----:B------:R-:W3:Y:S04]  /*1feb0*/  LDL.LU.64 R208, [R1+0x10e0] ;  /* 0x0010e00001d07983 */ /* 0x000ee80000300a00 */
[----:B------:R2:W-:Y:S04]  /*1fec0*/  LDGSTS.E [R138+-0x5d400], [R130.64], !P5 ;  /* 0xa2c00000828a7fae */ /* 0x0005e8000e921844 */
[----:B------:R1:W-:Y:S01]  /*1fed0*/  LDGSTS.E [R137+-0x5d200], [R132.64], !P5 ;  /* 0xa2e0000084897fae */ /* 0x0003e2000e921844 */
[----:B------:R-:W-:-:S03]  /*1fee0*/  ISETP.GE.U32.AND P5, PT, R140, 0x7ffffe1f, PT ;  /* 0x7ffffe1f8c00780c */ /* 0x000fc60003fa6070 */
[----:B------:R1:W-:Y:S04]  /*1fef0*/  LDGSTS.E [R136+-0x5b800], [R134.64], !P2 ;  /* 0xa480000086887fae */ /* 0x0003e8000d121844 */
[----:B------:R-:W3:Y:S01]  /*1ff00*/  LDL.LU.64 R190, [R1+0x10d8] ;  /* 0x0010d80001be7983 */ /* 0x000ee20000300a00 */
[----:B-1----:R-:W-:-:S03]  /*1ff10*/  IMAD.WIDE R136, R3, 0x4, R206 ;  /* 0x0000000403887825 */ /* 0x002fc600078e02ce */
[----:B------:R-:W3:Y:S01]  /*1ff20*/  LDL.LU.64 R206, [R1+0x10d0] ;  /* 0x0010d00001ce7983 */ /* 0x000ee20000300a00 */
[----:B--2---:R-:W-:-:S03]  /*1ff30*/  IMAD.WIDE R138, R3, 0x4, R222 ;  /* 0x00000004038a7825 */ /* 0x004fc600078e02de */
[----:B------:R-:W2:Y:S01]  /*1ff40*/  LDL.LU.64 R222, [R1+0x10c8] ;  /* 0x0010c80001de7983 */ /* 0x000ea20000300a00 */
[----:B------:R-:W-:-:S03]  /*1ff50*/  IMAD.WIDE R140, R3, 0x4, R238 ;  /* 0x00000004038c7825 */ /* 0x000fc600078e02ee */
[----:B------:R-:W2:Y:S01]  /*1ff60*/  LDL.LU.64 R238, [R1+0x1080] ;  /* 0x0010800001ee7983 */ /* 0x000ea20000300a00 */
[C---:B------:R-:W-:Y:S02]  /*1ff70*/  IADD3 R147, R108.reuse, 0x100000, RZ ;  /* 0x001000006c937810 */ /* 0x040fe40007ffe0ff */
[C---:B------:R-:W-:Y:S02]  /*1ff80*/  IADD3 R146, R108.reuse, 0x100000, RZ ;  /* 0x001000006c927810 */ /* 0x040fe40007ffe0ff */
[C---:B------:R-:W-:Y:S01]  /*1ff90*/  IADD3 R145, R108.reuse, 0x100000, RZ ;  /* 0x001000006c917810 */ /* 0x040fe20007ffe0ff */
[----:B------:R1:W-:Y:S01]  /*1ffa0*/  LDGSTS.E [R147+-0x5b600], [R136.64], !P2 ;  /* 0xa4a0000088937fae */ /* 0x0003e2000d121844 */
[----:B------:R-:W-:Y:S02]  /*1ffb0*/  IADD3 R144, R108, 0x100000, RZ ;  /* 0x001000006c907810 */ /* 0x000fe40007ffe0ff */
[----:B------:R-:W-:Y:S01]  /*1ffc0*/  IADD3 R148, R2, -0x166, RZ ;  /* 0xfffffe9a02947810 */ /* 0x000fe20007ffe0ff */
[----:B------:R1:W-:Y:S01]  /*1ffd0*/  LDGSTS.E [R146+-0x5b400], [R138.64], !P2 ;  /* 0xa4c000008a927fae */ /* 0x0003e2000d121844 */
[----:B------:R-:W-:-:S03]  /*1ffe0*/  IADD3 R155, R108, 0x100000, RZ ;  /* 0x001000006c9b7810 */ /* 0x000fc60007ffe0ff */
[----:B------:R3:W-:Y:S01]  /*1fff0*/  LDGSTS.E [R145+-0x5b200], [R140.64], !P2 ;  /* 0xa4e000008c917fae */ /* 0x0007e2000d121844 */
[----:B------:R-:W-:Y:S02]  /*20000*/  ISETP.GE.U32.AND P2, PT, R148, 0x7ffffe1b, PT ;  /* 0x7ffffe1b9400780c */ /* 0x000fe40003f46070 */
[C---:B------:R-:W-:Y:S02]  /*20010*/  IADD3 R154, R108.reuse, 0x100000, RZ ;  /* 0x001000006c9a7810 */ /* 0x040fe40007ffe0ff */
[C---:B------:R-:W-:Y:S02]  /*20020*/  IADD3 R153, R108.reuse, 0x100000, RZ ;  /* 0x001000006c997810 */ /* 0x040fe40007ffe0ff */
[----:B------:R-:W-:Y:S02]  /*20030*/  IADD3 R152, R108, 0x100000, RZ ;  /* 0x001000006c987810 */ /* 0x000fe40007ffe0ff */
[----:B------:R-:W-:Y:S01]  /*20040*/  IADD3 R156, R2, -0x16a, RZ ;  /* 0xfffffe96029c7810 */ /* 0x000fe20007ffe0ff */
[----:B----4-:R-:W-:-:S05]  /*20050*/  IMAD.WIDE R142, R3, 0x4, R160 ;  /* 0x00000004038e7825 */ /* 0x010fca00078e02a0 */
        /* <DEDUP_REMOVED lines=13> */
[----:B------:R1:W-:Y:S02]  /*20130*/  LDGSTS.E [R152+-0x57800], [R150.64], !P3 ;  /* 0xa880000096987fae */ /* 0x0003e4000d921844 */
[C---:B-1----:R-:W-:Y:S02]  /*20140*/  IMAD.WIDE R152, R3.reuse, 0x4, R190 ;  /* 0x0000000403987825 */ /* 0x042fe400078e02be */
[----:B------:R-:W3:Y:S02]  /*20150*/  LDL.LU.64 R190, [R1+0xe08] ;  /* 0x000e080001be7983 */ /* 0x000ee40000300a00 */
[C---:B----4-:R-:W-:Y:S02]  /*20160*/  IMAD.WIDE R154, R3.reuse, 0x4, R206 ;  /* 0x00000004039a7825 */ /* 0x050fe400078e02ce */
[----:B------:R-:W4:Y:S02]  /*20170*/  LDL.LU.64 R206, [R1+0xd98] ;  /* 0x000d980001ce7983 */ /* 0x000f240000300a00 */
[----:B--2---:R-:W-:-:S02]  /*20180*/  IMAD.WIDE R156, R3, 0x4, R222 ;  /* 0x00000004039c7825 */ /* 0x004fc400078e02de */
[----:B------:R-:W2:Y:S02]  /*20190*/  LDL.LU.64 R222, [R1+0xd88] ;  /* 0x000d880001de7983 */ /* 0x000ea40000300a00 */
[----:B------:R-:W-:Y:S02]  /*201a0*/  IMAD.WIDE R158, R3, 0x4, R238 ;  /* 0x00000004039e7825 */ /* 0x000fe400078e02ee */
[----:B------:R-:W2:Y:S01]  /*201b0*/  LDL.LU.64 R238, [R1+0xd18] ;  /* 0x000d180001ee7983 */ /* 0x000ea20000300a00 */
[C---:B------:R-:W-:Y:S02]  /*201c0*/  IADD3 R163, R108.reuse, 0x100000, RZ ;  /* 0x001000006ca37810 */ /* 0x040fe40007ffe0ff */
[C---:B------:R-:W-:Y:S01]  /*201d0*/  IADD3 R162, R108.reuse, 0x100000, RZ ;  /* 0x001000006ca27810 */ /* 0x040fe20007ffe0ff */
[----:B------:R-:W2:Y:S01]  /*201e0*/  LDL.LU.64 R236, [R1+0xbc0] ;  /* 0x000bc00001ec7983 */ /* 0x000ea20000300a00 */
[C---:B------:R-:W-:Y:S02]  /*201f0*/  IADD3 R161, R108.reuse, 0x100000, RZ ;  /* 0x001000006ca17810 */ /* 0x040fe40007ffe0ff */
[----:B------:R-:W-:Y:S01]  /*20200*/  IADD3 R160, R108, 0x100000, RZ ;  /* 0x001000006ca07810 */ /* 0x000fe20007ffe0ff */
[----:B------:R1:W-:Y:S01]  /*20210*/  LDGSTS.E [R163+-0x57600], [R152.64], !P3 ;  /* 0xa8a0000098a37fae */ /* 0x0003e2000d921844 */
[----:B------:R-:W-:-:S03]  /*20220*/  IADD3 R164, R2, -0x16e, RZ ;  /* 0xfffffe9202a47810 */ /* 0x000fc60007ffe0ff */
[----:B------:R1:W-:Y:S01]  /*20230*/  LDGSTS.E [R162+-0x57400], [R154.64], !P3 ;  /* 0xa8c000009aa27fae */ /* 0x0003e2000d921844 */
[----:B------:R-:W-:-:S03]  /*20240*/  IADD3 R171, R108, 0x100000, RZ ;  /* 0x001000006cab7810 */ /* 0x000fc60007ffe0ff */
[----:B------:R3:W-:Y:S01]  /*20250*/  LDGSTS.E [R161+-0x57200], [R156.64], !P3 ;  /* 0xa8e000009ca17fae */ /* 0x0007e2000d921844 */
[----:B------:R-:W-:-:S03]  /*20260*/  ISETP.GE.U32.AND P3, PT, R164, 0x7ffffe13, PT ;  /* 0x7ffffe13a400780c */ /* 0x000fc60003f66070 */
[----:B------:R3:W-:Y:S01]  /*20270*/  LDGSTS.E [R160+-0x55800], [R158.64], !P0 ;  /* 0xaa8000009ea07fae */ /* 0x0007e2000c121844 */
[C---:B------:R-:W-:Y:S02]  /*20280*/  IADD3 R170, R108.reuse, 0x100000, RZ ;  /* 0x001000006caa7810 */ /* 0x040fe40007ffe0ff */
[C---:B------:R-:W-:Y:S02]  /*20290*/  IADD3 R169, R108.reuse, 0x100000, RZ ;  /* 0x001000006ca97810 */ /* 0x040fe40007ffe0ff */
[----:B------:R-:W-:Y:S02]  /*202a0*/  IADD3 R168, R108, 0x100000, RZ ;  /* 0x001000006ca87810 */ /* 0x000fe40007ffe0ff */
[----:B------:R-:W-:Y:S01]  /*202b0*/  IADD3 R172, R2, -0x172, RZ ;  /* 0xfffffe8e02ac7810 */ /* 0x000fe20007ffe0ff */
[----:B---3--:R-:W-:-:S05]  /*202c0*/  IMAD.WIDE R160, R3, 0x4, R176 ;  /* 0x0000000403a07825 */ /* 0x008fca00078e02b0 */
        /* <DEDUP_REMOVED lines=32> */
[C---:B------:R-:W-:Y:S01]  /*204d0*/  IADD3 R185, R108.reuse, 0x100000, RZ ;  /* 0x001000006cb97810 */ /* 0x040fe20007ffe0ff */
[----:B------:R-:W2:Y:S01]  /*204e0*/  LDL.LU.64 R220, [R1+0x500] ;  /* 0x0005000001dc7983 */ /* 0x000ea20000300a00 */
[----:B------:R-:W-:Y:S02]  /*204f0*/  IADD3 R184, R108, 0x100000, RZ ;  /* 0x001000006cb87810 */ /* 0x000fe40007ffe0ff */
[----:B------:R-:W-:Y:S01]  /*20500*/  IADD3 R188, R2, -0x17a, RZ ;  /* 0xfffffe8602bc7810 */ /* 0x000fe20007ffe0ff */
[----:B-1----:R-:W-:-:S05]  /*20510*/  IMAD.WIDE R176, R3, 0x4, R236 ;  /* 0x0000000403b07825 */ /* 0x002fca00078e02ec */
[----:B------:R4:W-:Y:S01]  /*20520*/  LDGSTS.E [R187+-0x51600], [R176.64], !P1 ;  /* 0xaea00000b0bb7fae */ /* 0x0009e2000c921844 */
[----:B---3--:R-:W-:-:S03]  /*20530*/  IMAD.WIDE R178, R3, 0x4, R224 ;  /* 0x0000000403b27825 */ /* 0x008fc600078e02e0 */
[----:B------:R-:W3:Y:S01]  /*20540*/  LDL.LU.64 R224, [R1+0x498] ;  /* 0x0004980001e07983 */ /* 0x000ee20000300a00 */
[----:B------:R-:W-:-:S03]  /*20550*/  IMAD.WIDE R180, R3, 0x4, R192 ;  /* 0x0000000403b47825 */ /* 0x000fc600078e02c0 */
[----:B------:R4:W-:Y:S01]  /*20560*/  LDGSTS.E [R186+-0x51400], [R178.64], !P1 ;  /* 0xaec00000b2ba7fae */ /* 0x0009e2000c921844 */
[----:B------:R-:W-:-:S03]  /*20570*/  IMAD.WIDE R182, R3, 0x4, R208 ;  /* 0x0000000403b67825 */ /* 0x000fc600078e02d0 */
[----:B------:R-:W3:Y:S04]  /*20580*/  LDL.LU.64 R208, [R1+0x438] ;  /* 0x0004380001d07983 */ /* 0x000ee80000300a00 */
[----:B------:R1:W-:Y:S01]  /*20590*/  LDGSTS.E [R185+-0x51200], [R180.64], !P1 ;  /* 0xaee00000b4b97fae */ /* 0x0003e2000c921844 */
[----:B------:R-:W-:-:S03]  /*205a0*/  ISETP.GE.U32.AND P1, PT, R188, 0x7ffffe07, PT ;  /* 0x7ffffe07bc00780c */ /* 0x000fc60003f26070 */
[----:B------:R1:W-:Y:S04]  /*205b0*/  LDGSTS.E [R184+-0x4f800], [R182.64], !P5 ;  /* 0xb0800000b6b87fae */ /* 0x0003e8000e921844 */
[----:B------:R-:W3:Y:S01]  /*205c0*/  LDL.LU.64 R236, [R1+0x390] ;  /* 0x0003900001ec7983 */ /* 0x000ee20000300a00 */
[----:B-1----:R-:W-:-:S04]  /*205d0*/  IMAD.WIDE R184, R3, 0x4, R190 ;  /* 0x0000000403b87825 */ /* 0x002fc800078e02be */
[C---:B----4-:R-:W-:Y:S02]  /*205e0*/  IMAD.WIDE R186, R3.reuse, 0x4, R206 ;  /* 0x0000000403ba7825 */ /* 0x050fe400078e02ce */
[----:B------:R-:W4:Y:S02]  /*205f0*/  LDL.LU.64 R206, [R1+0x388] ;  /* 0x0003880001ce7983 */ /* 0x000f240000300a00 */
[C---:B--2---:R-:W-:Y:S02]  /*20600*/  IMAD.WIDE R188, R3.reuse, 0x4, R222 ;  /* 0x0000000403bc7825 */ /* 0x044fe400078e02de */
[----:B------:R-:W2:Y:S02]  /*20610*/  LDL.LU.64 R222, [R1+0x380] ;  /* 0x0003800001de7983 */ /* 0x000ea40000300a00 */
[----:B------:R-:W-:Y:S02]  /*20620*/  IMAD.WIDE R190, R3, 0x4, R238 ;  /* 0x0000000403be7825 */ /* 0x000fe400078e02ee */
[----:B------:R-:W2:Y:S04]  /*20630*/  LDL.LU.64 R238, [R1+0x330] ;  /* 0x0003300001ee7983 */ /* 0x000ea80000300a00 */
[----:B------:R-:W2:Y:S04]  /*20640*/  LDL.LU.64 R214, [R1+0x328] ;  /* 0x0003280001d67983 */ /* 0x000ea80000300a00 */
[----:B------:R-:W2:Y:S01]  /*20650*/  LDL.LU.64 R230, [R1+0x320] ;  /* 0x0003200001e67983 */ /* 0x000ea20000300a00 */
[----:B------:R-:W-:-:S02]  /*20660*/  IADD3 R195, R108, 0x100000, RZ ;  /* 0x001000006cc37810 */ /* 0x000fc40007ffe0ff */
        /* <DEDUP_REMOVED lines=13> */
[----:B-1----:R-:W-:Y:S01]  /*20740*/  IMAD.WIDE R194, R3, 0x4, R220 ;  /* 0x0000000403c27825 */ /* 0x002fe200078e02dc */
[----:B------:R-:W-:-:S03]  /*20750*/  IADD3 R200, R108, 0x100000, RZ ;  /* 0x001000006cc87810 */ /* 0x000fc60007ffe0ff */
[----:B------:R-:W-:Y:S01]  /*20760*/  IMAD.WIDE R192, R3, 0x4, R234 ;  /* 0x0000000403c07825 */ /* 0x000fe200078e02ea */
[----:B------:R-:W-:-:S04]  /*20770*/  IADD3 R204, R2, -0x103, RZ ;  /* 0xfffffefd02cc7810 */ /* 0x000fc80007ffe0ff */
[----:B------:R4:W-:Y:S04]  /*20780*/  LDGSTS.E [R203+-0x4d600], [R192.64], !P2 ;  /* 0xb2a00000c0cb7fae */ /* 0x0009e8000d121844 */
[----:B------:R4:W-:Y:S01]  /*20790*/  LDGSTS.E [R202+-0x4d400], [R194.64], !P2 ;  /* 0xb2c00000c2ca7fae */ /* 0x0009e2000d121844 */
[C---:B------:R-:W-:Y:S02]  /*207a0*/  IADD3 R211, R108.reuse, 0x100000, RZ ;  /* 0x001000006cd37810 */ /* 0x040fe40007ffe0ff */
[----:B------:R-:W-:Y:S01]  /*207b0*/  IADD3 R210, R108, 0x100000, RZ ;  /* 0x001000006cd27810 */ /* 0x000fe20007ffe0ff */
[C---:B---3--:R-:W-:Y:S02]  /*207c0*/  IMAD.WIDE R196, R3.reuse, 0x4, R224 ;  /* 0x0000000403c47825 */ /* 0x048fe400078e02e0 */
[----:B------:R-:W3:Y:S04]  /*207d0*/  LDL.LU.64 R224, [R1+0x2b8] ;  /* 0x0002b80001e07983 */ /* 0x000ee80000300a00 */
[----:B------:R1:W-:Y:S01]  /*207e0*/  LDGSTS.E [R201+-0x4d200], [R196.64], !P2 ;  /* 0xb2e00000c4c97fae */ /* 0x0003e2000d121844 */
[----:B------:R-:W-:Y:S01]  /*207f0*/  IMAD.WIDE R198, R3, 0x4, R208 ;  /* 0x0000000403c67825 */ /* 0x000fe200078e02d0 */
[----:B------:R-:W-:-:S02]  /*20800*/  ISETP.GE.U32.AND P2, PT, R204, 0x7ffffe7e, PT ;  /* 0x7ffffe7ecc00780c */ /* 0x000fc40003f46070 */
[----:B------:R-:W3:Y:S04]  /*20810*/  LDL.LU.64 R234, [R1+0x270] ;  /* 0x0002700001ea7983 */ /* 0x000ee80000300a00 */
[----:B------:R1:W-:Y:S02]  /*20820*/  LDGSTS.E [R200+-0x4b800], [R198.64], !P4 ;  /* 0xb4800000c6c87fae */ /* 0x0003e4000e121844 */
[C---:B-1----:R-:W-:Y:S02]  /*20830*/  IMAD.WIDE R200, R3.reuse, 0x4, R236 ;  /* 0x0000000403c87825 */ /* 0x042fe400078e02ec */
[----:B------:R-:W3:Y:S04]  /*20840*/  LDL.LU.64 R236, [R1+0x268] ;  /* 0x0002680001ec7983 */ /* 0x000ee80000300a00 */
[----:B------:R1:W-:Y:S01]  /*20850*/  LDGSTS.E [R211+-0x4b600], [R200.64], !P4 ;  /* 0xb4a00000c8d37fae */ /* 0x0003e2000e121844 */
[----:B----4-:R-:W-:-:S04]  /*20860*/  IMAD.WIDE R202, R3, 0x4, R206 ;  /* 0x0000000403ca7825 */ /* 0x010fc800078e02ce */
[C---:B--2---:R-:W-:Y:S01]  /*20870*/  IMAD.WIDE R204, R3.reuse, 0x4, R222 ;  /* 0x0000000403cc7825 */ /* 0x044fe200078e02de */
[----:B------:R1:W-:Y:S03]  /*20880*/  LDGSTS.E [R210+-0x4b400], [R202.64], !P4 ;  /* 0xb4c00000cad27fae */ /* 0x0003e6000e121844 */
[C---:B------:R-:W-:Y:S02]  /*20890*/  IMAD.WIDE R206, R3.reuse, 0x4, R238 ;  /* 0x0000000403ce7825 */ /* 0x040fe400078e02ee */
[----:B------:R-:W2:Y:S04]  /*208a0*/  LDL.LU.64 R238, [R1+0x258] ;  /* 0x0002580001ee7983 */ /* 0x000ea80000300a00 */
[----:B------:R-:W4:Y:S04]  /*208b0*/  LDL.LU.64 R222, [R1+0x208] ;  /* 0x0002080001de7983 */ /* 0x000f280000300a00 */
[----:B------:R-:W4:Y:S01]  /*208c0*/  LDL.LU.64 R104, [R1+0x200] ;  /* 0x0002000001687983 */ /* 0x000f220000300a00 */
[----:B-1----:R-:W-:-:S03]  /*208d0*/  IMAD.WIDE R210, R3, 0x4, R230 ;  /* 0x0000000403d27825 */ /* 0x002fc600078e02e6 */
[----:B------:R-:W4:Y:S04]  /*208e0*/  LDL.LU.64 R106, [R1+0x1f8] ;  /* 0x0001f800016a7983 */ /* 0x000f280000300a00 */
[----:B------:R-:W4:Y:S04]  /*208f0*/  LDL.LU.64 R240, [R1+0x198] ;  /* 0x0001980001f07983 */ /* 0x000f280000300a00 */
[----:B------:R-:W4:Y:S04]  /*20900*/  LDL.LU.64 R230, [R1+0x150] ;  /* 0x0001500001e67983 */ /* 0x000f280000300a00 */
[----:B------:R-:W4:Y:S04]  /*20910*/  LDL.LU.64 R110, [R1+0x148] ;  /* 0x00014800016e7983 */ /* 0x000f280000300a00 */
[----:B------:R-:W4:Y:S04]  /*20920*/  LDL.LU.64 R112, [R1+0x140] ;  /* 0x0001400001707983 */ /* 0x000f280000300a00 */
[----:B------:R-:W4:Y:S01]  /*20930*/  LDL.LU.64 R114, [R1+0x138] ;  /* 0x0001380001727983 */ /* 0x000f220000300a00 */
[----:B------:R-:W-:-:S02]  /*20940*/  IADD3 R209, R108, 0x100000, RZ ;  /* 0x001000006cd17810 */ /* 0x000fc40007ffe0ff */
[----:B------:R-:W-:Y:S02]  /*20950*/  IADD3 R208, R108, 0x100000, RZ ;  /* 0x001000006cd07810 */ /* 0x000fe40007ffe0ff */
[----:B------:R-:W-:Y:S01]  /*20960*/  IADD3 R212, R2, -0x107, RZ ;  /* 0xfffffef902d47810 */ /* 0x000fe20007ffe0ff */
[----:B------:R1:W-:Y:S01]  /*20970*/  LDGSTS.E [R209+-0x4b200], [R204.64], !P4 ;  /* 0xb4e00000ccd17fae */ /* 0x0003e2000e121844 */
[----:B------:R-:W-:-:S03]  /*20980*/  IADD3 R219, R108, 0x100000, RZ ;  /* 0x001000006cdb7810 */ /* 0x000fc60007ffe0ff */
[----:B------:R1:W-:Y:S01]  /*20990*/  LDGSTS.E [R208+-0x49800], [R206.64], !P3 ;  /* 0xb6800000ced07fae */ /* 0x0003e2000d921844 */
[----:B------:R-:W-:Y:S01]  /*209a0*/  ISETP.GE.U32.AND P4, PT, R212, 0x7ffffe7a, PT ;  /* 0x7ffffe7ad400780c */ /* 0x000fe20003f86070 */
[C---:B------:R-:W-:Y:S01]  /*209b0*/  IMAD.WIDE R212, R3.reuse, 0x4, R232 ;  /* 0x0000000403d47825 */ /* 0x040fe200078e02e8 */
[C---:B------:R-:W-:Y:S02]  /*209c0*/  IADD3 R218, R108.reuse, 0x100000, RZ ;  /* 0x001000006cda7810 */ /* 0x040fe40007ffe0ff */
[C---:B------:R-:W-:Y:S02]  /*209d0*/  IADD3 R217, R108.reuse, 0x100000, RZ ;  /* 0x001000006cd97810 */ /* 0x040fe40007ffe0ff */
[----:B------:R-:W-:Y:S01]  /*209e0*/  IADD3 R216, R108, 0x100000, RZ ;  /* 0x001000006cd87810 */ /* 0x000fe20007ffe0ff */
[----:B-1----:R-:W-:Y:S01]  /*209f0*/  IMAD.WIDE R208, R3, 0x4, R214 ;  /* 0x0000000403d07825 */ /* 0x002fe200078e02d6 */
[----:B------:R-:W-:-:S04]  /*20a00*/  IADD3 R220, R2, -0x10b, RZ ;  /* 0xfffffef502dc7810 */ /* 0x000fc80007ffe0ff */
[----:B------:R1:W-:Y:S01]  /*20a10*/  LDGSTS.E [R219+-0x49600], [R208.64], !P3 ;  /* 0xb6a00000d0db7fae */ /* 0x0003e2000d921844 */
[----:B------:R-:W-:-:S03]  /*20a20*/  IADD3 R227, R108, 0x100000, RZ ;  /* 0x001000006ce37810 */ /* 0x000fc60007ffe0ff */
[----:B------:R1:W-:Y:S01]  /*20a30*/  LDGSTS.E [R218+-0x49400], [R210.64], !P3 ;  /* 0xb6c00000d2da7fae */ /* 0x0003e2000d921844 */
[----:B------:R-:W-:-:S03]  /*20a40*/  IADD3 R226, R108, 0x100000, RZ ;  /* 0x001000006ce27810 */ /* 0x000fc60007ffe0ff */
[----:B------:R1:W-:Y:S01]  /*20a50*/  LDGSTS.E [R217+-0x49200], [R212.64], !P3 ;  /* 0xb6e00000d4d97fae */ /* 0x0003e2000d921844 */
[----:B------:R-:W-:Y:S02]  /*20a60*/  ISETP.GE.U32.AND P3, PT, R220, 0x7ffffe76, PT ;  /* 0x7ffffe76dc00780c */ /* 0x000fe40003f66070 */
[----:B------:R-:W-:Y:S02]  /*20a70*/  IADD3 R228, R2, -0x10f, RZ ;  /* 0xfffffef102e47810 */ /* 0x000fe40007ffe0ff */
[C---:B------:R-:W-:Y:S02]  /*20a80*/  IADD3 R233, R108.reuse, 0x100000, RZ ;  /* 0x001000006ce97810 */ /* 0x040fe40007ffe0ff */
[C---:B------:R-:W-:Y:S01]  /*20a90*/  IADD3 R232, R108.reuse, 0x100000, RZ ;  /* 0x001000006ce87810 */ /* 0x040fe20007ffe0ff */
[----:B---3--:R-:W-:Y:S01]  /*20aa0*/  IMAD.WIDE R214, R3, 0x4, R224 ;  /* 0x0000000403d67825 */ /* 0x008fe200078e02e0 */
[----:B------:R-:W-:-:S04]  /*20ab0*/  IADD3 R225, R108, 0x100000, RZ ;  /* 0x001000006ce17810 */ /* 0x000fc80007ffe0ff */
[----:B------:R1:W-:Y:S01]  /*20ac0*/  LDGSTS.E [R216+-0x47800], [R214.64], !P0 ;  /* 0xb8800000d6d87fae */ /* 0x0003e2000c121844 */
[----:B------:R-:W-:Y:S01]  /*20ad0*/  IADD3 R224, R108, 0x100000, RZ ;  /* 0x001000006ce07810 */ /* 0x000fe20007ffe0ff */
[----:B-1----:R-:W-:-:S05]  /*20ae0*/  IMAD.WIDE R216, R3, 0x4, R234 ;  /* 0x0000000403d87825 */ /* 0x002fca00078e02ea */
[----:B------:R1:W-:Y:S01]  /*20af0*/  LDGSTS.E [R227+-0x47600], [R216.64], !P0 ;  /* 0xb8a00000d8e37fae */ /* 0x0003e2000c121844 */
[----:B------:R-:W-:-:S05]  /*20b00*/  IMAD.WIDE R218, R3, 0x4, R236 ;  /* 0x0000000403da7825 */ /* 0x000fca00078e02ec */
[----:B------:R1:W-:Y:S01]  /*20b10*/  LDGSTS.E [R226+-0x47400], [R218.64], !P0 ;  /* 0xb8c00000dae27fae */ /* 0x0003e2000c121844 */
[----:B------:R-:W-:Y:S01]  /*20b20*/  IADD3 R235, R108, 0x100000, RZ ;  /* 0x001000006ceb7810 */ /* 0x000fe20007ffe0ff */
[C---:B--2---:R-:W-:Y:S02]  /*20b30*/  IMAD.WIDE R220, R3.reuse, 0x4, R238 ;  /* 0x0000000403dc7825 */ /* 0x044fe400078e02ee */
[----:B------:R-:W2:Y:S02]  /*20b40*/  LDL.LU.64 R238, [R1+0xe8] ;  /* 0x0000e80001ee7983 */ /* 0x000ea40000300a00 */
[C---:B----4-:R-:W-:Y:S02]  /*20b50*/  IMAD.WIDE R222, R3.reuse, 0x4, R222 ;  /* 0x0000000403de7825 */ /* 0x050fe400078e02de */
[----:B------:R3:W-:Y:S04]  /*20b60*/  LDGSTS.E [R225+-0x47200], [R220.64], !P0 ;  /* 0xb8e00000dce17fae */ /* 0x0007e8000c121844 */
[----:B------:R3:W-:Y:S01]  /*20b70*/  LDGSTS.E [R224+-0x45800], [R222.64], !P6 ;  /* 0xba800000dee07fae */ /* 0x0007e2000f121844 */
[----:B------:R-:W-:Y:S01]  /*20b80*/  ISETP.GE.U32.AND P0, PT, R228, 0x7ffffe72, PT ;  /* 0x7ffffe72e400780c */ /* 0x000fe20003f06070 */
[----:B-1----:R-:W-:Y:S01]  /*20b90*/  IMAD.WIDE R226, R3, 0x4, R106 ;  /* 0x0000000403e27825 */ /* 0x002fe200078e026a */
[----:B------:R-:W-:-:S03]  /*20ba0*/  IADD3 R234, R108, 0x100000, RZ ;  /* 0x001000006cea7810 */ /* 0x000fc60007ffe0ff */
[C---:B---3--:R-:W-:Y:S02]  /*20bb0*/  IMAD.WIDE R224, R3.reuse, 0x4, R104 ;  /* 0x0000000403e07825 */ /* 0x048fe400078e0268 */
[----:B------:R-:W3:Y:S02]  /*20bc0*/  LDL.LU.64 R104, [R1+0xe0] ;  /* 0x0000e00001687983 */ /* 0x000ee40000300a00 */
[C---:B------:R-:W-:Y:S02]  /*20bd0*/  IMAD.WIDE R228, R3.reuse, 0x4, R240 ;  /* 0x0000000403e47825 */ /* 0x040fe400078e02f0 */
[----:B------:R1:W-:Y:S02]  /*20be0*/  LDGSTS.E [R235+-0x45600], [R224.64], !P6 ;  /* 0xbaa00000e0eb7fae */ /* 0x0003e4000f121844 */
[C---:B------:R-:W-:Y:S02]  /*20bf0*/  IMAD.WIDE R230, R3.reuse, 0x4, R230 ;  /* 0x0000000403e67825 */ /* 0x040fe400078e02e6 */
[----:B------:R1:W-:Y:S04]  /*20c00*/  LDGSTS.E [R234+-0x45400], [R226.64], !P6 ;  /* 0xbac00000e2ea7fae */ /* 0x0003e8000f121844 */
[----:B------:R-:W4:Y:S04]  /*20c10*/  LDL.LU.64 R106, [R1+0x1938] ;  /* 0x00193800016a7983 */ /* 0x000f280000300a00 */
[----:B------:R1:W-:Y:S04]  /*20c20*/  LDGSTS.E [R233+-0x45200], [R228.64], !P6 ;  /* 0xbae00000e4e97fae */ /* 0x0003e8000f121844 */
[----:B------:R1:W-:Y:S02]  /*20c30*/  LDGSTS.E [R232+-0x43800], [R230.64], !P1 ;  /* 0xbc800000e6e87fae */ /* 0x0003e4000c921844 */
[----:B-1----:R-:W-:-:S02]  /*20c40*/  IMAD.WIDE R234, R3, 0x4, R112 ;  /* 0x0000000403ea7825 */ /* 0x002fc400078e0270 */
[----:B------:R-:W4:Y:S02]  /*20c50*/  LDL.LU.64 R98, [R1+0x1930] ;  /* 0x0019300001627983 */ /* 0x000f240000300a00 */
[----:B------:R-:W-:Y:S02]  /*20c60*/  IMAD.WIDE R232, R3, 0x4, R110 ;  /* 0x0000000403e87825 */ /* 0x000fe400078e026e */
[----:B------:R-:W4:Y:S04]  /*20c70*/  LDL.LU.64 R110, [R1+0x1928] ;  /* 0x00192800016e7983 */ /* 0x000f280000300a00 */
[----:B------:R-:W4:Y:S01]  /*20c80*/  LDL.LU.64 R112, [R1+0x1920] ;  /* 0x0019200001707983 */ /* 0x000f220000300a00 */
[----:B------:R-:W-:-:S04]  /*20c90*/  IADD3 R236, R2, -0x113, RZ ;  /* 0xfffffeed02ec7810 */ /* 0x000fc80007ffe0ff */
[----:B------:R-:W-:Y:S01]  /*20ca0*/  ISETP.GE.U32.AND P6, PT, R236, 0x7ffffe6e, PT ;  /* 0x7ffffe6eec00780c */ /* 0x000fe20003fc6070 */
[C---:B------:R-:W-:Y:S02]  /*20cb0*/  IMAD.WIDE R236, R3.reuse, 0x4, R114 ;  /* 0x0000000403ec7825 */ /* 0x040fe400078e0272 */
[----:B------:R-:W4:Y:S01]  /*20cc0*/  LDL.LU.64 R114, [R1+0x18b8] ;  /* 0x0018b80001727983 */ /* 0x000f220000300a00 */
[C---:B------:R-:W-:Y:S02]  /*20cd0*/  IADD3 R85, R108.reuse, 0x100000, RZ ;  /* 0x001000006c557810 */ /* 0x040fe40007ffe0ff */
[C---:B------:R-:W-:Y:S01]  /*20ce0*/  IADD3 R252, R108.reuse, 0x100000, RZ ;  /* 0x001000006cfc7810 */ /* 0x040fe20007ffe0ff */
[----:B------:R-:W4:Y:S01]  /*20cf0*/  LDL.LU.64 R100, [R1+0x18b0] ;  /* 0x0018b00001647983 */ /* 0x000f220000300a00 */
[C---:B------:R-:W-:Y:S02]  /*20d00*/  IADD3 R241, R108.reuse, 0x100000, RZ ;  /* 0x001000006cf17810 */ /* 0x040fe40007ffe0ff */
[----:B------:R-:W-:Y:S01]  /*20d10*/  IADD3 R240, R108, 0x100000, RZ ;  /* 0x001000006cf07810 */ /* 0x000fe20007ffe0ff */
[----:B------:R4:W-:Y:S04]  /*20d20*/  LDGSTS.E [R85+-0x43600], [R232.64], !P1 ;  /* 0xbca00000e8557fae */ /* 0x0009e8000c921844 */
[----:B------:R1:W-:Y:S04]  /*20d30*/  LDGSTS.E [R252+-0x43400], [R234.64], !P1 ;  /* 0xbcc00000eafc7fae */ /* 0x0003e8000c921844 */
[----:B------:R3:W-:Y:S04]  /*20d40*/  LDGSTS.E [R241+-0x43200], [R236.64], !P1 ;  /* 0xbce00000ecf17fae */ /* 0x0007e8000c921844 */
[----:B------:R-:W4:Y:S01]  /*20d50*/  LDL.LU.64 R102, [R1+0x18a8] ;  /* 0x0018a80001667983 */ /* 0x000f220000300a00 */
[----:B------:R-:W-:Y:S01]  /*20d60*/  IADD3 R84, R2, -0x117, RZ ;  /* 0xfffffee902547810 */ /* 0x000fe20007ffe0ff */
[----:B------:R-:W-:Y:S01]  /*20d70*/  IMAD.WIDE R242, R3, 0x4, R242 ;  /* 0x0000000403f27825 */ /* 0x000fe200078e02f2 */
[----:B------:R-:W-:-:S02]  /*20d80*/  IADD3 R89, R108, 0x100000, RZ ;  /* 0x001000006c597810 */ /* 0x000fc40007ffe0ff */
[----:B------:R-:W-:Y:S02]  /*20d90*/  ISETP.GE.U32.AND P1, PT, R84, 0x7ffffe6a, PT ;  /* 0x7ffffe6a5400780c */ /* 0x000fe40003f26070 */
[----:B------:R-:W-:Y:S02]  /*20da0*/  IADD3 R88, R108, 0x100000, RZ ;  /* 0x001000006c587810 */ /* 0x000fe40007ffe0ff */
[----:B------:R-:W-:Y:S01]  /*20db0*/  SHF.L.U32 R121, R117, 0x2, RZ ;  /* 0x0000000275797819 */ /* 0x000fe200000006ff */
[----:B------:R-:W-:-:S03]  /*20dc0*/  IMAD.WIDE R244, R3, 0x4, R244 ;  /* 0x0000000403f47825 */ /* 0x000fc600078e02f4 */
[----:B------:R-:W-:Y:S02]  /*20dd0*/  LOP3.LUT R109, R121, 0x40, RZ, 0x3c, !PT ;  /* 0x00000040796d7812 */ /* 0x000fe400078e3cff */
[----:B------:R-:W-:Y:S02]  /*20de0*/  IADD3 R87, R108, 0x100000, RZ ;  /* 0x001000006c577810 */ /* 0x000fe40007ffe0ff */
[----:B-1----:R-:W-:Y:S01]  /*20df0*/  IADD3 R252, R109, 0x100000, RZ ;  /* 0x001000006dfc7810 */ /* 0x002fe20007ffe0ff */
[----:B--2---:R-:W-:-:S05]  /*20e00*/  IMAD.WIDE R238, R3, 0x4, R238 ;  /* 0x0000000403ee7825 */ /* 0x004fca00078e02ee */
[----:B------:R3:W-:Y:S02]  /*20e10*/  LDGSTS.E [R240+-0x41800], [R238.64], !P5 ;  /* 0xbe800000eef07fae */ /* 0x0007e4000e921844 */
[C---:B---3--:R-:W-:Y:S02]  /*20e20*/  IMAD.WIDE R240, R3.reuse, 0x4, R104 ;  /* 0x0000000403f07825 */ /* 0x048fe400078e0268 */
[----:B------:R-:W2:Y:S04]  /*20e30*/  LDL.LU.64 R104, [R1+0x18a0] ;  /* 0x0018a00001687983 */ /* 0x000ea80000300a00 */
[----:B------:R1:W-:Y:S04]  /*20e40*/  LDGSTS.E [R89+-0x41600], [R240.64], !P5 ;  /* 0xbea00000f0597fae */ /* 0x0003e8000e921844 */
[----:B------:R1:W-:Y:S01]  /*20e50*/  LDGSTS.E [R88+-0x41400], [R242.64], !P5 ;  /* 0xbec00000f2587fae */ /* 0x0003e2000e921844 */
[----:B----4-:R-:W-:-:S03]  /*20e60*/  IMAD.WIDE R84, R3, 0x4, R106 ;  /* 0x0000000403547825 */ /* 0x010fc600078e026a */
[----:B------:R3:W-:Y:S04]  /*20e70*/  LDGSTS.E [R87+-0x41200], [R244.64], !P5 ;  /* 0xbee00000f4577fae */ /* 0x0007e8000e921844 */
[----:B------:R4:W-:Y:S04]  /*20e80*/  STL.64 [R1+0x570], R84 ;  /* 0x0005705401007387 */ /* 0x0009e80000100a00 */
[----:B------:R-:W2:Y:S01]  /*20e90*/  LDL.LU.64 R106, [R1+0x1838] ;  /* 0x00183800016a7983 */ /* 0x000ea20000300a00 */
[----:B------:R-:W-:-:S03]  /*20ea0*/  IMAD.WIDE R96, R3, 0x4, R98 ;  /* 0x0000000403607825 */ /* 0x000fc600078e0262 */
[----:B------:R4:W-:Y:S04]  /*20eb0*/  LDGSTS.E [R252+-0x7f000], [R84.64], !P2 ;  /* 0x8100000054fc7fae */ /* 0x0009e8000d121844 */
[----:B------:R3:W-:Y:S01]  /*20ec0*/  STL.64 [R1+0x568], R96 ;  /* 0x0005686001007387 */ /* 0x0007e20000100a00 */
[----:B------:R-:W-:-:S04]  /*20ed0*/  IMAD.WIDE R92, R3, 0x4, R110 ;  /* 0x00000004035c7825 */ /* 0x000fc800078e026e */
[C---:B-1----:R-:W-:Y:S01]  /*20ee0*/  IMAD.WIDE R88, R3.reuse, 0x4, R112 ;  /* 0x0000000403587825 */ /* 0x042fe200078e0270 */
[----:B------:R1:W-:Y:S04]  /*20ef0*/  STL.64 [R1+0x560], R92 ;  /* 0x0005605c01007387 */ /* 0x0003e80000100a00 */
[----:B------:R-:W2:Y:S04]  /*20f00*/  LDL.LU.64 R98, [R1+0x1830] ;  /* 0x0018300001627983 */ /* 0x000ea80000300a00 */
[----:B------:R2:W-:Y:S04]  /*20f10*/  STL.64 [R1+0x558], R88 ;  /* 0x0005585801007387 */ /* 0x0005e80000100a00 */
[----:B------:R-:W2:Y:S04]  /*20f20*/  LDL.LU.64 R110, [R1+0x1828] ;  /* 0x00182800016e7983 */ /* 0x000ea80000300a00 */
[----:B------:R-:W2:Y:S01]  /*20f30*/  LDL.LU.64 R112, [R1+0x1820] ;  /* 0x0018200001707983 */ /* 0x000ea20000300a00 */
[----:B----4-:R-:W-:-:S05]  /*20f40*/  IMAD.WIDE R84, R3, 0x4, R114 ;  /* 0x0000000403547825 */ /* 0x010fca00078e0272 */
[----:B------:R4:W-:Y:S04]  /*20f50*/  STL.64 [R1+0x510], R84 ;  /* 0x0005105401007387 */ /* 0x0009e80000100a00 */
[----:B------:R-:W2:Y:S01]  /*20f60*/  LDL.LU.64 R114, [R1+0x17b8] ;  /* 0x0017b80001727983 */ /* 0x000ea20000300a00 */
[C---:B------:R-:W-:Y:S02]  /*20f70*/  IADD3 R91, R109.reuse, 0x100000, RZ ;  /* 0x001000006d5b7810 */ /* 0x040fe40007ffe0ff */
[C---:B------:R-:W-:Y:S02]  /*20f80*/  IADD3 R90, R109.reuse, 0x100000, RZ ;  /* 0x001000006d5a7810 */ /* 0x040fe40007ffe0ff */
[----:B---3--:R-:W-:Y:S01]  /*20f90*/  IADD3 R87, R109, 0x100000, RZ ;  /* 0x001000006d577810 */ /* 0x008fe20007ffe0ff */
[----:B------:R3:W-:Y:S04]  /*20fa0*/  LDGSTS.E [R91+-0x7ee00], [R96.64], !P2 ;  /* 0x81200000605b7fae */ /* 0x0007e8000d121844 */
[----:B------:R1:W-:Y:S04]  /*20fb0*/  LDGSTS.E [R90+-0x7ec00], [R92.64], !P2 ;  /* 0x814000005c5a7fae */ /* 0x0003e8000d121844 */
[----:B------:R2:W-:Y:S01]  /*20fc0*/  LDGSTS.E [R87+-0x7ea00], [R88.64], !P2 ;  /* 0x8160000058577fae */ /* 0x0005e2000d121844 */
[----:B---3--:R-:W-:-:S03]  /*20fd0*/  IMAD.WIDE R96, R3, 0x4, R100 ;  /* 0x0000000403607825 */ /* 0x008fc600078e0264 */
[----:B------:R4:W-:Y:S01]  /*20fe0*/  LDGSTS.E [R252+-0x7d000], [R84.64], !P4 ;  /* 0x8300000054fc7fae */ /* 0x0009e2000e121844 */
[----:B-1----:R-:W-:-:S03]  /*20ff0*/  IMAD.WIDE R92, R3, 0x4, R102 ;  /* 0x00000004035c7825 */ /* 0x002fc600078e0266 */
[----:B------:R1:W-:Y:S04]  /*21000*/  STL.64 [R1+0x508], R96 ;  /* 0x0005086001007387 */ /* 0x0003e80000100a00 */
[----:B------:R3:W-:Y:S04]  /*21010*/  STL.64 [R1+0x500], R92 ;  /* 0x0005005c01007387 */ /* 0x0007e80000100a00 */
[----:B------:R-:W2:Y:S04]  /*21020*/  LDL.LU.64 R100, [R1+0x17b0] ;  /* 0x0017b00001647983 */ /* 0x000ea80000300a00 */
[----:B------:R1:W-:Y:S04]  /*21030*/  LDGSTS.E [R91+-0x7ce00], [R96.64], !P4 ;  /* 0x83200000605b7fae */ /* 0x0003e8000e121844 */
[----:B------:R3:W-:Y:S01]  /*21040*/  LDGSTS.E [R90+-0x7cc00], [R92.64], !P4 ;  /* 0x834000005c5a7fae */ /* 0x0007e2000e121844 */
[----:B--2---:R-:W-:-:S05]  /*21050*/  IMAD.WIDE R88, R3, 0x4, R104 ;  /* 0x0000000403587825 */ /* 0x004fca00078e0268 */
[----:B------:R3:W-:Y:S04]  /*21060*/  STL.64 [R1+0x4f8], R88 ;  /* 0x0004f85801007387 */ /* 0x0007e80000100a00 */
[----:B------:R-:W2:Y:S04]  /*21070*/  LDL.LU.64 R102, [R1+0x17a8] ;  /* 0x0017a80001667983 */ /* 0x000ea80000300a00 */
[----:B------:R-:W2:Y:S04]  /*21080*/  LDL.LU.64 R104, [R1+0x17a0] ;  /* 0x0017a00001687983 */ /* 0x000ea80000300a00 */
[----:B------:R1:W-:Y:S01]  /*21090*/  LDGSTS.E [R87+-0x7ca00], [R88.64], !P4 ;  /* 0x8360000058577fae */ /* 0x0003e2000e121844 */
[----:B----4-:R-:W-:-:S05]  /*210a0*/  IMAD.WIDE R84, R3, 0x4, R106 ;  /* 0x0000000403547825 */ /* 0x010fca00078e026a */
[----:B------:R4:W-:Y:S04]  /*210b0*/  STL.64 [R1+0x4b0], R84 ;  /* 0x0004b05401007387 */ /* 0x0009e80000100a00 */
[----:B------:R-:W2:Y:S04]  /*210c0*/  LDL.LU.64 R106, [R1+0x1738] ;  /* 0x00173800016a7983 */ /* 0x000ea80000300a00 */
[----:B------:R4:W-:Y:S01]  /*210d0*/  LDGSTS.E [R252+-0x7b000], [R84.64], !P3 ;  /* 0x8500000054fc7fae */ /* 0x0009e2000d921844 */
[----:B-1----:R-:W-:-:S04]  /*210e0*/  IMAD.WIDE R96, R3, 0x4, R98 ;  /* 0x0000000403607825 */ /* 0x002fc800078e0262 */
[C---:B---3--:R-:W-:Y:S01]  /*210f0*/  IMAD.WIDE R92, R3.reuse, 0x4, R110 ;  /* 0x00000004035c7825 */ /* 0x048fe200078e026e */
        /* <DEDUP_REMOVED lines=10> */
[----:B------:R-:W3:Y:S04]  /*211a0*/  LDL.LU.64 R114, [R1+0x16b8] ;  /* 0x0016b80001727983 */ /* 0x000ee80000300a00 */
[----:B------:R2:W-:Y:S04]  /*211b0*/  LDGSTS.E [R90+-0x7ac00], [R92.64], !P3 ;  /* 0x854000005c5a7fae */ /* 0x0005e8000d921844 */
[----:B------:R2:W-:Y:S01]  /*211c0*/  LDGSTS.E [R87+-0x7aa00], [R88.64], !P3 ;  /* 0x8560000058577fae */ /* 0x0005e2000d921844 */
[----:B-1----:R-:W-:-:S03]  /*211d0*/  IMAD.WIDE R96, R3, 0x4, R100 ;  /* 0x0000000403607825 */ /* 0x002fc600078e0264 */
[----:B------:R4:W-:Y:S04]  /*211e0*/  LDGSTS.E [R252+-0x79000], [R84.64], !P0 ;  /* 0x8700000054fc7fae */ /* 0x0009e8000c121844 */
[----:B------:R3:W-:Y:S04]  /*211f0*/  STL.64 [R1+0x448], R96 ;  /* 0x0004486001007387 */ /* 0x0007e80000100a00 */
[----:B------:R3:W-:Y:S01]  /*21200*/  LDGSTS.E [R91+-0x78e00], [R96.64], !P0 ;  /* 0x87200000605b7fae */ /* 0x0007e2000c121844 */
[----:B--2---:R-:W-:-:S04]  /*21210*/  IMAD.WIDE R92, R3, 0x4, R102 ;  /* 0x00000004035c7825 */ /* 0x004fc800078e0266 */
[C---:B------:R-:W-:Y:S01]  /*21220*/  IMAD.WIDE R88, R3.reuse, 0x4, R104 ;  /* 0x0000000403587825 */ /* 0x040fe200078e0268 */
[----:B------:R1:W-:Y:S04]  /*21230*/  STL.64 [R1+0x440], R92 ;  /* 0x0004405c01007387 */ /* 0x0003e80000100a00 */
[----:B------:R-:W2:Y:S04]  /*21240*/  LDL.LU.64 R100, [R1+0x16b0] ;  /* 0x0016b00001647983 */ /* 0x000ea80000300a00 */
[----:B------:R1:W-:Y:S04]  /*21250*/  STL.64 [R1+0x438], R88 ;  /* 0x0004385801007387 */ /* 0x0003e80000100a00 */
[----:B------:R-:W2:Y:S04]  /*21260*/  LDL.LU.64 R102, [R1+0x16a8] ;  /* 0x0016a80001667983 */ /* 0x000ea80000300a00 */
[----:B------:R-:W2:Y:S01]  /*21270*/  LDL.LU.64 R104, [R1+0x16a0] ;  /* 0x0016a00001687983 */ /* 0x000ea20000300a00 */
[----:B----4-:R-:W-:-:S03]  /*21280*/  IMAD.WIDE R84, R3, 0x4, R106 ;  /* 0x0000000403547825 */ /* 0x010fc600078e026a */
[----:B------:R1:W-:Y:S04]  /*21290*/  LDGSTS.E [R90+-0x78c00], [R92.64], !P0 ;  /* 0x874000005c5a7fae */ /* 0x0003e8000c121844 */
[----:B------:R4:W-:Y:S04]  /*212a0*/  LDGSTS.E [R87+-0x78a00], [R88.64], !P0 ;  /* 0x8760000058577fae */ /* 0x0009e8000c121844 */
[----:B------:R1:W-:Y:S04]  /*212b0*/  STL.64 [R1+0x3f0], R84 ;  /* 0x0003f05401007387 */ /* 0x0003e80000100a00 */
[----:B------:R-:W2:Y:S04]  /*212c0*/  LDL.LU.64 R106, [R1+0x1638] ;  /* 0x00163800016a7983 */ /* 0x000ea80000300a00 */
[----:B------:R1:W-:Y:S01]  /*212d0*/  LDGSTS.E [R252+-0x77000], [R84.64], !P6 ;  /* 0x8900000054fc7fae */ /* 0x0003e2000f121844 */
[----:B---3--:R-:W-:-:S04]  /*212e0*/  IMAD.WIDE R96, R3, 0x4, R98 ;  /* 0x0000000403607825 */ /* 0x008fc800078e0262 */
[C---:B-1----:R-:W-:Y:S01]  /*212f0*/  IMAD.WIDE R92, R3.reuse, 0x4, R110 ;  /* 0x00000004035c7825 */ /* 0x042fe200078e026e */
[----:B------:R2:W-:Y:S03]  /*21300*/  STL.64 [R1+0x3e8], R96 ;  /* 0x0003e86001007387 */ /* 0x0005e60000100a00 */
[C---:B----4-:R-:W-:Y:S01]  /*21310*/  IMAD.WIDE R88, R3.reuse, 0x4, R112 ;  /* 0x0000000403587825 */ /* 0x050fe200078e0270 */
[----:B------:R1:W-:Y:S04]  /*21320*/  STL.64 [R1+0x3e0], R92 ;  /* 0x0003e05c01007387 */ /* 0x0003e80000100a00 */
[----:B------:R-:W3:Y:S04]  /*21330*/  LDL.LU.64 R98, [R1+0x1630] ;  /* 0x0016300001627983 */ /* 0x000ee80000300a00 */
[----:B------:R4:W-:Y:S04]  /*21340*/  STL.64 [R1+0x3d8], R88 ;  /* 0x0003d85801007387 */ /* 0x0009e80000100a00 */
[----:B------:R-:W3:Y:S04]  /*21350*/  LDL.LU.64 R110, [R1+0x1628] ;  /* 0x00162800016e7983 */ /* 0x000ee80000300a00 */
[----:B------:R-:W3:Y:S01]  /*21360*/  LDL.LU.64 R112, [R1+0x1620] ;  /* 0x0016200001707983 */ /* 0x000ee20000300a00 */
[----:B------:R-:W-:-:S03]  /*21370*/  IMAD.WIDE R84, R3, 0x4, R114 ;  /* 0x0000000403547825 */ /* 0x000fc600078e0272 */
[----:B------:R2:W-:Y:S04]  /*21380*/  LDGSTS.E [R91+-0x76e00], [R96.64], !P6 ;  /* 0x89200000605b7fae */ /* 0x0005e8000f121844 */
[----:B------:R1:W-:Y:S04]  /*21390*/  STL.64 [R1+0x390], R84 ;  /* 0x0003905401007387 */ /* 0x0003e80000100a00 */
[----:B------:R-:W3:Y:S04]  /*213a0*/  LDL.LU.64 R114, [R1+0x15b8] ;  /* 0x0015b80001727983 */ /* 0x000ee80000300a00 */
[----:B------:R1:W-:Y:S04]  /*213b0*/  LDGSTS.E [R90+-0x76c00], [R92.64], !P6 ;  /* 0x894000005c5a7fae */ /* 0x0003e8000f121844 */
[----:B------:R4:W-:Y:S04]  /*213c0*/  LDGSTS.E [R87+-0x76a00], [R88.64], !P6 ;  /* 0x8960000058577fae */ /* 0x0009e8000f121844 */
[----:B------:R1:W-:Y:S01]  /*213d0*/  LDGSTS.E [R252+-0x75000], [R84.64], !P1 ;  /* 0x8b00000054fc7fae */ /* 0x0003e2000c921844 */
[----:B------:R-:W-:-:S04]  /*213e0*/  IADD3 R86, R2, -0x11b, RZ ;  /* 0xfffffee502567810 */ /* 0x000fc80007ffe0ff */
[----:B------:R-:W-:Y:S01]  /*213f0*/  ISETP.GE.U32.AND P5, PT, R86, 0x7ffffe66, PT ;  /* 0x7ffffe665600780c */ /* 0x000fe20003fa6070 */
[----:B--2---:R-:W-:-:S04]  /*21400*/  IMAD.WIDE R96, R3, 0x4, R100 ;  /* 0x0000000403607825 */ /* 0x004fc800078e0264 */
[C---:B-1----:R-:W-:Y:S01]  /*21410*/  IMAD.WIDE R92, R3.reuse, 0x4, R102 ;  /* 0x00000004035c7825 */ /* 0x042fe200078e0266 */
[----:B------:R3:W-:Y:S03]  /*21420*/  STL.64 [R1+0x388], R96 ;  /* 0x0003886001007387 */ /* 0x0007e60000100a00 */
[C---:B----4-:R-:W-:Y:S01]  /*21430*/  IMAD.WIDE R88, R3.reuse, 0x4, R104 ;  /* 0x0000000403587825 */ /* 0x050fe200078e0268 */
[----:B------:R1:W-:Y:S04]  /*21440*/  STL.64 [R1+0x380], R92 ;  /* 0x0003805c01007387 */ /* 0x0003e80000100a00 */
[----:B------:R-:W2:Y:S04]  /*21450*/  LDL.LU.64 R100, [R1+0x15b0] ;  /* 0x0015b00001647983 */ /* 0x000ea80000300a00 */
[----:B------:R4:W-:Y:S04]  /*21460*/  STL.64 [R1+0x378], R88 ;  /* 0x0003785801007387 */ /* 0x0009e80000100a00 */
[----:B------:R-:W2:Y:S04]  /*21470*/  LDL.LU.64 R102, [R1+0x15a8] ;  /* 0x0015a80001667983 */ /* 0x000ea80000300a00 */
[----:B------:R-:W2:Y:S01]  /*21480*/  LDL.LU.64 R104, [R1+0x15a0] ;  /* 0x0015a00001687983 */ /* 0x000ea20000300a00 */
[----:B------:R-:W-:-:S03]  /*21490*/  IMAD.WIDE R84, R3, 0x4, R106 ;  /* 0x0000000403547825 */ /* 0x000fc600078e026a */
[----:B------:R3:W-:Y:S04]  /*214a0*/  LDGSTS.E [R91+-0x74e00], [R96.64], !P1 ;  /* 0x8b200000605b7fae */ /* 0x0007e8000c921844 */
        /* <DEDUP_REMOVED lines=18> */
[----:B------:R1:W-:Y:S01]  /*215d0*/  LDGSTS.E [R90+-0x72c00], [R92.64], !P5 ;  /* 0x8d4000005c5a7fae */ /* 0x0003e2000e921844 */
[----:B------:R-:W-:-:S03]  /*215e0*/  IADD3 R86, R2, -0x11f, RZ ;  /* 0xfffffee102567810 */ /* 0x000fc60007ffe0ff */
[----:B------:R4:W-:Y:S01]  /*215f0*/  LDGSTS.E [R87+-0x72a00], [R88.64], !P5 ;  /* 0x8d60000058577fae */ /* 0x0009e2000e921844 */
[----:B------:R-:W-:Y:S02]  /*21600*/  ISETP.GE.U32.AND P2, PT, R86, 0x7ffffe62, PT ;  /* 0x7ffffe625600780c */ /* 0x000fe40003f46070 */
[----:B------:R-:W-:-:S11]  /*21610*/  IADD3 R86, R2, -0x123, RZ ;  /* 0xfffffedd02567810 */ /* 0x000fd60007ffe0ff */
[----:B------:R1:W-:Y:S01]  /*21620*/  LDGSTS.E [R252+-0x71000], [R84.64], !P2 ;  /* 0x8f00000054fc7fae */ /* 0x0003e2000d121844 */
        /* <DEDUP_REMOVED lines=101> */
[----:B------:R-:W3:Y:S01]  /*21c80*/  LDL.LU.64 R114, [R1+0x1280] ;  /* 0x0012800001727983 */ /* 0x000ee20000300a00 */
[----:B------:R-:W-:-:S03]  /*21c90*/  IADD3 R86, R2, -0x137, RZ ;  /* 0xfffffec902567810 */ /* 0x000fc60007ffe0ff */
[----:B------:R1:W-:Y:S04]  /*21ca0*/  LDGSTS.E [R90+-0x66c00], [R92.64], !P1 ;  /* 0x994000005c5a7fae */ /* 0x0003e8000c921844 */
        /* <DEDUP_REMOVED lines=17> */
[----:B------:R1:W-:Y:S04]  /*21dc0*/  STL.64 [R1+0x728], R84 ;  /* 0x0007285401007387 */ /* 0x0003e80000100a00 */
[----:B------:R-:W2:Y:S04]  /*21dd0*/  LDL.LU.64 R106, [R1+0x1228] ;  /* 0x00122800016a7983 */ /* 0x000ea80000300a00 */
[----:B------:R4:W-:Y:S04]  /*21de0*/  LDGSTS.E [R87+-0x64a00], [R88.64], !P5 ;  /* 0x9b60000058577fae */ /* 0x0009e8000e921844 */
        /* <DEDUP_REMOVED lines=10> */
[----:B------:R-:W-:Y:S01]  /*21e90*/  IMAD.WIDE R84, R3, 0x4, R114 ;  /* 0x0000000403547825 */ /* 0x000fe200078e0272 */
[----:B------:R-:W-:-:S02]  /*21ea0*/  IADD3 R86, R2, -0x13f, RZ ;  /* 0xfffffec102567810 */ /* 0x000fc40007ffe0ff */
[----:B------:R2:W-:Y:S04]  /*21eb0*/  LDGSTS.E [R91+-0x62e00], [R96.64], !P2 ;  /* 0x9d200000605b7fae */ /* 0x0005e8000d121844 */
[----:B------:R1:W-:Y:S04]  /*21ec0*/  STL.64 [R1+0x768], R84 ;  /* 0x0007685401007387 */ /* 0x0003e80000100a00 */
[----:B------:R-:W3:Y:S04]  /*21ed0*/  LDL.LU.64 R114, [R1+0xb78] ;  /* 0x000b780001727983 */ /* 0x000ee80000300a00 */
[----:B------:R1:W-:Y:S01]  /*21ee0*/  LDGSTS.E [R90+-0x62c00], [R92.64], !P2 ;  /* 0x9d4000005c5a7fae */ /* 0x0003e2000d121844 */
[----:B------:R-:W-:-:S03]  /*21ef0*/  ISETP.GE.U32.AND P4, PT, R86, 0x7ffffe42, PT ;  /* 0x7ffffe425600780c */ /* 0x000fc60003f86070 */
[----:B------:R4:W-:Y:S01]  /*21f00*/  LDGSTS.E [R87+-0x62a00], [R88.64], !P2 ;  /* 0x9d60000058577fae */ /* 0x0009e2000d121844 */
[----:B------:R-:W-:-:S09]  /*21f10*/  IADD3 R86, R2, -0x143, RZ ;  /* 0xfffffebd02567810 */ /* 0x000fd20007ffe0ff */
        /* <DEDUP_REMOVED lines=13> */
[----:B------:R1:W-:Y:S04]  /*21ff0*/  STL.64 [R1+0xa38], R84 ;  /* 0x000a385401007387 */ /* 0x0003e80000100a00 */
[----:B------:R1:W-:Y:S04]  /*22000*/  LDGSTS.E [R90+-0x60c00], [R92.64], !P4 ;  /* 0x9f4000005c5a7fae */ /* 0x0003e8000e121844 */
        /* <DEDUP_REMOVED lines=16> */
[----:B------:R-:W3:Y:S01]  /*22110*/  LDL.LU.64 R114, [R1+0xd68] ;  /* 0x000d680001727983 */ /* 0x000ee20000300a00 */
[----:B------:R-:W-:-:S03]  /*22120*/  ISETP.GE.U32.AND P0, PT, R86, 0x7ffffe3a, PT ;  /* 0x7ffffe3a5600780c */ /* 0x000fc60003f06070 */
[----:B------:R1:W-:Y:S04]  /*22130*/  LDGSTS.E [R90+-0x5ec00], [R92.64], !P3 ;  /* 0xa14000005c5a7fae */ /* 0x0003e8000d921844 */
[----:B------:R4:W-:Y:S06]  /*22140*/  LDGSTS.E [R87+-0x5ea00], [R88.64], !P3 ;  /* 0xa160000058577fae */ /* 0x0009ec000d921844 */
        /* <DEDUP_REMOVED lines=15> */
[----:B------:R-:W2:Y:S04]  /*22240*/  LDL.LU.64 R106, [R1+0x10c0] ;  /* 0x0010c000016a7983 */ /* 0x000ea80000300a00 */
[----:B------:R1:W-:Y:S04]  /*22250*/  LDGSTS.E [R90+-0x5cc00], [R92.64], !P0 ;  /* 0xa34000005c5a7fae */ /* 0x0003e8000c121844 */
        /* <DEDUP_REMOVED lines=29> */
[----:B------:R-:W2:Y:S01]  /*22430*/  LDL.LU.64 R102, [R1+0xf40] ;  /* 0x000f400001667983 */ /* 0x000ea20000300a00 */
[----:B------:R-:W-:-:S03]  /*22440*/  IMAD.WIDE R84, R3, 0x4, R106 ;  /* 0x0000000403547825 */ /* 0x000fc600078e026a */
[----:B------:R-:W2:Y:S04]  /*22450*/  LDL.LU.64 R104, [R1+0xf38] ;  /* 0x000f380001687983 */ /* 0x000ea80000300a00 */
[----:B------:R1:W-:Y:S04]  /*22460*/  STL.64 [R1+0xda8], R84 ;  /* 0x000da85401007387 */ /* 0x0003e80000100a00 */
[----:B------:R-:W2:Y:S04]  /*22470*/  LDL.LU.64 R106, [R1+0xe18] ;  /* 0x000e1800016a7983 */ /* 0x000ea80000300a00 */
[----:B------:R3:W-:Y:S04]  /*22480*/  LDGSTS.E [R91+-0x58e00], [R96.64], !P1 ;  /* 0xa7200000605b7fae */ /* 0x0007e8000c921844 */
        /* <DEDUP_REMOVED lines=10> */
[----:B------:R-:W3:Y:S01]  /*22530*/  LDL.LU.64 R110, [R1+0xf30] ;  /* 0x000f3000016e7983 */ /* 0x000ee20000300a00 */
[----:B------:R-:W-:-:S03]  /*22540*/  IMAD.WIDE R84, R3, 0x4, R114 ;  /* 0x0000000403547825 */ /* 0x000fc600078e0272 */
[----:B------:R-:W3:Y:S04]  /*22550*/  LDL.LU.64 R112, [R1+0xf28] ;  /* 0x000f280001707983 */ /* 0x000ee80000300a00 */
[----:B------:R1:W-:Y:S04]  /*22560*/  STL.64 [R1+0xde8], R84 ;  /* 0x000de85401007387 */ /* 0x0003e80000100a00 */
[----:B------:R-:W3:Y:S01]  /*22570*/  LDL.LU.64 R114, [R1+0xf20] ;  /* 0x000f200001727983 */ /* 0x000ee20000300a00 */
[----:B------:R-:W-:-:S03]  /*22580*/  IADD3 R86, R2, -0x157, RZ ;  /* 0xfffffea902567810 */ /* 0x000fc60007ffe0ff */
[----:B------:R2:W-:Y:S01]  /*22590*/  LDGSTS.E [R91+-0x56e00], [R96.64], !P5 ;  /* 0xa9200000605b7fae */ /* 0x0005e2000e921844 */
        /* <DEDUP_REMOVED lines=12> */
[----:B------:R4:W-:Y:S01]  /*22660*/  STL.64 [R1+0xe10], R88 ;  /* 0x000e105801007387 */ /* 0x0009e20000100a00 */
[----:B------:R-:W-:-:S03]  /*22670*/  IMAD.WIDE R84, R3, 0x4, R106 ;  /* 0x0000000403547825 */ /* 0x000fc600078e026a */
[----:B------:R-:W2:Y:S04]  /*22680*/  LDL.LU.64 R102, [R1+0xe68] ;  /* 0x000e680001667983 */ /* 0x000ea80000300a00 */
        /* <DEDUP_REMOVED lines=13> */
[----:B------:R4:W-:Y:S01]  /*22760*/  STL.64 [R1+0xe38], R88 ;  /* 0x000e385801007387 */ /* 0x0009e20000100a00 */
[----:B------:R-:W-:-:S03]  /*22770*/  IMAD.WIDE R84, R3, 0x4, R114 ;  /* 0x0000000403547825 */ /* 0x000fc600078e0272 */
[----:B------:R-:W3:Y:S04]  /*22780*/  LDL.LU.64 R110, [R1+0xf10] ;  /* 0x000f1000016e7983 */ /* 0x000ee80000300a00 */
        /* <DEDUP_REMOVED lines=52> */
[----:B------:R-:W2:Y:S01]  /*22ad0*/  LDL.LU.64 R100, [R1+0xe30] ;  /* 0x000e300001647983 */ /* 0x000ea20000300a00 */
[----:B------:R-:W-:-:S03]  /*22ae0*/  IMAD.WIDE R84, R3, 0x4, R106 ;  /* 0x0000000403547825 */ /* 0x000fc600078e026a */
[----:B------:R4:W-:Y:S04]  /*22af0*/  STL.64 [R1+0xf90], R88 ;  /* 0x000f905801007387 */ /* 0x0009e80000100a00 */
        /* <DEDUP_REMOVED lines=13> */
[----:B------:R-:W3:Y:S01]  /*22bd0*/  LDL.LU.64 R98, [R1+0xdb0] ;  /* 0x000db00001627983 */ /* 0x000ee20000300a00 */
[----:B------:R-:W-:-:S03]  /*22be0*/  IMAD.WIDE R84, R3, 0x4, R114 ;  /* 0x0000000403547825 */ /* 0x000fc600078e0272 */
[----:B------:R4:W-:Y:S04]  /*22bf0*/  STL.64 [R1+0xfc0], R88 ;  /* 0x000fc05801007387 */ /* 0x0009e80000100a00 */
        /* <DEDUP_REMOVED lines=53> */
[----:B------:R2:W-:Y:S01]  /*22f50*/  STL.64 [R1+0x1008], R88 ;  /* 0x0010085801007387 */ /* 0x0005e20000100a00 */
[----:B------:R-:W-:-:S03]  /*22f60*/  IMAD.WIDE R84, R3, 0x4, R106 ;  /* 0x0000000403547825 */ /* 0x000fc600078e026a */
[----:B------:R-:W4:Y:S04]  /*22f70*/  LDL.LU.64 R100, [R1+0xd00] ;  /* 0x000d000001647983 */ /* 0x000f280000300a00 */
[----:B------:R1:W-:Y:S04]  /*22f80*/  STL.64 [R1+0x1000], R84 ;  /* 0x0010005401007387 */ /* 0x0003e80000100a00 */
[----:B------:R-:W4:Y:S04]  /*22f90*/  LDL.LU.64 R102, [R1+0xcf8] ;  /* 0x000cf80001667983 */ /* 0x000f280000300a00 */
[----:B------:R-:W4:Y:S04]  /*22fa0*/  LDL.LU.64 R104, [R1+0xcf0] ;  /* 0x000cf00001687983 */ /* 0x000f280000300a00 */
[----:B------:R3:W-:Y:S04]  /*22fb0*/  LDGSTS.E [R91+-0x44e00], [R96.64], !P4 ;  /* 0xbb200000605b7fae */ /* 0x0007e8000e121844 */
[----:B------:R1:W-:Y:S04]  /*22fc0*/  LDGSTS.E [R90+-0x44c00], [R92.64], !P4 ;  /* 0xbb4000005c5a7fae */ /* 0x0003e8000e121844 */
[----:B------:R2:W-:Y:S04]  /*22fd0*/  LDGSTS.E [R87+-0x44a00], [R88.64], !P4 ;  /* 0xbb60000058577fae */ /* 0x0005e8000e121844 */
[----:B------:R1:W-:Y:S04]  /*22fe0*/  LDGSTS.E [R252+-0x43000], [R84.64], !P3 ;  /* 0xbd00000054fc7fae */ /* 0x0003e8000d921844 */
[----:B------:R-:W4:Y:S01]  /*22ff0*/  LDL.LU.64 R106, [R1+0x1918] ;  /* 0x00191800016a7983 */ /* 0x000f220000300a00 */
[----:B---3--:R-:W-:-:S04]  /*23000*/  IMAD.WIDE R96, R3, 0x4, R98 ;  /* 0x0000000403607825 */ /* 0x008fc800078e0262 */
[C---:B-1----:R-:W-:Y:S01]  /*23010*/  IMAD.WIDE R92, R3.reuse, 0x4, R110 ;  /* 0x00000004035c7825 */ /* 0x042fe200078e026e */
[----:B------:R4:W-:Y:S03]  /*23020*/  STL.64 [R1+0xff8], R96 ;  /* 0x000ff86001007387 */ /* 0x0009e60000100a00 */
[C---:B--2---:R-:W-:Y:S01]  /*23030*/  IMAD.WIDE R88, R3.reuse, 0x4, R112 ;  /* 0x0000000403587825 */ /* 0x044fe200078e0270 */
[----:B------:R1:W-:Y:S04]  /*23040*/  STL.64 [R1+0xff0], R92 ;  /* 0x000ff05c01007387 */ /* 0x0003e80000100a00 */
[----:B------:R2:W-:Y:S01]  /*23050*/  STL.64 [R1+0xfe8], R88 ;  /* 0x000fe85801007387 */ /* 0x0005e20000100a00 */
[----:B------:R-:W-:-:S03]  /*23060*/  IMAD.WIDE R84, R3, 0x4, R114 ;  /* 0x0000000403547825 */ /* 0x000fc600078e0272 */
[----:B------:R-:W3:Y:S04]  /*23070*/  LDL.LU.64 R98, [R1+0x1910] ;  /* 0x0019100001627983 */ /* 0x000ee80000300a00 */
[----:B------:R1:W-:Y:S04]  /*23080*/  STL.64 [R1+0xfe0], R84 ;  /* 0x000fe05401007387 */ /* 0x0003e80000100a00 */
[----:B------:R-:W3:Y:S04]  /*23090*/  LDL.LU.64 R110, [R1+0x1908] ;  /* 0x00190800016e7983 */ /* 0x000ee80000300a00 */
[----:B------:R-:W3:Y:S04]  /*230a0*/  LDL.LU.64 R112, [R1+0x1900] ;  /* 0x0019000001707983 */ /* 0x000ee80000300a00 */
[----:B------:R-:W3:Y:S04]  /*230b0*/  LDL.LU.64 R114, [R1+0x1898] ;  /* 0x0018980001727983 */ /* 0x000ee80000300a00 */
[----:B------:R4:W-:Y:S04]  /*230c0*/  LDGSTS.E [R91+-0x42e00], [R96.64], !P3 ;  /* 0xbd200000605b7fae */ /* 0x0009e8000d921844 */
[----:B------:R1:W-:Y:S01]  /*230d0*/  LDGSTS.E [R90+-0x42c00], [R92.64], !P3 ;  /* 0xbd4000005c5a7fae */ /* 0x0003e2000d921844 */
[----:B------:R-:W-:-:S03]  /*230e0*/  IADD3 R86, R2, -0x17f, RZ ;  /* 0xfffffe8102567810 */ /* 0x000fc60007ffe0ff */
[----:B------:R2:W-:Y:S01]  /*230f0*/  LDGSTS.E [R87+-0x42a00], [R88.64], !P3 ;  /* 0xbd60000058577fae */ /* 0x0005e2000d921844 */
[----:B------:R-:W-:-:S13]  /*23100*/  ISETP.GE.U32.AND P0, PT, R86, 0x7ffffe02, PT ;  /* 0x7ffffe025600780c */ /* 0x000fda0003f06070 */
[----:B------:R1:W-:Y:S01]  /*23110*/  LDGSTS.E [R252+-0x41000], [R84.64], !P0 ;  /* 0xbf00000054fc7fae */ /* 0x0003e2000c121844 */
[----:B------:R-:W-:Y:S01]  /*23120*/  IADD3 R86, R2, -0x104, RZ ;  /* 0xfffffefc02567810 */ /* 0x000fe20007ffe0ff */
[----:B------:R-:W-:-:S03]  /*23130*/  IMAD.SHL.U32 R118, R117, 0x4, RZ ;  /* 0x0000000475767824 */ /* 0x000fc600078e00ff */
[----:B------:R-:W-:Y:S02]  /*23140*/  ISETP.GE.U32.AND P6, PT, R86, 0x7ffffe7d, PT ;  /* 0x7ffffe7d5600780c */ /* 0x000fe40003fc6070 */
[----:B------:R-:W-:-:S04]  /*23150*/  LOP3.LUT R122, R118, 0x60, RZ, 0x3c, !PT ;  /* 0x00000060767a7812 */ /* 0x000fc800078e3cff */
[----:B-1----:R-:W-:Y:S01]  /*23160*/  IADD3 R252, R122, 0x100000, RZ ;  /* 0x001000007afc7810 */ /* 0x002fe20007ffe0ff */
[----:B----4-:R-:W-:-:S04]  /*23170*/  IMAD.WIDE R96, R3, 0x4, R100 ;  /* 0x0000000403607825 */ /* 0x010fc800078e0264 */
[C---:B------:R-:W-:Y:S01]  /*23180*/  IMAD.WIDE R92, R3.reuse, 0x4, R102 ;  /* 0x00000004035c7825 */ /* 0x040fe200078e0266 */
[----:B------:R3:W-:Y:S03]  /*23190*/  STL.64 [R1+0xfd8], R96 ;  /* 0x000fd86001007387 */ /* 0x0007e60000100a00 */
[C---:B--2---:R-:W-:Y:S01]  /*231a0*/  IMAD.WIDE R88, R3.reuse, 0x4, R104 ;  /* 0x0000000403587825 */ /* 0x044fe200078e0268 */
        /* <DEDUP_REMOVED lines=21> */
[----:B------:R-:W-:-:S05]  /*23300*/  IMAD.WIDE R84, R3, 0x4, R114 ;  /* 0x0000000403547825 */ /* 0x000fca00078e0272 */
[----:B------:R1:W-:Y:S04]  /*23310*/  STL.64 [R1+0x10a8], R84 ;  /* 0x0010a85401007387 */ /* 0x0003e80000100a00 */
[----:B------:R-:W3:Y:S01]  /*23320*/  LDL.LU.64 R114, [R1+0x1798] ;  /* 0x0017980001727983 */ /* 0x000ee20000300a00 */
[C---:B------:R-:W-:Y:S02]  /*23330*/  IADD3 R91, R122.reuse, 0x100000, RZ ;  /* 0x001000007a5b7810 */ /* 0x040fe40007ffe0ff */
[C---:B------:R-:W-:Y:S02]  /*23340*/  IADD3 R90, R122.reuse, 0x100000, RZ ;  /* 0x001000007a5a7810 */ /* 0x040fe40007ffe0ff */
[----:B------:R-:W-:Y:S01]  /*23350*/  IADD3 R87, R122, 0x100000, RZ ;  /* 0x001000007a577810 */ /* 0x000fe20007ffe0ff */
[----:B------:R2:W-:Y:S04]  /*23360*/  LDGSTS.E [R91+-0x7e600], [R96.64], !P6 ;  /* 0x81a00000605b7fae */ /* 0x0005e8000f121844 */
[----:B------:R1:W-:Y:S01]  /*23370*/  LDGSTS.E [R90+-0x7e400], [R92.64], !P6 ;  /* 0x81c000005c5a7fae */ /* 0x0003e2000f121844 */
[----:B------:R-:W-:-:S03]  /*23380*/  IADD3 R86, R2, -0x108, RZ ;  /* 0xfffffef802567810 */ /* 0x000fc60007ffe0ff */
[----:B------:R4:W-:Y:S01]  /*23390*/  LDGSTS.E [R87+-0x7e200], [R88.64], !P6 ;  /* 0x81e0000058577fae */ /* 0x0009e2000f121844 */
[----:B------:R-:W-:-:S13]  /*233a0*/  ISETP.GE.U32.AND P1, PT, R86, 0x7ffffe79, PT ;  /* 0x7ffffe795600780c */ /* 0x000fda0003f26070 */
        /* <DEDUP_REMOVED lines=287> */
[----:B------:R4:W-:Y:S01]  /*245a0*/  LDGSTS.E [R87+-0x5e200], [R88.64], !P5 ;  /* 0xa1e0000058577fae */ /* 0x0009e2000e921844 */
[----:B------:R-:W-:-:S05]  /*245b0*/  IADD3 R86, R2, -0x14c, RZ ;  /* 0xfffffeb402567810 */ /* 0x000fca0007ffe0ff */
        /* <DEDUP_REMOVED lines=90> */
[----:B---3--:R-:W-:-:S03]  /*24b60*/  IMAD.WIDE R96, R3, 0x4, R98 ;  /* 0x0000000403607825 */ /* 0x008fc600078e0262 */
[----:B------:R-:W3:Y:S01]  /*24b70*/  LDL.LU.64 R98, [R1+0xb08] ;  /* 0x000b080001627983 */ /* 0x000ee20000300a00 */
[----:B-1----:R-:W-:-:S03]  /*24b80*/  IMAD.WIDE R92, R3, 0x4, R110 ;  /* 0x00000004035c7825 */ /* 0x002fc600078e026e */
[----:B------:R2:W-:Y:S01]  /*24b90*/  STL.64 [R1+0x1318], R96 ;  /* 0x0013186001007387 */ /* 0x0005e20000100a00 */
[----:B----4-:R-:W-:-:S03]  /*24ba0*/  IMAD.WIDE R88, R3, 0x4, R112 ;  /* 0x0000000403587825 */ /* 0x010fc600078e0270 */
[----:B------:R-:W4:Y:S04]  /*24bb0*/  LDL.LU.64 R110, [R1+0xb00] ;  /* 0x000b0000016e7983 */ /* 0x000f280000300a00 */
[----:B------:R1:W-:Y:S04]  /*24bc0*/  STL.64 [R1+0x1310], R92 ;  /* 0x0013105c01007387 */ /* 0x0003e80000100a00 */
[----:B------:R-:W4:Y:S01]  /*24bd0*/  LDL.LU.64 R112, [R1+0xaf8] ;  /* 0x000af80001707983 */ /* 0x000f220000300a00 */
[----:B------:R-:W-:-:S03]  /*24be0*/  IMAD.WIDE R84, R3, 0x4, R114 ;  /* 0x0000000403547825 */ /* 0x000fc600078e0272 */
[----:B------:R1:W-:Y:S04]  /*24bf0*/  STL.64 [R1+0x1308], R88 ;  /* 0x0013085801007387 */ /* 0x0003e80000100a00 */
[----:B------:R-:W4:Y:S01]  /*24c00*/  LDL.LU.64 R114, [R1+0xaf0] ;  /* 0x000af00001727983 */ /* 0x000f220000300a00 */
[----:B------:R-:W-:-:S03]  /*24c10*/  IADD3 R86, R2, -0x160, RZ ;  /* 0xfffffea002567810 */ /* 0x000fc60007ffe0ff */
[----:B------:R2:W-:Y:S01]  /*24c20*/  LDGSTS.E [R91+-0x52600], [R96.64], !P1 ;  /* 0xada00000605b7fae */ /* 0x0005e2000c921844 */
[----:B------:R-:W-:-:S03]  /*24c30*/  ISETP.GE.U32.AND P5, PT, R86, 0x7ffffe21, PT ;  /* 0x7ffffe215600780c */ /* 0x000fc60003fa6070 */
[----:B------:R1:W-:Y:S04]  /*24c40*/  LDGSTS.E [R90+-0x52400], [R92.64], !P1 ;  /* 0xadc000005c5a7fae */ /* 0x0003e8000c921844 */
[----:B------:R1:W-:Y:S04]  /*24c50*/  LDGSTS.E [R87+-0x52200], [R88.64], !P1 ;  /* 0xade0000058577fae */ /* 0x0003e8000c921844 */
[----:B------:R1:W-:Y:S01]  /*24c60*/  STL.64 [R1+0x1300], R84 ;  /* 0x0013005401007387 */ /* 0x0003e20000100a00 */
[----:B------:R-:W-:-:S03]  /*24c70*/  IADD3 R86, R2, -0x164, RZ ;  /* 0xfffffe9c02567810 */ /* 0x000fc60007ffe0ff */
[----:B------:R1:W-:Y:S01]  /*24c80*/  LDGSTS.E [R252+-0x50800], [R84.64], !P5 ;  /* 0xaf80000054fc7fae */ /* 0x0003e2000e921844 */
[----:B------:R-:W-:Y:S01]  /*24c90*/  ISETP.GE.U32.AND P2, PT, R86, 0x7ffffe1d, PT ;  /* 0x7ffffe1d5600780c */ /* 0x000fe20003f46070 */
[----:B--2---:R-:W-:-:S04]  /*24ca0*/  IMAD.WIDE R96, R3, 0x4, R100 ;  /* 0x0000000403607825 */ /* 0x004fc800078e0264 */
[C---:B-1----:R-:W-:Y:S01]  /*24cb0*/  IMAD.WIDE R92, R3.reuse, 0x4, R102 ;  /* 0x00000004035c7825 */ /* 0x042fe200078e0266 */
[----:B------:R3:W-:Y:S03]  /*24cc0*/  STL.64 [R1+0x12f8], R96 ;  /* 0x0012f86001007387 */ /* 0x0007e60000100a00 */
[C---:B------:R-:W-:Y:S01]  /*24cd0*/  IMAD.WIDE R88, R3.reuse, 0x4, R104 ;  /* 0x0000000403587825 */ /* 0x040fe200078e0268 */
[----:B------:R-:W-:Y:S04]  /*24ce0*/  STL.64 [R1+0x12f0], R92 ;  /* 0x0012f05c01007387 */ /* 0x000fe80000100a00 */
        /* <DEDUP_REMOVED lines=9> */
[----:B------:R1:W-:Y:S01]  /*24d80*/  LDGSTS.E [R87+-0x50200], [R88.64], !P5 ;  /* 0xafe0000058577fae */ /* 0x0003e2000e921844 */
[----:B---3--:R-:W-:-:S03]  /*24d90*/  IMAD.WIDE R96, R3, 0x4, R98 ;  /* 0x0000000403607825 */ /* 0x008fc600078e0262 */
[----:B------:R3:W-:Y:S01]  /*24da0*/  LDGSTS.E [R252+-0x4e800], [R84.64], !P2 ;  /* 0xb180000054fc7fae */ /* 0x0007e2000d121844 */
[----:B----4-:R-:W-:-:S03]  /*24db0*/  IMAD.WIDE R90, R3, 0x4, R110 ;  /* 0x00000004035a7825 */ /* 0x010fc600078e026e */
[----:B------:R-:W-:Y:S01]  /*24dc0*/  STL.64 [R1+0x12d8], R96 ;  /* 0x0012d86001007387 */ /* 0x000fe20000100a00 */
[----:B-1----:R-:W-:-:S03]  /*24dd0*/  IMAD.WIDE R88, R3, 0x4, R112 ;  /* 0x0000000403587825 */ /* 0x002fc600078e0270 */
[----:B------:R1:W-:Y:S04]  /*24de0*/  STL.64 [R1+0x12d0], R90 ;  /* 0x0012d05a01007387 */ /* 0x0003e80000100a00 */
[----:B------:R4:W-:Y:S01]  /*24df0*/  STL.64 [R1+0x12c8], R88 ;  /* 0x0012c85801007387 */ /* 0x0009e20000100a00 */
[----:B---3--:R-:W-:-:S03]  /*24e00*/  IMAD.WIDE R84, R3, 0x4, R114 ;  /* 0x0000000403547825 */ /* 0x008fc600078e0272 */
[----:B------:R-:W3:Y:S04]  /*24e10*/  LDL.LU.64 R98, [R1+0xac8] ;  /* 0x000ac80001627983 */ /* 0x000ee80000300a00 */
[----:B------:R-:W3:Y:S04]  /*24e20*/  LDL.LU.64 R110, [R1+0xac0] ;  /* 0x000ac000016e7983 */ /* 0x000ee80000300a00 */
[----:B------:R1:W-:Y:S04]  /*24e30*/  STL.64 [R1+0x12c0], R84 ;  /* 0x0012c05401007387 */ /* 0x0003e80000100a00 */
[----:B------:R-:W3:Y:S04]  /*24e40*/  LDL.LU.64 R112, [R1+0xab8] ;  /* 0x000ab80001707983 */ /* 0x000ee80000300a00 */
[----:B------:R-:W3:Y:S01]  /*24e50*/  LDL.LU.64 R114, [R1+0xab0] ;  /* 0x000ab00001727983 */ /* 0x000ee20000300a00 */
[----:B------:R-:W-:-:S04]  /*24e60*/  IADD3 R86, R2, -0x168, RZ ;  /* 0xfffffe9802567810 */ /* 0x000fc80007ffe0ff */
[----:B------:R-:W-:Y:S02]  /*24e70*/  ISETP.GE.U32.AND P4, PT, R86, 0x7ffffe19, PT ;  /* 0x7ffffe195600780c */ /* 0x000fe40003f86070 */
        /* <DEDUP_REMOVED lines=8> */
[----:B------:R-:W-:Y:S02]  /*24f00*/  IADD3 R86, R2, -0x17c, RZ ;  /* 0xfffffe8402567810 */ /* 0x000fe40007ffe0ff */
[----:B------:R-:W-:Y:S02]  /*24f10*/  IADD3 R92, R122, 0x100000, RZ ;  /* 0x001000007a5c7810 */ /* 0x000fe40007ffe0ff */
[----:B------:R-:W-:Y:S02]  /*24f20*/  ISETP.GE.U32.AND P5, PT, R86, 0x7ffffe05, PT ;  /* 0x7ffffe055600780c */ /* 0x000fe40003fa6070 */
[C---:B------:R-:W-:Y:S01]  /*24f30*/  IADD3 R86, R122.reuse, 0x100000, RZ ;  /* 0x001000007a567810 */ /* 0x040fe20007ffe0ff */
[----:B------:R2:W-:Y:S04]  /*24f40*/  LDGSTS.E [R92+-0x4e600], [R96.64], !P2 ;  /* 0xb1a00000605c7fae */ /* 0x0005e8000d121844 */
[----:B------:R1:W-:Y:S04]  /*24f50*/  LDGSTS.E [R87+-0x4e400], [R90.64], !P2 ;  /* 0xb1c000005a577fae */ /* 0x0003e8000d121844 */
[----:B------:R4:W-:Y:S04]  /*24f60*/  LDGSTS.E [R86+-0x4e200], [R88.64], !P2 ;  /* 0xb1e0000058567fae */ /* 0x0009e8000d121844 */
[----:B------:R2:W-:Y:S01]  /*24f70*/  LDGSTS.E [R252+-0x4c800], [R84.64], !P4 ;  /* 0xb380000054fc7fae */ /* 0x0005e2000e121844 */
[----:B-1----:R-:W-:-:S02]  /*24f80*/  IADD3 R91, R122, 0x100000, RZ ;  /* 0x001000007a5b7810 */ /* 0x002fc40007ffe0ff */
[----:B------:R-:W-:Y:S01]  /*24f90*/  IADD3 R90, R122, 0x100000, RZ ;  /* 0x001000007a5a7810 */ /* 0x000fe20007ffe0ff */
[----:B--2---:R-:W-:-:S04]  /*24fa0*/  IMAD.WIDE R96, R3, 0x4, R100 ;  /* 0x0000000403607825 */ /* 0x004fc800078e0264 */
[C---:B------:R-:W-:Y:S01]  /*24fb0*/  IMAD.WIDE R92, R3.reuse, 0x4, R102 ;  /* 0x00000004035c7825 */ /* 0x040fe200078e0266 */
[----:B------:R-:W-:Y:S03]  /*24fc0*/  STL.64 [R1+0x12b8], R96 ;  /* 0x0012b86001007387 */ /* 0x000fe60000100a00 */
[C---:B----4-:R-:W-:Y:S01]  /*24fd0*/  IMAD.WIDE R88, R3.reuse, 0x4, R104 ;  /* 0x0000000403587825 */ /* 0x050fe200078e0268 */
[----:B------:R3:W-:Y:S04]  /*24fe0*/  STL.64 [R1+0x12b0], R92 ;  /* 0x0012b05c01007387 */ /* 0x0007e80000100a00 */
[----:B------:R-:W2:Y:S01]  /*24ff0*/  LDL.LU.64 R100, [R1+0xaa8] ;  /* 0x000aa80001647983 */ /* 0x000ea20000300a00 */
[----:B------:R-:W-:-:S03]  /*25000*/  IMAD.WIDE R84, R3, 0x4, R106 ;  /* 0x0000000403547825 */ /* 0x000fc600078e026a */
[----:B------:R1:W-:Y:S04]  /*25010*/  STL.64 [R1+0x12a8], R88 ;  /* 0x0012a85801007387 */ /* 0x0003e80000100a00 */
[----:B------:R-:W4:Y:S04]  /*25020*/  LDL.LU.64 R106, [R1+0xaa0] ;  /* 0x000aa000016a7983 */ /* 0x000f280000300a00 */
[----:B------:R-:W4:Y:S04]  /*25030*/  LDL.LU.64 R102, [R1+0xa98] ;  /* 0x000a980001667983 */ /* 0x000f280000300a00 */
[----:B------:R1:W-:Y:S04]  /*25040*/  STL.64 [R1+0xb10], R84 ;  /* 0x000b105401007387 */ /* 0x0003e80000100a00 */
[----:B------:R-:W4:Y:S04]  /*25050*/  LDL.LU.64 R104, [R1+0xa90] ;  /* 0x000a900001687983 */ /* 0x000f280000300a00 */
[----:B------:R1:W-:Y:S04]  /*25060*/  LDGSTS.E [R91+-0x4c600], [R96.64], !P4 ;  /* 0xb3a00000605b7fae */ /* 0x0003e8000e121844 */
[----:B------:R3:W-:Y:S04]  /*25070*/  LDGSTS.E [R90+-0x4c400], [R92.64], !P4 ;  /* 0xb3c000005c5a7fae */ /* 0x0007e8000e121844 */
[----:B------:R1:W-:Y:S04]  /*25080*/  LDGSTS.E [R87+-0x4c200], [R88.64], !P4 ;  /* 0xb3e0000058577fae */ /* 0x0003e8000e121844 */
[----:B------:R1:W-:Y:S01]  /*25090*/  LDGSTS.E [R252+-0x4a800], [R84.64], !P3 ;  /* 0xb580000054fc7fae */ /* 0x0003e2000d921844 */
[----:B---3--:R-:W-:-:S04]  /*250a0*/  IMAD.WIDE R92, R3, 0x4, R98 ;  /* 0x00000004035c7825 */ /* 0x008fc800078e0262 */
[C---:B------:R-:W-:Y:S01]  /*250b0*/  IMAD.WIDE R98, R3.reuse, 0x4, R110 ;  /* 0x0000000403627825 */ /* 0x040fe200078e026e */
[----:B------:R3:W-:Y:S03]  /*250c0*/  STL.64 [R1+0xb08], R92 ;  /* 0x000b085c01007387 */ /* 0x0007e60000100a00 */
[C---:B-1----:R-:W-:Y:S01]  /*250d0*/  IMAD.WIDE R88, R3.reuse, 0x4, R112 ;  /* 0x0000000403587825 */ /* 0x042fe200078e0270 */
[----:B------:R-:W-:Y:S03]  /*250e0*/  STL.64 [R1+0xb00], R98 ;  /* 0x000b006201007387 */ /* 0x000fe60000100a00 */
[----:B------:R-:W-:Y:S01]  /*250f0*/  IMAD.WIDE R84, R3, 0x4, R114 ;  /* 0x0000000403547825 */ /* 0x000fe200078e0272 */
[----:B------:R3:W-:Y:S04]  /*25100*/  LDGSTS.E [R91+-0x4a600], [R92.64], !P3 ;  /* 0xb5a000005c5b7fae */ /* 0x0007e8000d921844 */
[----:B------:R1:W-:Y:S01]  /*25110*/  STL.64 [R1+0xaf8], R88 ;  /* 0x000af85801007387 */ /* 0x0003e20000100a00 */
[----:B------:R-:W-:-:S03]  /*25120*/  IADD3 R86, R2, -0x181, RZ ;  /* 0xfffffe7f02567810 */ /* 0x000fc60007ffe0ff */
[----:B------:R1:W-:Y:S04]  /*25130*/  LDGSTS.E [R90+-0x4a400], [R98.64], !P3 ;  /* 0xb5c00000625a7fae */ /* 0x0003e8000d921844 */
[----:B---3--:R-:W3:Y:S04]  /*25140*/  LDL.LU.64 R92, [R1+0xa88] ;  /* 0x000a8800015c7983 */ /* 0x008ee80000300a00 */
[----:B------:R-:W3:Y:S04]  /*25150*/  LDL.LU.64 R96, [R1+0xa80] ;  /* 0x000a800001607983 */ /* 0x000ee80000300a00 */
[----:B------:R2:W-:Y:S04]  /*25160*/  STL.64 [R1+0xad0], R84 ;  /* 0x000ad05401007387 */ /* 0x0005e80000100a00 */
[----:B------:R-:W3:Y:S04]  /*25170*/  LDL.LU.64 R110, [R1+0xa78] ;  /* 0x000a7800016e7983 */ /* 0x000ee80000300a00 */
[----:B------:R-:W3:Y:S01]  /*25180*/  LDL.LU.64 R112, [R1+0xf68] ;  /* 0x000f680001707983 */ /* 0x000ee20000300a00 */
[----:B------:R-:W-:-:S03]  /*25190*/  ISETP.GE.U32.AND P4, PT, R86, 0x7ffffe00, PT ;  /* 0x7ffffe005600780c */ /* 0x000fc60003f86070 */
[----:B------:R1:W-:Y:S01]  /*251a0*/  LDGSTS.E [R87+-0x4a200], [R88.64], !P3 ;  /* 0xb5e0000058577fae */ /* 0x0003e2000d921844 */
[----:B------:R-:W-:-:S03]  /*251b0*/  IADD3 R86, R2, -0x185, RZ ;  /* 0xfffffe7b02567810 */ /* 0x000fc60007ffe0ff */
[----:B------:R2:W-:Y:S01]  /*251c0*/  LDGSTS.E [R252+-0x48800], [R84.64], !P0 ;  /* 0xb780000054fc7fae */ /* 0x0005e2000c121844 */
[----:B------:R-:W-:Y:S02]  /*251d0*/  ISETP.GE.U32.AND P3, PT, R86, 0x7ffffdfc, PT ;  /* 0x7ffffdfc5600780c */ /* 0x000fe40003f66070 */
[C---:B------:R-:W-:Y:S02]  /*251e0*/  IADD3 R114, R122.reuse, 0x100000, RZ ;  /* 0x001000007a727810 */ /* 0x040fe40007ffe0ff */
[C---:B------:R-:W-:Y:S02]  /*251f0*/  IADD3 R95, R122.reuse, 0x100000, RZ ;  /* 0x001000007a5f7810 */ /* 0x040fe40007ffe0ff */
[----:B-1----:R-:W-:Y:S02]  /*25200*/  IADD3 R89, R122, 0x100000, RZ ;  /* 0x001000007a597810 */ /* 0x002fe40007ffe0ff */
[----:B------:R-:W-:Y:S01]  /*25210*/  IADD3 R88, R2, -0x189, RZ ;  /* 0xfffffe7702587810 */ /* 0x000fe20007ffe0ff */
[----:B--2---:R-:W-:-:S04]  /*25220*/  IMAD.WIDE R84, R3, 0x4, R100 ;  /* 0x0000000403547825 */ /* 0x004fc800078e0264 */
[C---:B----4-:R-:W-:Y:S01]  /*25230*/  IMAD.WIDE R106, R3.reuse, 0x4, R106 ;  /* 0x00000004036a7825 */ /* 0x050fe200078e026a */
[----:B------:R1:W-:Y:S03]  /*25240*/  STL.64 [R1+0xac8], R84 ;  /* 0x000ac85401007387 */ /* 0x0003e60000100a00 */
[C---:B------:R-:W-:Y:S01]  /*25250*/  IMAD.WIDE R90, R3.reuse, 0x4, R102 ;  /* 0x00000004035a7825 */ /* 0x040fe200078e0266 */
[----:B------:R2:W-:Y:S04]  /*25260*/  STL.64 [R1+0xac0], R106 ;  /* 0x000ac06a01007387 */ /* 0x0005e80000100a00 */
[----:B------:R-:W4:Y:S01]  /*25270*/  LDL.LU.64 R98, [R1+0xa70] ;  /* 0x000a700001627983 */ /* 0x000f220000300a00 */
[----:B------:R-:W-:-:S03]  /*25280*/  IMAD.WIDE R86, R3, 0x4, R104 ;  /* 0x0000000403567825 */ /* 0x000fc600078e0268 */
[----:B------:R-:W-:Y:S04]  /*25290*/  STL.64 [R1+0xab8], R90 ;  /* 0x000ab85a01007387 */ /* 0x000fe80000100a00 */
[----:B------:R-:W4:Y:S04]  /*252a0*/  LDL.LU.64 R100, [R1+0xa68] ;  /* 0x000a680001647983 */ /* 0x000f280000300a00 */
[----:B------:R-:W4:Y:S04]  /*252b0*/  LDL.LU.64 R102, [R1+0xa60] ;  /* 0x000a600001667983 */ /* 0x000f280000300a00 */
[----:B------:R1:W-:Y:S04]  /*252c0*/  STL.64 [R1+0xa90], R86 ;  /* 0x000a905601007387 */ /* 0x0003e80000100a00 */
[----:B------:R-:W4:Y:S04]  /*252d0*/  LDL.LU.64 R104, [R1+0xa58] ;  /* 0x000a580001687983 */ /* 0x000f280000300a00 */
[----:B------:R1:W-:Y:S04]  /*252e0*/  LDGSTS.E [R114+-0x48600], [R84.64], !P0 ;  /* 0xb7a0000054727fae */ /* 0x0003e8000c121844 */
[----:B------:R2:W-:Y:S04]  /*252f0*/  LDGSTS.E [R95+-0x48400], [R106.64], !P0 ;  /* 0xb7c000006a5f7fae */ /* 0x0005e8000c121844 */
[----:B------:R3:W-:Y:S04]  /*25300*/  LDGSTS.E [R89+-0x48200], [R90.64], !P0 ;  /* 0xb7e000005a597fae */ /* 0x0007e8000c121844 */
[----:B-1----:R1:W5:Y:S04]  /*25310*/  LDL.LU.64 R84, [R1+0x2498] ;  /* 0x0024980001547983 */ /* 0x0023680000300a00 */
[----:B--2---:R-:W2:Y:S04]  /*25320*/  LDL.LU.64 R106, [R1+0xa50] ;  /* 0x000a5000016a7983 */ /* 0x004ea80000300a00 */
[----:B------:R1:W-:Y:S01]  /*25330*/  LDGSTS.E [R252+-0x46800], [R86.64], !P6 ;  /* 0xb980000056fc7fae */ /* 0x0003e2000f121844 */
[----:B------:R-:W-:Y:S01]  /*25340*/  ISETP.GE.U32.AND P0, PT, R88, 0x7ffffdf8, PT ;  /* 0x7ffffdf85800780c */ /* 0x000fe20003f06070 */
[----:B---3--:R-:W-:-:S04]  /*25350*/  IMAD.WIDE R96, R3, 0x4, R96 ;  /* 0x0000000403607825 */ /* 0x008fc800078e0260 */
[----:B-1----:R-:W-:-:S04]  /*25360*/  IMAD.WIDE R86, R3, 0x4, R92 ;  /* 0x0000000403567825 */ /* 0x002fc800078e025c */
[C---:B------:R-:W-:Y:S01]  /*25370*/  IMAD.WIDE R92, R3.reuse, 0x4, R110 ;  /* 0x00000004035c7825 */ /* 0x040fe200078e026e */
[----:B------:R1:W-:Y:S04]  /*25380*/  STL.64 [R1+0xa88], R86 ;  /* 0x000a885601007387 */ /* 0x0003e80000100a00 */
[----:B------:R-:W-:Y:S01]  /*25390*/  STL.64 [R1+0xa80], R96 ;  /* 0x000a806001007387 */ /* 0x000fe20000100a00 */
[----:B------:R-:W-:-:S03]  /*253a0*/  IMAD.WIDE R88, R3, 0x4, R112 ;  /* 0x0000000403587825 */ /* 0x000fc600078e0270 */
[----:B------:R-:W4:Y:S04]  /*253b0*/  LDL.LU.64 R110, [R1+0xa48] ;  /* 0x000a4800016e7983 */ /* 0x000f280000300a00 */
[----:B------:R1:W-:Y:S04]  /*253c0*/  STL.64 [R1+0xa78], R92 ;  /* 0x000a785c01007387 */ /* 0x0003e80000100a00 */
[----:B------:R-:W4:Y:S01]  /*253d0*/  LDL.LU.64 R112, [R1+0xa40] ;  /* 0x000a400001707983 */ /* 0x000f220000300a00 */
[----:B------:R-:W-:-:S03]  /*253e0*/  IADD3 R91, R122, 0x100000, RZ ;  /* 0x001000007a5b7810 */ /* 0x000fc60007ffe0ff */
[----:B------:R1:W-:Y:S04]  /*253f0*/  LDGSTS.E [R114+-0x46600], [R86.64], !P6 ;  /* 0xb9a0000056727fae */ /* 0x0003e8000f121844 */
[----:B------:R4:W-:Y:S04]  /*25400*/  LDGSTS.E [R95+-0x46400], [R96.64], !P6 ;  /* 0xb9c00000605f7fae */ /* 0x0009e8000f121844 */
[----:B------:R1:W-:Y:S04]  /*25410*/  LDGSTS.E [R91+-0x46200], [R92.64], !P6 ;  /* 0xb9e000005c5b7fae */ /* 0x0003e8000f121844 */
[----:B-1----:R1:W5:Y:S04]  /*25420*/  LDL.LU.64 R86, [R1+0x2490] ;  /* 0x0024900001567983 */ /* 0x0023680000300a00 */
[----:B------:R4:W-:Y:S04]  /*25430*/  STL.64 [R1+0x14d8], R88 ;  /* 0x0014d85801007387 */ /* 0x0009e80000100a00 */
[----:B------:R4:W-:Y:S01]  /*25440*/  LDGSTS.E [R252+-0x44800], [R88.64], !P1 ;  /* 0xbb80000058fc7fae */ /* 0x0009e2000c921844 */
[----:B------:R-:W-:-:S04]  /*25450*/  IADD3 R90, R2, -0x18d, RZ ;  /* 0xfffffe73025a7810 */ /* 0x000fc80007ffe0ff */
[----:B------:R-:W-:Y:S02]  /*25460*/  ISETP.GE.U32.AND P6, PT, R90, 0x7ffffdf4, PT ;  /* 0x7ffffdf45a00780c */ /* 0x000fe40003fc6070 */
[C---:B------:R-:W-:Y:S02]  /*25470*/  IADD3 R93, R122.reuse, 0x100000, RZ ;  /* 0x001000007a5d7810 */ /* 0x040fe40007ffe0ff */
[----:B------:R-:W-:Y:S02]  /*25480*/  IADD3 R92, R122, 0x100000, RZ ;  /* 0x001000007a5c7810 */ /* 0x000fe40007ffe0ff */
[----:B------:R-:W-:Y:S02]  /*25490*/  LOP3.LUT R119, R119, 0x7f, RZ, 0xc0, !PT ;  /* 0x0000007f77777812 */ /* 0x000fe400078ec0ff */
[----:B------:R-:W-:-:S04]  /*254a0*/  IADD3 R116, R2, -0x100, RZ ;  /* 0xffffff0002747810 */ /* 0x000fc80007ffe0ff */
[----:B------:R-:W-:Y:S01]  /*254b0*/  ISETP.GE.AND P2, PT, R119, R116, PT ;  /* 0x000000747700720c */ /* 0x000fe20003f46270 */
[----:B----4-:R-:W-:-:S05]  /*254c0*/  IMAD.WIDE R88, R3, 0x4, R98 ;  /* 0x0000000403587825 */ /* 0x010fca00078e0262 */
[----:B------:R4:W-:Y:S01]  /*254d0*/  STL.64 [R1+0x14d0], R88 ;  /* 0x0014d05801007387 */ /* 0x0009e20000100a00 */
[----:B------:R-:W-:-:S03]  /*254e0*/  IMAD.WIDE R100, R3, 0x4, R100 ;  /* 0x0000000403647825 */ /* 0x000fc600078e0264 */
[----:B------:R4:W-:Y:S01]  /*254f0*/  LDGSTS.E [R114+-0x44600], [R88.64], !P1 ;  /* 0xbba0000058727fae */ /* 0x0009e2000c921844 */
[----:B------:R-:W-:-:S03]  /*25500*/  IMAD.WIDE R98, R3, 0x4, R102 ;  /* 0x0000000403627825 */ /* 0x000fc600078e0266 */
[----:B------:R1:W-:Y:S04]  /*25510*/  LDGSTS.E [R95+-0x44400], [R100.64], !P1 ;  /* 0xbbc00000645f7fae */ /* 0x0003e8000c921844 */
[----:B------:R-:W3:Y:S01]  /*25520*/  LDL.LU.64 R102, [R1+0xa28] ;  /* 0x000a280001667983 */ /* 0x000ee20000300a00 */
[----:B------:R-:W-:-:S03]  /*25530*/  IMAD.WIDE R96, R3, 0x4, R104 ;  /* 0x0000000403607825 */ /* 0x000fc600078e0268 */
[----:B------:R-:W-:Y:S04]  /*25540*/  STL.64 [R1+0x14c8], R100 ;  /* 0x0014c86401007387 */ /* 0x000fe80000100a00 */
[----:B------:R1:W-:Y:S04]  /*25550*/  STL.64 [R1+0x14c0], R98 ;  /* 0x0014c06201007387 */ /* 0x0003e80000100a00 */
[----:B------:R-:W3:Y:S04]  /*25560*/  LDL.LU.64 R104, [R1+0xa20] ;  /* 0x000a200001687983 */ /* 0x000ee80000300a00 */
[----:B------:R1:W-:Y:S04]  /*25570*/  STL.64 [R1+0x14b8], R96 ;  /* 0x0014b86001007387 */ /* 0x0003e80000100a00 */
[----:B------:R1:W-:Y:S01]  /*25580*/  LDGSTS.E [R93+-0x44200], [R98.64], !P1 ;  /* 0xbbe00000625d7fae */ /* 0x0003e2000c921844 */
[----:B--2---:R-:W-:-:S03]  /*25590*/  IMAD.WIDE R90, R3, 0x4, R106 ;  /* 0x00000004035a7825 */ /* 0x004fc600078e026a */
[----:B------:R2:W-:Y:S04]  /*255a0*/  LDGSTS.E [R92+-0x42800], [R96.64], !P5 ;  /* 0xbd800000605c7fae */ /* 0x0005e8000e921844 */
[----:B------:R-:W3:Y:S04]  /*255b0*/  LDL.LU.64 R106, [R1+0xa18] ;  /* 0x000a1800016a7983 */ /* 0x000ee80000300a00 */
[----:B----4-:R4:W5:Y:S04]  /*255c0*/  LDL.LU.64 R88, [R1+0x2488] ;  /* 0x0024880001587983 */ /* 0x0109680000300a00 */
[----:B------:R2:W-:Y:S04]  /*255d0*/  STL.64 [R1+0x14b0], R90 ;  /* 0x0014b05a01007387 */ /* 0x0005e80000100a00 */
[----:B------:R-:W4:Y:S01]  /*255e0*/  LDL.LU.64 R114, [R1+0xa10] ;  /* 0x000a100001727983 */ /* 0x000f220000300a00 */
[----:B-1----:R-:W-:-:S03]  /*255f0*/  IADD3 R98, R2, -0x180, RZ ;  /* 0xfffffe8002627810 */ /* 0x002fc60007ffe0ff */
[----:B------:R1:W-:Y:S01]  /*25600*/  LDGSTS.E [R252+-0x42600], [R90.64], !P5 ;  /* 0xbda000005afc7fae */ /* 0x0003e2000e921844 */
[----:B--2---:R-:W-:-:S04]  /*25610*/  IMAD.WIDE R96, R3, 0x4, R110 ;  /* 0x0000000403607825 */ /* 0x004fc800078e026e */
[----:B------:R-:W-:Y:S01]  /*25620*/  IMAD.WIDE R92, R3, 0x4, R112 ;  /* 0x00000004035c7825 */ /* 0x000fe200078e0270 */
[----:B------:R-:W-:Y:S01]  /*25630*/  STL.64 [R1+0x14a8], R96 ;  /* 0x0014a86001007387 */ /* 0x000fe20000100a00 */
[----:B-1----:R-:W-:-:S03]  /*25640*/  SEL R252, RZ, 0x4, P2 ;  /* 0x00000004fffc7807 */ /* 0x002fc60001000000 */
[----:B------:R1:W-:Y:S01]  /*25650*/  STL.64 [R1+0x14a0], R92 ;  /* 0x0014a05c01007387 */ /* 0x0003e20000100a00 */
[----:B------:R-:W-:-:S03]  /*25660*/  ISETP.GE.U32.AND P2, PT, R98, 0x7ffffe01, PT ;  /* 0x7ffffe016200780c */ /* 0x000fc60003f46070 */
[----:B------:R-:W2:Y:S04]  /*25670*/  LDL.LU.64 R110, [R1+0xf58] ;  /* 0x000f5800016e7983 */ /* 0x000ea80000300a00 */
[----:B------:R-:W2:Y:S04]  /*25680*/  LDL.LU.64 R100, [R1+0xf48] ;  /* 0x000f480001647983 */ /* 0x000ea80000300a00 */
[----:B------:R-:W2:Y:S04]  /*25690*/  LDL.LU.64 R98, [R1+0xa00] ;  /* 0x000a000001627983 */ /* 0x000ea80000300a00 */
[----:B------:R-:W2:Y:S01]  /*256a0*/  LDL.LU.64 R112, [R1+0x9f8] ;  /* 0x0009f80001707983 */ /* 0x000ea20000300a00 */
[----:B------:R-:W-:Y:S01]  /*256b0*/  IMAD.MOV.U32 R116, RZ, RZ, 0x7f ;  /* 0x0000007fff747424 */ /* 0x000fe200078e00ff */
[----:B------:R-:W-:-:S02]  /*256c0*/  IADD3 R91, R122, 0x100000, RZ ;  /* 0x001000007a5b7810 */ /* 0x000fc40007ffe0ff */
[----:B------:R4:W-:Y:S02]  /*256d0*/  LDGSTS.E [R95+-0x42400], [R96.64], !P5 ;  /* 0xbdc00000605f7fae */ /* 0x0009e4000e921844 */
[----:B------:R-:W-:Y:S02]  /*256e0*/  IADD3 R116, R116, c[0x0][0x180], RZ ;  /* 0x0000600074747a10 */ /* 0x000fe40007ffe0ff */
[----:B------:R1:W-:Y:S01]  /*256f0*/  LDGSTS.E [R91+-0x42200], [R92.64], !P5 ;  /* 0xbde000005c5b7fae */ /* 0x0003e2000e921844 */
[----:B------:R-:W-:Y:S02]  /*25700*/  IADD3 R90, R2, -0x191, RZ ;  /* 0xfffffe6f025a7810 */ /* 0x000fe40007ffe0ff */
[----:B------:R-:W-:-:S04]  /*25710*/  ISETP.GT.AND P1, PT, R116, 0x17f, PT ;  /* 0x0000017f7400780c */ /* 0x000fc80003f24270 */
[----:B------:R-:W-:Y:S02]  /*25720*/  SEL R252, R252, RZ, P1 ;  /* 0x000000fffcfc7207 */ /* 0x000fe40000800000 */
[----:B------:R-:W-:Y:S02]  /*25730*/  ISETP.GE.U32.AND P1, PT, R90, 0x7ffffdf0, PT ;  /* 0x7ffffdf05a00780c */ /* 0x000fe40003f26070 */
[----:B------:R-:W-:Y:S02]  /*25740*/  IADD3 R90, R122, 0x100000, RZ ;  /* 0x001000007a5a7810 */ /* 0x000fe40007ffe0ff */
[----:B------:R-:W-:Y:S02]  /*25750*/  ISETP.NE.U32.AND P5, PT, R252, RZ, PT ;  /* 0x000000fffc00720c */ /* 0x000fe40003fa5070 */
[----:B------:R-:W-:Y:S02]  /*25760*/  IADD3 R252, R122, 0x100000, RZ ;  /* 0x001000007afc7810 */ /* 0x000fe40007ffe0ff */
[----:B------:R-:W-:Y:S01]  /*25770*/  IADD3 R2, R2, -0x195, RZ ;  /* 0xfffffe6b02027810 */ /* 0x000fe20007ffe0ff */
[----:B---3--:R-:W-:-:S05]  /*25780*/  IMAD.WIDE R102, R3, 0x4, R102 ;  /* 0x0000000403667825 */ /* 0x008fca00078e0266 */
[----:B------:R3:W-:Y:S04]  /*25790*/  STL.64 [R1+0x1498], R102 ;  /* 0x0014986601007387 */ /* 0x0007e80000100a00 */
[----:B------:R3:W-:Y:S01]  /*257a0*/  LDGSTS.E [R95+-0x40800], [R102.64], !P2 ;  /* 0xbf800000665f7fae */ /* 0x0007e2000d121844 */
[----:B-1----:R-:W-:-:S05]  /*257b0*/  IMAD.WIDE R92, R3, 0x4, R104 ;  /* 0x00000004035c7825 */ /* 0x002fca00078e0268 */
[----:B------:R1:W-:Y:S04]  /*257c0*/  STL.64 [R1+0x1490], R92 ;  /* 0x0014905c01007387 */ /* 0x0003e80000100a00 */
[----:B------:R1:W-:Y:S01]  /*257d0*/  LDGSTS.E [R91+-0x40600], [R92.64], !P2 ;  /* 0xbfa000005c5b7fae */ /* 0x0003e2000d121844 */
[----:B------:R-:W-:-:S05]  /*257e0*/  IMAD.WIDE R104, R3, 0x4, R106 ;  /* 0x0000000403687825 */ /* 0x000fca00078e026a */
[----:B------:R1:W-:Y:S04]  /*257f0*/  STL.64 [R1+0xa50], R104 ;  /* 0x000a506801007387 */ /* 0x0003e80000100a00 */
[----:B------:R1:W-:Y:S01]  /*25800*/  LDGSTS.E [R90+-0x40400], [R104.64], !P2 ;  /* 0xbfc00000685a7fae */ /* 0x0003e2000d121844 */
[----:B----4-:R-:W-:-:S05]  /*25810*/  IMAD.WIDE R96, R3, 0x4, R114 ;  /* 0x0000000403607825 */ /* 0x010fca00078e0272 */
[----:B------:R2:W-:Y:S04]  /*25820*/  STL.64 [R1+0xa48], R96 ;  /* 0x000a486001007387 */ /* 0x0005e80000100a00 */
[----:B------:R-:W4:Y:S04]  /*25830*/  LDL.LU.64 R114, [R1+0x9f0] ;  /* 0x0009f00001727983 */ /* 0x000f280000300a00 */
[----:B------:R-:W4:Y:S04]  /*25840*/  LDL.LU.64 R106, [R1+0x9e8] ;  /* 0x0009e800016a7983 */ /* 0x000f280000300a00 */
[----:B---3--:R-:W3:Y:S04]  /*25850*/  LDL.LU.64 R102, [R1+0x9e0] ;  /* 0x0009e00001667983 */ /* 0x008ee80000300a00 */
[----:B-1----:R-:W3:Y:S04]  /*25860*/  LDL.LU.64 R92, [R1+0x9d8] ;  /* 0x0009d800015c7983 */ /* 0x002ee80000300a00 */
[----:B------:R-:W3:Y:S01]  /*25870*/  LDL.LU.64 R90, [R1+0x9d0] ;  /* 0x0009d000015a7983 */ /* 0x000ee20000300a00 */
[----:B------:R-:W-:Y:S01]  /*25880*/  SHF.L.U32 R3, R119, 0x2, RZ ;  /* 0x0000000277037819 */ /* 0x000fe200000006ff */
[----:B--2---:R-:W-:-:S02]  /*25890*/  IMAD.WIDE R110, R0, 0x4, R110 ;  /* 0x00000004006e7825 */ /* 0x004fc400078e026e */
[----:B------:R1:W-:Y:S02]  /*258a0*/  LDGSTS.E [R252+-0x40200], [R96.64], !P2 ;  /* 0xbfe0000060fc7fae */ /* 0x0003e4000d121844 */
[----:B------:R-:W-:Y:S01]  /*258b0*/  IMAD.WIDE R100, R0, 0x4, R100 ;  /* 0x0000000400647825 */ /* 0x000fe200078e0264 */
[----:B------:R-:W-:-:S03]  /*258c0*/  IADD3 R104, R3, 0x100000, RZ ;  /* 0x0010000003687810 */ /* 0x000fc60007ffe0ff */
[----:B------:R-:W-:Y:S01]  /*258d0*/  IMAD.WIDE R98, R0, 0x4, R98 ;  /* 0x0000000400627825 */ /* 0x000fe200078e0262 */
[----:B------:R-:W-:Y:S01]  /*258e0*/  ISETP.GE.U32.AND P2, PT, R2, 0x7ffffdec, PT ;  /* 0x7ffffdec0200780c */ /* 0x000fe20003f46070 */
[----:B------:R2:W-:Y:S01]  /*258f0*/  STL.64 [R1+0x14e8], R110 ;  /* 0x0014e86e01007387 */ /* 0x0005e20000100a00 */
[C---:B------:R-:W-:Y:S01]  /*25900*/  IADD3 R95, R3.reuse, 0x100000, RZ ;  /* 0x00100000035f7810 */ /* 0x040fe20007ffe0ff */
[----:B-1----:R-:W-:Y:S01]  /*25910*/  IMAD.WIDE R96, R0, 0x4, R112 ;  /* 0x0000000400607825 */ /* 0x002fe200078e0270 */
[C---:B------:R-:W-:Y:S01]  /*25920*/  IADD3 R2, R3.reuse, 0x100000, RZ ;  /* 0x0010000003027810 */ /* 0x040fe20007ffe0ff */
[----:B------:R1:W-:Y:S01]  /*25930*/  STL.64 [R1+0x1a10], R100 ;  /* 0x001a106401007387 */ /* 0x0003e20000100a00 */
[----:B------:R-:W-:-:S03]  /*25940*/  IADD3 R252, R3, 0x100000, RZ ;  /* 0x0010000003fc7810 */ /* 0x000fc60007ffe0ff */
[----:B------:R1:W-:Y:S04]  /*25950*/  STL.64 [R1+0x19d0], R98 ;  /* 0x0019d06201007387 */ /* 0x0003e80000100a00 */
[----:B------:R-:W0:Y:S04]  /*25960*/  LDGDEPBAR ;  /* 0x00000000000079af */ /* 0x000e280000000000 */
[----:B------:R1:W-:Y:S04]  /*25970*/  STL.64 [R1+0x1990], R96 ;  /* 0x0019906001007387 */ /* 0x0003e80000100a00 */
[----:B------:R2:W-:Y:S04]  /*25980*/  LDGSTS.E [R104+0x60000], [R110.64], P5 ;  /* 0x600000006e687fae */ /* 0x0005e8000a921844 */
[----:B------:R-:W3:Y:S04]  /*25990*/  LDL.LU.64 R112, [R1+0x9c8] ;  /* 0x0009c80001707983 */ /* 0x000ee80000300a00 */
[----:B------:R1:W-:Y:S04]  /*259a0*/  LDGSTS.E [R95+0x61000], [R100.64], P5 ;  /* 0x61000000645f7fae */ /* 0x0003e8000a921844 */
[----:B--2---:R-:W3:Y:S04]  /*259b0*/  LDL.LU.64 R110, [R1+0x9c0] ;  /* 0x0009c000016e7983 */ /* 0x004ee80000300a00 */
[----:B------:R1:W-:Y:S04]  /*259c0*/  LDGSTS.E [R2+0x62000], [R98.64], P5 ;  /* 0x6200000062027fae */ /* 0x0003e8000a921844 */
[----:B-1----:R-:W3:Y:S04]  /*259d0*/  LDL.LU.64 R100, [R1+0x9b8] ;  /* 0x0009b80001647983 */ /* 0x002ee80000300a00 */
[----:B------:R1:W-:Y:S04]  /*259e0*/  LDGSTS.E [R252+0x63000], [R96.64], P5 ;  /* 0x6300000060fc7fae */ /* 0x0003e8000a921844 */
[----:B------:R-:W3:Y:S04]  /*259f0*/  LDL.LU.64 R98, [R1+0x9b0] ;  /* 0x0009b00001627983 */ /* 0x000ee80000300a00 */
[----:B-1----:R-:W3:Y:S01]  /*25a00*/  LDL.LU.64 R96, [R1+0x9a8] ;  /* 0x0009a80001607983 */ /* 0x002ee20000300a00 */
[----:B------:R-:W-:Y:S01]  /*25a10*/  IADD3 R105, R3, 0x100000, RZ ;  /* 0x0010000003697810 */ /* 0x000fe20007ffe0ff */
[----:B------:R-:W-:-:S02]  /*25a20*/  IMAD.SHL.U32 R117, R117, 0x4, RZ ;  /* 0x0000000475757824 */ /* 0x000fc400078e00ff */
[----:B----4-:R-:W-:-:S04]  /*25a30*/  IMAD.WIDE R114, R0, 0x4, R114 ;  /* 0x0000000400727825 */ /* 0x010fc800078e0272 */
[C---:B------:R-:W-:Y:S01]  /*25a40*/  IMAD.WIDE R106, R0.reuse, 0x4, R106 ;  /* 0x00000004006a7825 */ /* 0x040fe200078e026a */
[----:B------:R1:W-:Y:S03]  /*25a50*/  STL.64 [R1+0x1950], R114 ;  /* 0x0019507201007387 */ /* 0x0003e60000100a00 */
[C---:B---3--:R-:W-:Y:S01]  /*25a60*/  IMAD.WIDE R102, R0.reuse, 0x4, R102 ;  /* 0x0000000400667825 */ /* 0x048fe200078e0266 */
[----:B------:R3:W-:Y:S03]  /*25a70*/  STL.64 [R1+0x1910], R106 ;  /* 0x0019106a01007387 */ /* 0x0007e60000100a00 */
[C---:B------:R-:W-:Y:S01]  /*25a80*/  IMAD.WIDE R92, R0.reuse, 0x4, R92 ;  /* 0x00000004005c7825 */ /* 0x040fe200078e025c */
[----:B------:R4:W-:Y:S03]  /*25a90*/  STL.64 [R1+0x18d0], R102 ;  /* 0x0018d06601007387 */ /* 0x0009e60000100a00 */
[C---:B------:R-:W-:Y:S01]  /*25aa0*/  IMAD.WIDE R90, R0.reuse, 0x4, R90 ;  /* 0x00000004005a7825 */ /* 0x040fe200078e025a */
[----:B------:R1:W-:Y:S04]  /*25ab0*/  LDGSTS.E [R105+0x64000], [R114.64], P5 ;  /* 0x6400000072697fae */ /* 0x0003e8000a921844 */
[----:B------:R-:W-:Y:S04]  /*25ac0*/  STL.64 [R1+0x1890], R92 ;  /* 0x0018905c01007387 */ /* 0x000fe80000100a00 */
[----:B------:R3:W-:Y:S04]  /*25ad0*/  LDGSTS.E [R104+0x65000], [R106.64], P5 ;  /* 0x650000006a687fae */ /* 0x0007e8000a921844 */
[----:B------:R3:W-:Y:S04]  /*25ae0*/  STL.64 [R1+0x1850], R90 ;  /* 0x0018505a01007387 */ /* 0x0007e80000100a00 */
[----:B------:R4:W-:Y:S04]  /*25af0*/  LDGSTS.E [R95+0x66000], [R102.64], P5 ;  /* 0x66000000665f7fae */ /* 0x0009e8000a921844 */
[----:B-1----:R-:W2:Y:S04]  /*25b00*/  LDL.LU.64 R114, [R1+0x9a0] ;  /* 0x0009a00001727983 */ /* 0x002ea80000300a00 */
[----:B------:R1:W-:Y:S04]  /*25b10*/  LDGSTS.E [R2+0x67000], [R92.64], P5 ;  /* 0x670000005c027fae */ /* 0x0003e8000a921844 */
[----:B---3--:R-:W3:Y:S04]  /*25b20*/  LDL.LU.64 R106, [R1+0x998] ;  /* 0x00099800016a7983 */ /* 0x008ee80000300a00 */
[----:B------:R1:W-:Y:S04]  /*25b30*/  LDGSTS.E [R252+0x68000], [R90.64], P5 ;  /* 0x680000005afc7fae */ /* 0x0003e8000a921844 */
[----:B----4-:R-:W4:Y:S01]  /*25b40*/  LDL.LU.64 R102, [R1+0x990] ;  /* 0x0009900001667983 */ /* 0x010f220000300a00 */
[----:B------:R-:W-:-:S05]  /*25b50*/  IMAD.WIDE R112, R0, 0x4, R112 ;  /* 0x0000000400707825 */ /* 0x000fca00078e0270 */
[----:B------:R1:W-:Y:S04]  /*25b60*/  LDGSTS.E [R105+0x69000], [R112.64], P5 ;  /* 0x6900000070697fae */ /* 0x0003e8000a921844 */
[----:B-1----:R-:W4:Y:S04]  /*25b70*/  LDL.LU.64 R90, [R1+0x988] ;  /* 0x00098800015a7983 */ /* 0x002f280000300a00 */
[----:B------:R-:W4:Y:S01]  /*25b80*/  LDL.LU.64 R92, [R1+0x980] ;  /* 0x00098000015c7983 */ /* 0x000f220000300a00 */
[----:B------:R-:W-:-:S04]  /*25b90*/  IMAD.WIDE R110, R0, 0x4, R110 ;  /* 0x00000004006e7825 */ /* 0x000fc800078e026e */
[C---:B------:R-:W-:Y:S01]  /*25ba0*/  IMAD.WIDE R100, R0.reuse, 0x4, R100 ;  /* 0x0000000400647825 */ /* 0x040fe200078e0264 */
[----:B------:R-:W-:Y:S03]  /*25bb0*/  STL.64 [R1+0x1810], R112 ;  /* 0x0018107001007387 */ /* 0x000fe60000100a00 */
[C---:B------:R-:W-:Y:S01]  /*25bc0*/  IMAD.WIDE R98, R0.reuse, 0x4, R98 ;  /* 0x0000000400627825 */ /* 0x040fe200078e0262 */
[----:B------:R1:W-:Y:S04]  /*25bd0*/  STL.64 [R1+0x17d0], R110 ;  /* 0x0017d06e01007387 */ /* 0x0003e80000100a00 */
[----:B------:R-:W-:Y:S01]  /*25be0*/  STL.64 [R1+0x1790], R100 ;  /* 0x0017906401007387 */ /* 0x000fe20000100a00 */
[----:B------:R-:W-:-:S03]  /*25bf0*/  IMAD.WIDE R96, R0, 0x4, R96 ;  /* 0x0000000400607825 */ /* 0x000fc600078e0260 */
[----:B------:R1:W-:Y:S04]  /*25c00*/  LDGSTS.E [R104+0x6a000], [R110.64], P5 ;  /* 0x6a0000006e687fae */ /* 0x0003e8000a921844 */
[----:B------:R1:W-:Y:S04]  /*25c10*/  STL.64 [R1+0x1750], R98 ;  /* 0x0017506201007387 */ /* 0x0003e80000100a00 */
[----:B------:R1:W-:Y:S04]  /*25c20*/  LDGSTS.E [R95+0x6b000], [R100.64], P5 ;  /* 0x6b000000645f7fae */ /* 0x0003e8000a921844 */
[----:B------:R1:W-:Y:S04]  /*25c30*/  STL.64 [R1+0x1710], R96 ;  /* 0x0017106001007387 */ /* 0x0003e80000100a00 */
[----:B------:R1:W-:Y:S02]  /*25c40*/  LDGSTS.E [R2+0x6c000], [R98.64], P5 ;  /* 0x6c00000062027fae */ /* 0x0003e4000a921844 */
[----:B-1----:R-:W-:-:S02]  /*25c50*/  LOP3.LUT R95, R117, 0x10, RZ, 0x3c, !PT ;  /* 0x00000010755f7812 */ /* 0x002fc400078e3cff */
[----:B------:R1:W-:Y:S04]  /*25c60*/  LDGSTS.E [R252+0x6d000], [R96.64], P5 ;  /* 0x6d00000060fc7fae */ /* 0x0003e8000a921844 */
[----:B------:R-:W4:Y:S04]  /*25c70*/  LDL.LU.64 R116, [R1+0x978] ;  /* 0x0009780001747983 */ /* 0x000f280000300a00 */
[----:B------:R-:W4:Y:S04]  /*25c80*/  LDL.LU.64 R110, [R1+0x970] ;  /* 0x00097000016e7983 */ /* 0x000f280000300a00 */
[----:B------:R-:W4:Y:S04]  /*25c90*/  LDL.LU.64 R104, [R1+0x968] ;  /* 0x0009680001687983 */ /* 0x000f280000300a00 */
[----:B------:R-:W4:Y:S04]  /*25ca0*/  LDL.LU.64 R98, [R1+0x960] ;  /* 0x0009600001627983 */ /* 0x000f280000300a00 */
[----:B-1----:R-:W4:Y:S01]  /*25cb0*/  LDL.LU.64 R96, [R1+0x958] ;  /* 0x0009580001607983 */ /* 0x002f220000300a00 */
[----:B------:R-:W-:-:S02]  /*25cc0*/  IADD3 R112, R3, 0x100000, RZ ;  /* 0x0010000003707810 */ /* 0x000fc40007ffe0ff */
[----:B------:R-:W-:Y:S02]  /*25cd0*/  IADD3 R101, R3, 0x100000, RZ ;  /* 0x0010000003657810 */ /* 0x000fe40007ffe0ff */
[C---:B------:R-:W-:Y:S02]  /*25ce0*/  IADD3 R100, R95.reuse, 0x100000, RZ ;  /* 0x001000005f647810 */ /* 0x040fe40007ffe0ff */
[C---:B------:R-:W-:Y:S02]  /*25cf0*/  IADD3 R2, R95.reuse, 0x100000, RZ ;  /* 0x001000005f027810 */ /* 0x040fe40007ffe0ff */
[----:B------:R-:W-:Y:S01]  /*25d00*/  IADD3 R252, R95, 0x100000, RZ ;  /* 0x001000005ffc7810 */ /* 0x000fe20007ffe0ff */
[----:B--2---:R-:W-:-:S04]  /*25d10*/  IMAD.WIDE R114, R0, 0x4, R114 ;  /* 0x0000000400727825 */ /* 0x004fc800078e0272 */
[C---:B---3--:R-:W-:Y:S01]  /*25d20*/  IMAD.WIDE R106, R0.reuse, 0x4, R106 ;  /* 0x00000004006a7825 */ /* 0x048fe200078e026a */
[----:B------:R-:W-:Y:S03]  /*25d30*/  STL.64 [R1+0x16d0], R114 ;  /* 0x0016d07201007387 */ /* 0x000fe60000100a00 */
[C---:B----4-:R-:W-:Y:S01]  /*25d40*/  IMAD.WIDE R102, R0.reuse, 0x4, R102 ;  /* 0x0000000400667825 */ /* 0x050fe200078e0266 */
[----:B------:R-:W-:Y:S04]  /*25d50*/  STL.64 [R1+0x1690], R106 ;  /* 0x0016906a01007387 */ /* 0x000fe80000100a00 */
[----:B------:R1:W-:Y:S01]  /*25d60*/  LDGSTS.E [R112+0x6e000], [R114.64], P5 ;  /* 0x6e00000072707fae */ /* 0x0003e2000a921844 */
[----:B------:R-:W-:-:S03]  /*25d70*/  IMAD.WIDE R90, R0, 0x4, R90 ;  /* 0x00000004005a7825 */ /* 0x000fc600078e025a */
[----:B------:R-:W-:Y:S01]  /*25d80*/  STL.64 [R1+0x1a48], R102 ;  /* 0x001a486601007387 */ /* 0x000fe20000100a00 */
[----:B------:R-:W-:-:S03]  /*25d90*/  IMAD.WIDE R92, R0, 0x4, R92 ;  /* 0x00000004005c7825 */ /* 0x000fc600078e025c */
[----:B------:R2:W-:Y:S04]  /*25da0*/  LDGSTS.E [R101+0x6f000], [R106.64], P5 ;  /* 0x6f0000006a657fae */ /* 0x0005e8000a921844 */
[----:B------:R3:W-:Y:S04]  /*25db0*/  STL.64 [R1+0x1a08], R90 ;  /* 0x001a085a01007387 */ /* 0x0007e80000100a00 */
[----:B------:R4:W-:Y:S04]  /*25dc0*/  LDGSTS.E [R100+0x60200], [R102.64], P5 ;  /* 0x6020000066647fae */ /* 0x0009e8000a921844 */
[----:B------:R1:W-:Y:S04]  /*25dd0*/  STL.64 [R1+0x19c8], R92 ;  /* 0x0019c85c01007387 */ /* 0x0003e80000100a00 */
[----:B------:R3:W-:Y:S04]  /*25de0*/  LDGSTS.E [R2+0x61200], [R90.64], P5 ;  /* 0x612000005a027fae */ /* 0x0007e8000a921844 */
[----:B------:R1:W-:Y:S04]  /*25df0*/  LDGSTS.E [R252+0x62200], [R92.64], P5 ;  /* 0x622000005cfc7fae */ /* 0x0003e8000a921844 */
[----:B---3--:R-:W3:Y:S04]  /*25e00*/  LDL.LU.64 R90, [R1+0x950] ;  /* 0x00095000015a7983 */ /* 0x008ee80000300a00 */
[----:B-1----:R-:W3:Y:S04]  /*25e10*/  LDL.LU.64 R112, [R1+0x948] ;  /* 0x0009480001707983 */ /* 0x002ee80000300a00 */
[----:B--2---:R-:W2:Y:S04]  /*25e20*/  LDL.LU.64 R106, [R1+0x940] ;  /* 0x00094000016a7983 */ /* 0x004ea80000300a00 */
[----:B----4-:R-:W4:Y:S04]  /*25e30*/  LDL.LU.64 R100, [R1+0x938] ;  /* 0x0009380001647983 */ /* 0x010f280000300a00 */
[----:B------:R-:W4:Y:S01]  /*25e40*/  LDL.LU.64 R92, [R1+0x930] ;  /* 0x00093000015c7983 */ /* 0x000f220000300a00 */
[----:B------:R-:W-:Y:S01]  /*25e50*/  IMAD.WIDE R116, R0, 0x4, R116 ;  /* 0x0000000400747825 */ /* 0x000fe200078e0274 */
[----:B------:R-:W-:-:S03]  /*25e60*/  IADD3 R114, R95, 0x100000, RZ ;  /* 0x001000005f727810 */ /* 0x000fc60007ffe0ff */
[----:B------:R-:W-:Y:S01]  /*25e70*/  IMAD.WIDE R110, R0, 0x4, R110 ;  /* 0x00000004006e7825 */ /* 0x000fe200078e026e */
[----:B------:R-:W-:-:S03]  /*25e80*/  IADD3 R103, R95, 0x100000, RZ ;  /* 0x001000005f677810 */ /* 0x000fc60007ffe0ff */
[C---:B------:R-:W-:Y:S01]  /*25e90*/  IMAD.WIDE R104, R0.reuse, 0x4, R104 ;  /* 0x0000000400687825 */ /* 0x040fe200078e0268 */
[----:B------:R-:W-:Y:S03]  /*25ea0*/  STL.64 [R1+0x1988], R116 ;  /* 0x0019887401007387 */ /* 0x000fe60000100a00 */
[C---:B------:R-:W-:Y:S01]  /*25eb0*/  IMAD.WIDE R98, R0.reuse, 0x4, R98 ;  /* 0x0000000400627825 */ /* 0x040fe200078e0262 */
[C---:B------:R-:W-:Y:S01]  /*25ec0*/  IADD3 R102, R95.reuse, 0x100000, RZ ;  /* 0x001000005f667810 */ /* 0x040fe20007ffe0ff */
[----:B------:R1:W-:Y:S02]  /*25ed0*/  STL.64 [R1+0x1948], R110 ;  /* 0x0019486e01007387 */ /* 0x0003e40000100a00 */
[C---:B------:R-:W-:Y:S02]  /*25ee0*/  IMAD.WIDE R96, R0.reuse, 0x4, R96 ;  /* 0x0000000400607825 */ /* 0x040fe400078e0260 */
[----:B------:R1:W-:Y:S04]  /*25ef0*/  STL.64 [R1+0x1908], R104 ;  /* 0x0019086801007387 */ /* 0x0003e80000100a00 */
[----:B------:R1:W-:Y:S04]  /*25f00*/  STL.64 [R1+0x18c8], R98 ;  /* 0x0018c86201007387 */ /* 0x0003e80000100a00 */
[----:B------:R1:W-:Y:S04]  /*25f10*/  LDGSTS.E [R114+0x63200], [R116.64], P5 ;  /* 0x6320000074727fae */ /* 0x0003e8000a921844 */
[----:B------:R1:W-:Y:S04]  /*25f20*/  STL.64 [R1+0x1888], R96 ;  /* 0x0018886001007387 */ /* 0x0003e80000100a00 */
[----:B------:R1:W-:Y:S04]  /*25f30*/  LDGSTS.E [R103+0x64200], [R110.64], P5 ;  /* 0x642000006e677fae */ /* 0x0003e8000a921844 */
[----:B-1----:R-:W4:Y:S04]  /*25f40*/  LDL.LU.64 R114, [R1+0x928] ;  /* 0x0009280001727983 */ /* 0x002f280000300a00 */
[----:B------:R1:W-:Y:S04]  /*25f50*/  LDGSTS.E [R102+0x65200], [R104.64], P5 ;  /* 0x6520000068667fae */ /* 0x0003e8000a921844 */
[----:B------:R-:W4:Y:S04]  /*25f60*/  LDL.LU.64 R110, [R1+0x920] ;  /* 0x00092000016e7983 */ /* 0x000f280000300a00 */
[----:B------:R1:W-:Y:S04]  /*25f70*/  LDGSTS.E [R2+0x66200], [R98.64], P5 ;  /* 0x6620000062027fae */ /* 0x0003e8000a921844 */
[----:B-1----:R-:W4:Y:S04]  /*25f80*/  LDL.LU.64 R104, [R1+0x918] ;  /* 0x0009180001687983 */ /* 0x002f280000300a00 */
[----:B------:R1:W-:Y:S04]  /*25f90*/  LDGSTS.E [R252+0x67200], [R96.64], P5 ;  /* 0x6720000060fc7fae */ /* 0x0003e8000a921844 */
[----:B------:R-:W4:Y:S04]  /*25fa0*/  LDL.LU.64 R98, [R1+0x910] ;  /* 0x0009100001627983 */ /* 0x000f280000300a00 */
[----:B-1----:R-:W4:Y:S01]  /*25fb0*/  LDL.LU.64 R96, [R1+0x908] ;  /* 0x0009080001607983 */ /* 0x002f220000300a00 */
[----:B------:R-:W-:Y:S01]  /*25fc0*/  IADD3 R116, R95, 0x100000, RZ ;  /* 0x001000005f747810 */ /* 0x000fe20007ffe0ff */
[----:B---3--:R-:W-:-:S04]  /*25fd0*/  IMAD.WIDE R90, R0, 0x4, R90 ;  /* 0x00000004005a7825 */ /* 0x008fc800078e025a */
[C---:B------:R-:W-:Y:S01]  /*25fe0*/  IMAD.WIDE R112, R0.reuse, 0x4, R112 ;  /* 0x0000000400707825 */ /* 0x040fe200078e0270 */
[----:B------:R1:W-:Y:S03]  /*25ff0*/  STL.64 [R1+0x1848], R90 ;  /* 0x0018485a01007387 */ /* 0x0003e60000100a00 */
[C---:B--2---:R-:W-:Y:S01]  /*26000*/  IMAD.WIDE R106, R0.reuse, 0x4, R106 ;  /* 0x00000004006a7825 */ /* 0x044fe200078e026a */
[----:B------:R2:W-:Y:S03]  /*26010*/  STL.64 [R1+0x1808], R112 ;  /* 0x0018087001007387 */ /* 0x0005e60000100a00 */
[C---:B----4-:R-:W-:Y:S01]  /*26020*/  IMAD.WIDE R100, R0.reuse, 0x4, R100 ;  /* 0x0000000400647825 */ /* 0x050fe200078e0264 */
[----:B------:R1:W-:Y:S03]  /*26030*/  LDGSTS.E [R116+0x68200], [R90.64], P5 ;  /* 0x682000005a747fae */ /* 0x0003e6000a921844 */
[C---:B------:R-:W-:Y:S01]  /*26040*/  IMAD.WIDE R92, R0.reuse, 0x4, R92 ;  /* 0x00000004005c7825 */ /* 0x040fe200078e025c */
[----:B------:R2:W-:Y:S04]  /*26050*/  LDGSTS.E [R103+0x69200], [R112.64], P5 ;  /* 0x6920000070677fae */ /* 0x0005e8000a921844 */
[----:B------:R3:W-:Y:S04]  /*26060*/  LDGSTS.E [R102+0x6a200], [R106.64], P5 ;  /* 0x6a2000006a667fae */ /* 0x0007e8000a921844 */
[----:B-1----:R1:W5:Y:S04]  /*26070*/  LDL.LU.64 R90, [R1+0x2480] ;  /* 0x00248000015a7983 */ /* 0x0023680000300a00 */
[----:B------:R-:W-:Y:S04]  /*26080*/  STL.64 [R1+0x17c8], R106 ;  /* 0x0017c86a01007387 */ /* 0x000fe80000100a00 */
[----:B------:R2:W-:Y:S04]  /*26090*/  STL.64 [R1+0x1788], R100 ;  /* 0x0017886401007387 */ /* 0x0005e80000100a00 */
[----:B------:R1:W-:Y:S04]  /*260a0*/  STL.64 [R1+0x1748], R92 ;  /* 0x0017485c01007387 */ /* 0x0003e80000100a00 */
[----:B------:R-:W4:Y:S04]  /*260b0*/  LDL.LU.64 R116, [R1+0x900] ;  /* 0x0009000001747983 */ /* 0x000f280000300a00 */
[----:B--2---:R-:W2:Y:S04]  /*260c0*/  LDL.LU.64 R112, [R1+0x8f8] ;  /* 0x0008f80001707983 */ /* 0x004ea80000300a00 */
[----:B------:R1:W-:Y:S04]  /*260d0*/  LDGSTS.E [R2+0x6b200], [R100.64], P5 ;  /* 0x6b20000064027fae */ /* 0x0003e8000a921844 */
[----:B---3--:R-:W3:Y:S04]  /*260e0*/  LDL.LU.64 R102, [R1+0x8f0] ;  /* 0x0008f00001667983 */ /* 0x008ee80000300a00 */
[----:B------:R1:W-:Y:S04]  /*260f0*/  LDGSTS.E [R252+0x6c200], [R92.64], P5 ;  /* 0x6c2000005cfc7fae */ /* 0x0003e8000a921844 */
[----:B-1----:R-:W3:Y:S01]  /*26100*/  LDL.LU.64 R100, [R1+0x8e8] ;  /* 0x0008e80001647983 */ /* 0x002ee20000300a00 */
[----:B------:R-:W-:-:S03]  /*26110*/  IMAD.WIDE R114, R0, 0x4, R114 ;  /* 0x0000000400727825 */ /* 0x000fc600078e0272 */
[----:B------:R-:W3:Y:S01]  /*26120*/  LDL.LU.64 R92, [R1+0x8e0] ;  /* 0x0008e000015c7983 */ /* 0x000ee20000300a00 */
[----:B------:R-:W-:Y:S01]  /*26130*/  IMAD.WIDE R110, R0, 0x4, R110 ;  /* 0x00000004006e7825 */ /* 0x000fe200078e026e */
[----:B------:R-:W-:-:S03]  /*26140*/  IADD3 R107, R95, 0x100000, RZ ;  /* 0x001000005f6b7810 */ /* 0x000fc60007ffe0ff */
[C---:B------:R-:W-:Y:S01]  /*26150*/  IMAD.WIDE R104, R0.reuse, 0x4, R104 ;  /* 0x0000000400687825 */ /* 0x040fe200078e0268 */
[C---:B------:R-:W-:Y:S01]  /*26160*/  IADD3 R106, R95.reuse, 0x100000, RZ ;  /* 0x001000005f6a7810 */ /* 0x040fe20007ffe0ff */
[----:B------:R1:W-:Y:S02]  /*26170*/  STL.64 [R1+0x1708], R114 ;  /* 0x0017087201007387 */ /* 0x0003e40000100a00 */
[----:B------:R-:W-:Y:S01]  /*26180*/  IMAD.WIDE R98, R0, 0x4, R98 ;  /* 0x0000000400627825 */ /* 0x000fe200078e0262 */
[----:B------:R-:W-:Y:S01]  /*26190*/  IADD3 R95, R95, 0x100000, RZ ;  /* 0x001000005f5f7810 */ /* 0x000fe20007ffe0ff */
[----:B------:R1:W-:Y:S01]  /*261a0*/  STL.64 [R1+0x16c8], R110 ;  /* 0x0016c86e01007387 */ /* 0x0003e20000100a00 */
[----:B------:R-:W-:Y:S01]  /*261b0*/  IADD3 R2, R108, 0x100000, RZ ;  /* 0x001000006c027810 */ /* 0x000fe20007ffe0ff */
[----:B------:R-:W-:Y:S02]  /*261c0*/  IMAD.WIDE R96, R0, 0x4, R96 ;  /* 0x0000000400607825 */ /* 0x000fe400078e0260 */
[----:B------:R1:W-:Y:S01]  /*261d0*/  STL.64 [R1+0x1688], R104 ;  /* 0x0016886801007387 */ /* 0x0003e20000100a00 */
[----:B------:R-:W-:-:S03]  /*261e0*/  IADD3 R252, R108, 0x100000, RZ ;  /* 0x001000006cfc7810 */ /* 0x000fc60007ffe0ff */
[----:B------:R1:W-:Y:S04]  /*261f0*/  STL.64 [R1+0x1a40], R98 ;  /* 0x001a406201007387 */ /* 0x0003e80000100a00 */
[----:B------:R1:W-:Y:S04]  /*26200*/  LDGSTS.E [R107+0x6d200], [R114.64], P5 ;  /* 0x6d200000726b7fae */ /* 0x0003e8000a921844 */
[----:B------:R1:W-:Y:S04]  /*26210*/  STL.64 [R1+0x1a00], R96 ;  /* 0x001a006001007387 */ /* 0x0003e80000100a00 */
[----:B------:R1:W-:Y:S04]  /*26220*/  LDGSTS.E [R106+0x6e200], [R110.64], P5 ;  /* 0x6e2000006e6a7fae */ /* 0x0003e8000a921844 */
[----:B-1----:R-:W3:Y:S04]  /*26230*/  LDL.LU.64 R114, [R1+0x8d8] ;  /* 0x0008d80001727983 */ /* 0x002ee80000300a00 */
[----:B------:R1:W-:Y:S04]  /*26240*/  LDGSTS.E [R95+0x6f200], [R104.64], P5 ;  /* 0x6f200000685f7fae */ /* 0x0003e8000a921844 */
[----:B------:R-:W3:Y:S04]  /*26250*/  LDL.LU.64 R110, [R1+0x8d0] ;  /* 0x0008d000016e7983 */ /* 0x000ee80000300a00 */
[----:B------:R1:W-:Y:S04]  /*26260*/  LDGSTS.E [R2+0x60400], [R98.64], P5 ;  /* 0x6040000062027fae */ /* 0x0003e8000a921844 */
[----:B-1----:R-:W3:Y:S04]  /*26270*/  LDL.LU.64 R104, [R1+0x8c8] ;  /* 0x0008c80001687983 */ /* 0x002ee80000300a00 */
[----:B------:R1:W-:Y:S04]  /*26280*/  LDGSTS.E [R252+0x61400], [R96.64], P5 ;  /* 0x6140000060fc7fae */ /* 0x0003e8000a921844 */
[----:B------:R-:W3:Y:S04]  /*26290*/  LDL.LU.64 R98, [R1+0x8c0] ;  /* 0x0008c00001627983 */ /* 0x000ee80000300a00 */
[----:B-1----:R-:W3:Y:S01]  /*262a0*/  LDL.LU.64 R96, [R1+0x8b8] ;  /* 0x0008b80001607983 */ /* 0x002ee20000300a00 */
[----:B------:R-:W-:-:S02]  /*262b0*/  IADD3 R107, R108, 0x100000, RZ ;  /* 0x001000006c6b7810 */ /* 0x000fc40007ffe0ff */
[C---:B------:R-:W-:Y:S02]  /*262c0*/  IADD3 R106, R108.reuse, 0x100000, RZ ;  /* 0x001000006c6a7810 */ /* 0x040fe40007ffe0ff */
[----:B------:R-:W-:Y:S01]  /*262d0*/  IADD3 R95, R108, 0x100000, RZ ;  /* 0x001000006c5f7810 */ /* 0x000fe20007ffe0ff */
[----:B----4-:R-:W-:-:S04]  /*262e0*/  IMAD.WIDE R116, R0, 0x4, R116 ;  /* 0x0000000400747825 */ /* 0x010fc800078e0274 */
[C---:B--2---:R-:W-:Y:S01]  /*262f0*/  IMAD.WIDE R112, R0.reuse, 0x4, R112 ;  /* 0x0000000400707825 */ /* 0x044fe200078e0270 */
[----:B------:R1:W-:Y:S03]  /*26300*/  STL.64 [R1+0x19c0], R116 ;  /* 0x0019c07401007387 */ /* 0x0003e60000100a00 */
[C---:B---3--:R-:W-:Y:S01]  /*26310*/  IMAD.WIDE R102, R0.reuse, 0x4, R102 ;  /* 0x0000000400667825 */ /* 0x048fe200078e0266 */
[----:B------:R2:W-:Y:S03]  /*26320*/  STL.64 [R1+0x1980], R112 ;  /* 0x0019807001007387 */ /* 0x0005e60000100a00 */
[C---:B------:R-:W-:Y:S01]  /*26330*/  IMAD.WIDE R100, R0.reuse, 0x4, R100 ;  /* 0x0000000400647825 */ /* 0x040fe200078e0264 */
[----:B------:R2:W-:Y:S03]  /*26340*/  STL.64 [R1+0x1940], R102 ;  /* 0x0019406601007387 */ /* 0x0005e60000100a00 */
[C---:B------:R-:W-:Y:S01]  /*26350*/  IMAD.WIDE R92, R0.reuse, 0x4, R92 ;  /* 0x00000004005c7825 */ /* 0x040fe200078e025c */
[----:B------:R4:W-:Y:S04]  /*26360*/  STL.64 [R1+0x1900], R100 ;  /* 0x0019006401007387 */ /* 0x0009e80000100a00 */
[----:B------:R1:W-:Y:S04]  /*26370*/  LDGSTS.E [R107+0x62400], [R116.64], P5 ;  /* 0x62400000746b7fae */ /* 0x0003e8000a921844 */
[----:B------:R2:W-:Y:S04]  /*26380*/  STL.64 [R1+0x18c0], R92 ;  /* 0x0018c05c01007387 */ /* 0x0005e80000100a00 */
[----:B------:R2:W-:Y:S04]  /*26390*/  LDGSTS.E [R106+0x63400], [R112.64], P5 ;  /* 0x63400000706a7fae */ /* 0x0005e8000a921844 */
[----:B-1----:R-:W3:Y:S04]  /*263a0*/  LDL.LU.64 R116, [R1+0x8b0] ;  /* 0x0008b00001747983 */ /* 0x002ee80000300a00 */
[----:B------:R1:W-:Y:S04]  /*263b0*/  LDGSTS.E [R95+0x64400], [R102.64], P5 ;  /* 0x64400000665f7fae */ /* 0x0003e8000a921844 */
[----:B--2---:R-:W2:Y:S04]  /*263c0*/  LDL.LU.64 R112, [R1+0x8a8] ;  /* 0x0008a80001707983 */ /* 0x004ea80000300a00 */
[----:B------:R4:W-:Y:S04]  /*263d0*/  LDGSTS.E [R2+0x65400], [R100.64], P5 ;  /* 0x6540000064027fae */ /* 0x0009e8000a921844 */
[----:B-1----:R-:W2:Y:S04]  /*263e0*/  LDL.LU.64 R102, [R1+0x8a0] ;  /* 0x0008a00001667983 */ /* 0x002ea80000300a00 */
[----:B------:R1:W-:Y:S04]  /*263f0*/  LDGSTS.E [R252+0x66400], [R92.64], P5 ;  /* 0x664000005cfc7fae */ /* 0x0003e8000a921844 */
[----:B----4-:R-:W4:Y:S01]  /*26400*/  LDL.LU.64 R100, [R1+0x898] ;  /* 0x0008980001647983 */ /* 0x010f220000300a00 */
[----:B------:R-:W-:-:S04]  /*26410*/  IMAD.WIDE R114, R0, 0x4, R114 ;  /* 0x0000000400727825 */ /* 0x000fc800078e0272 */
[C---:B------:R-:W-:Y:S01]  /*26420*/  IMAD.WIDE R110, R0.reuse, 0x4, R110 ;  /* 0x00000004006e7825 */ /* 0x040fe200078e026e */
[----:B------:R1:W-:Y:S04]  /*26430*/  LDGSTS.E [R107+0x67400], [R114.64], P5 ;  /* 0x67400000726b7fae */ /* 0x0003e8000a921844 */
[----:B-1----:R-:W4:Y:S01]  /*26440*/  LDL.LU.64 R92, [R1+0x890] ;  /* 0x00089000015c7983 */ /* 0x002f220000300a00 */
[----:B------:R-:W-:-:S03]  /*26450*/  IMAD.WIDE R104, R0, 0x4, R104 ;  /* 0x0000000400687825 */ /* 0x000fc600078e0268 */
[----:B------:R1:W-:Y:S04]  /*26460*/  STL.64 [R1+0x1880], R114 ;  /* 0x0018807201007387 */ /* 0x0003e80000100a00 */
[----:B------:R1:W-:Y:S01]  /*26470*/  STL.64 [R1+0x1840], R110 ;  /* 0x0018406e01007387 */ /* 0x0003e20000100a00 */
[----:B------:R-:W-:-:S03]  /*26480*/  IMAD.WIDE R98, R0, 0x4, R98 ;  /* 0x0000000400627825 */ /* 0x000fc600078e0262 */
[----:B------:R1:W-:Y:S01]  /*26490*/  STL.64 [R1+0x1800], R104 ;  /* 0x0018006801007387 */ /* 0x0003e20000100a00 */
[----:B------:R-:W-:-:S03]  /*264a0*/  IMAD.WIDE R96, R0, 0x4, R96 ;  /* 0x0000000400607825 */ /* 0x000fc600078e0260 */
[----:B------:R1:W-:Y:S04]  /*264b0*/  STL.64 [R1+0x17c0], R98 ;  /* 0x0017c06201007387 */ /* 0x0003e80000100a00 */
        /* <DEDUP_REMOVED lines=10> */
[----:B------:R-:W-:-:S04]  /*26560*/  LOP3.LUT R120, R120, 0x30, RZ, 0x3c, !PT ;  /* 0x0000003078787812 */ /* 0x000fc800078e3cff */
[----:B------:R-:W-:Y:S01]  /*26570*/  IADD3 R252, R120, 0x100000, RZ ;  /* 0x0010000078fc7810 */ /* 0x000fe20007ffe0ff */
[----:B---3--:R-:W-:-:S04]  /*26580*/  IMAD.WIDE R116, R0, 0x4, R116 ;  /* 0x0000000400747825 */ /* 0x008fc800078e0274 */
[C---:B--2---:R-:W-:Y:S01]  /*26590*/  IMAD.WIDE R112, R0.reuse, 0x4, R112 ;  /* 0x0000000400707825 */ /* 0x044fe200078e0270 */
[----:B------:R1:W-:Y:S03]  /*265a0*/  STL.64 [R1+0x1740], R116 ;  /* 0x0017407401007387 */ /* 0x0003e60000100a00 */
[C---:B------:R-:W-:Y:S01]  /*265b0*/  IMAD.WIDE R102, R0.reuse, 0x4, R102 ;  /* 0x0000000400667825 */ /* 0x040fe200078e0266 */
[----:B------:R2:W-:Y:S03]  /*265c0*/  STL.64 [R1+0x1700], R112 ;  /* 0x0017007001007387 */ /* 0x0005e60000100a00 */
[C---:B----4-:R-:W-:Y:S01]  /*265d0*/  IMAD.WIDE R100, R0.reuse, 0x4, R100 ;  /* 0x0000000400647825 */ /* 0x050fe200078e0264 */
[----:B------:R3:W-:Y:S04]  /*265e0*/  STL.64 [R1+0x16c0], R102 ;  /* 0x0016c06601007387 */ /* 0x0007e80000100a00 */
[----:B------:R2:W-:Y:S04]  /*265f0*/  STL.64 [R1+0x1680], R100 ;  /* 0x0016806401007387 */ /* 0x0005e80000100a00 */
[----:B------:R1:W-:Y:S01]  /*26600*/  LDGSTS.E [R107+0x6c400], [R116.64], P5 ;  /* 0x6c400000746b7fae */ /* 0x0003e2000a921844 */
[----:B------:R-:W-:-:S03]  /*26610*/  IMAD.WIDE R92, R0, 0x4, R92 ;  /* 0x00000004005c7825 */ /* 0x000fc600078e025c */
[----:B------:R2:W-:Y:S04]  /*26620*/  LDGSTS.E [R106+0x6d400], [R112.64], P5 ;  /* 0x6d400000706a7fae */ /* 0x0005e8000a921844 */
[----:B------:R2:W-:Y:S04]  /*26630*/  STL.64 [R1+0x1a38], R92 ;  /* 0x001a385c01007387 */ /* 0x0005e80000100a00 */
[----:B-1----:R-:W4:Y:S04]  /*26640*/  LDL.LU.64 R116, [R1+0x860] ;  /* 0x0008600001747983 */ /* 0x002f280000300a00 */
[----:B------:R3:W-:Y:S04]  /*26650*/  LDGSTS.E [R95+0x6e400], [R102.64], P5 ;  /* 0x6e400000665f7fae */ /* 0x0007e8000a921844 */
        /* <DEDUP_REMOVED lines=9> */
[----:B------:R-:W-:Y:S01]  /*266f0*/  IMAD.WIDE R104, R0, 0x4, R104 ;  /* 0x0000000400687825 */ /* 0x000fe200078e0268 */
[C---:B------:R-:W-:Y:S01]  /*26700*/  IADD3 R106, R120.reuse, 0x100000, RZ ;  /* 0x00100000786a7810 */ /* 0x040fe20007ffe0ff */
[----:B------:R1:W-:Y:S01]  /*26710*/  STL.64 [R1+0x19f8], R114 ;  /* 0x0019f87201007387 */ /* 0x0003e20000100a00 */
[----:B------:R-:W-:Y:S01]  /*26720*/  IADD3 R95, R120, 0x100000, RZ ;  /* 0x00100000785f7810 */ /* 0x000fe20007ffe0ff */
[----:B------:R-:W-:Y:S02]  /*26730*/  IMAD.WIDE R98, R0, 0x4, R98 ;  /* 0x0000000400627825 */ /* 0x000fe400078e0262 */
[----:B------:R1:W-:Y:S01]  /*26740*/  STL.64 [R1+0x19b8], R110 ;  /* 0x0019b86e01007387 */ /* 0x0003e20000100a00 */
[----:B------:R-:W-:-:S03]  /*26750*/  IADD3 R2, R120, 0x100000, RZ ;  /* 0x0010000078027810 */ /* 0x000fc60007ffe0ff */
[----:B------:R1:W-:Y:S01]  /*26760*/  STL.64 [R1+0x1978], R104 ;  /* 0x0019786801007387 */ /* 0x0003e20000100a00 */
[----:B------:R-:W-:-:S03]  /*26770*/  IMAD.WIDE R96, R0, 0x4, R96 ;  /* 0x0000000400607825 */ /* 0x000fc600078e0260 */
        /* <DEDUP_REMOVED lines=52> */
[----:B------:R-:W-:-:S02]  /*26ac0*/  IADD3 R107, R109, 0x100000, RZ ;  /* 0x001000006d6b7810 */ /* 0x000fc40007ffe0ff */
[C---:B------:R-:W-:Y:S02]  /*26ad0*/  IADD3 R106, R109.reuse, 0x100000, RZ ;  /* 0x001000006d6a7810 */ /* 0x040fe40007ffe0ff */
[C---:B------:R-:W-:Y:S02]  /*26ae0*/  IADD3 R95, R109.reuse, 0x100000, RZ ;  /* 0x001000006d5f7810 */ /* 0x040fe40007ffe0ff */
[C---:B------:R-:W-:Y:S02]  /*26af0*/  IADD3 R2, R109.reuse, 0x100000, RZ ;  /* 0x001000006d027810 */ /* 0x040fe40007ffe0ff */
        /* <DEDUP_REMOVED lines=20> */
[----:B------:R-:W-:-:S04]  /*26c40*/  IMAD.WIDE R114, R0, 0x4, R114 ;  /* 0x0000000400727825 */ /* 0x000fc800078e0272 */
[C---:B------:R-:W-:Y:S01]  /*26c50*/  IMAD.WIDE R110, R0.reuse, 0x4, R110 ;  /* 0x00000004006e7825 */ /* 0x040fe200078e026e */
[----:B------:R1:W-:Y:S04]  /*26c60*/  LDGSTS.E [R107+0x65800], [R114.64], P5 ;  /* 0x65800000726b7fae */ /* 0x0003e8000a921844 */
[----:B------:R-:W3:Y:S01]  /*26c70*/  LDL.LU.64 R92, [R1+0x7a0] ;  /* 0x0007a000015c7983 */ /* 0x000ee20000300a00 */
[----:B------:R-:W-:-:S03]  /*26c80*/  IMAD.WIDE R104, R0, 0x4, R104 ;  /* 0x0000000400687825 */ /* 0x000fc600078e0268 */
[----:B------:R-:W-:Y:S04]  /*26c90*/  STL.64 [R1+0x18f0], R114 ;  /* 0x0018f07201007387 */ /* 0x000fe80000100a00 */
[----:B------:R1:W-:Y:S01]  /*26ca0*/  STL.64 [R1+0x18b0], R110 ;  /* 0x0018b06e01007387 */ /* 0x0003e20000100a00 */
[----:B------:R-:W-:-:S03]  /*26cb0*/  IMAD.WIDE R98, R0, 0x4, R98 ;  /* 0x0000000400627825 */ /* 0x000fc600078e0262 */
        /* <DEDUP_REMOVED lines=11> */
[----:B------:R-:W3:Y:S04]  /*26d70*/  LDL.LU.64 R96, [R1+0x770] ;  /* 0x0007700001607983 */ /* 0x000ee80000300a00 */
[----:B------:R-:W3:Y:S01]  /*26d80*/  LDL.LU.64 R114, [R1+0x760] ;  /* 0x0007600001727983 */ /* 0x000ee20000300a00 */
[----:B------:R-:W-:Y:S01]  /*26d90*/  IADD3 R108, R109, 0x100000, RZ ;  /* 0x001000006d6c7810 */ /* 0x000fe20007ffe0ff */
[----:B----4-:R-:W-:-:S04]  /*26da0*/  IMAD.WIDE R116, R0, 0x4, R116 ;  /* 0x0000000400747825 */ /* 0x010fc800078e0274 */
[C---:B--2---:R-:W-:Y:S01]  /*26db0*/  IMAD.WIDE R112, R0.reuse, 0x4, R112 ;  /* 0x0000000400707825 */ /* 0x044fe200078e0270 */
[----:B------:R1:W-:Y:S03]  /*26dc0*/  STL.64 [R1+0x17b0], R116 ;  /* 0x0017b07401007387 */ /* 0x0003e60000100a00 */
[C---:B---3--:R-:W-:Y:S01]  /*26dd0*/  IMAD.WIDE R102, R0.reuse, 0x4, R102 ;  /* 0x0000000400667825 */ /* 0x048fe200078e0266 */
[----:B------:R2:W-:Y:S03]  /*26de0*/  STL.64 [R1+0x1770], R112 ;  /* 0x0017707001007387 */ /* 0x0005e60000100a00 */
[C---:B------:R-:W-:Y:S01]  /*26df0*/  IMAD.WIDE R100, R0.reuse, 0x4, R100 ;  /* 0x0000000400647825 */ /* 0x040fe200078e0264 */
[----:B------:R2:W-:Y:S04]  /*26e00*/  STL.64 [R1+0x1730], R102 ;  /* 0x0017306601007387 */ /* 0x0005e80000100a00 */
[----:B------:R4:W-:Y:S04]  /*26e10*/  STL.64 [R1+0x16f0], R100 ;  /* 0x0016f06401007387 */ /* 0x0009e80000100a00 */
[----:B------:R1:W-:Y:S01]  /*26e20*/  LDGSTS.E [R107+0x6a800], [R116.64], P5 ;  /* 0x6a800000746b7fae */ /* 0x0003e2000a921844 */
[----:B------:R-:W-:-:S03]  /*26e30*/  IMAD.WIDE R92, R0, 0x4, R92 ;  /* 0x00000004005c7825 */ /* 0x000fc600078e025c */
[----:B------:R2:W-:Y:S04]  /*26e40*/  LDGSTS.E [R106+0x6b800], [R112.64], P5 ;  /* 0x6b800000706a7fae */ /* 0x0005e8000a921844 */
[----:B------:R2:W-:Y:S04]  /*26e50*/  STL.64 [R1+0x16b0], R92 ;  /* 0x0016b05c01007387 */ /* 0x0005e80000100a00 */
[----:B-1----:R-:W3:Y:S04]  /*26e60*/  LDL.LU.64 R116, [R1+0x750] ;  /* 0x0007500001747983 */ /* 0x002ee80000300a00 */
[----:B------:R1:W-:Y:S04]  /*26e70*/  LDGSTS.E [R95+0x6c800], [R102.64], P5 ;  /* 0x6c800000665f7fae */ /* 0x0003e8000a921844 */
[----:B--2---:R-:W2:Y:S04]  /*26e80*/  LDL.LU.64 R112, [R1+0x740] ;  /* 0x0007400001707983 */ /* 0x004ea80000300a00 */
[----:B------:R4:W-:Y:S04]  /*26e90*/  LDGSTS.E [R2+0x6d800], [R100.64], P5 ;  /* 0x6d80000064027fae */ /* 0x0009e8000a921844 */
[----:B------:R-:W2:Y:S01]  /*26ea0*/  LDL.LU.64 R106, [R1+0x730] ;  /* 0x00073000016a7983 */ /* 0x000ea20000300a00 */
[----:B-1----:R-:W-:-:S03]  /*26eb0*/  LOP3.LUT R102, R121, 0x50, RZ, 0x3c, !PT ;  /* 0x0000005079667812 */ /* 0x002fc600078e3cff */
[----:B------:R1:W-:Y:S04]  /*26ec0*/  LDGSTS.E [R252+0x6e800], [R92.64], P5 ;  /* 0x6e8000005cfc7fae */ /* 0x0003e8000a921844 */
[----:B----4-:R-:W4:Y:S04]  /*26ed0*/  LDL.LU.64 R100, [R1+0x720] ;  /* 0x0007200001647983 */ /* 0x010f280000300a00 */
[----:B------:R-:W4:Y:S01]  /*26ee0*/  LDL.LU.64 R120, [R1+0x710] ;  /* 0x0007100001787983 */ /* 0x000f220000300a00 */
[----:B------:R-:W-:Y:S01]  /*26ef0*/  IMAD.WIDE R110, R0, 0x4, R110 ;  /* 0x00000004006e7825 */ /* 0x000fe200078e026e */
[----:B------:R-:W-:-:S03]  /*26f00*/  IADD3 R103, R102, 0x100000, RZ ;  /* 0x0010000066677810 */ /* 0x000fc60007ffe0ff */
[----:B------:R-:W-:Y:S01]  /*26f10*/  IMAD.WIDE R104, R0, 0x4, R104 ;  /* 0x0000000400687825 */ /* 0x000fe200078e0268 */
[----:B------:R-:W-:Y:S01]  /*26f20*/  STL.64 [R1+0x1670], R110 ;  /* 0x0016706e01007387 */ /* 0x000fe20000100a00 */
[----:B------:R-:W-:Y:S02]  /*26f30*/  IADD3 R95, R102, 0x100000, RZ ;  /* 0x00100000665f7810 */ /* 0x000fe40007ffe0ff */
[----:B------:R-:W-:Y:S01]  /*26f40*/  IMAD.WIDE R98, R0, 0x4, R98 ;  /* 0x0000000400627825 */ /* 0x000fe200078e0262 */
[----:B------:R1:W-:Y:S01]  /*26f50*/  STL.64 [R1+0x1a28], R104 ;  /* 0x001a286801007387 */ /* 0x0003e20000100a00 */
[----:B------:R-:W-:Y:S02]  /*26f60*/  IADD3 R2, R102, 0x100000, RZ ;  /* 0x0010000066027810 */ /* 0x000fe40007ffe0ff */
[C---:B------:R-:W-:Y:S01]  /*26f70*/  IMAD.WIDE R96, R0.reuse, 0x4, R96 ;  /* 0x0000000400607825 */ /* 0x040fe200078e0260 */
[----:B------:R1:W-:Y:S03]  /*26f80*/  STL.64 [R1+0x19e8], R98 ;  /* 0x0019e86201007387 */ /* 0x0003e60000100a00 */
[----:B-1----:R-:W-:Y:S01]  /*26f90*/  IMAD.WIDE R92, R0, 0x4, R114 ;  /* 0x00000004005c7825 */ /* 0x002fe200078e0272 */
        /* <DEDUP_REMOVED lines=9> */
[----:B------:R-:W4:Y:S04]  /*27030*/  LDL.LU.64 R96, [R1+0x6d0] ;  /* 0x0006d00001607983 */ /* 0x000f280000300a00 */
[----:B------:R-:W4:Y:S01]  /*27040*/  LDL.LU.64 R110, [R1+0x6c8] ;  /* 0x0006c800016e7983 */ /* 0x000f220000300a00 */
[----:B------:R-:W-:-:S02]  /*27050*/  IADD3 R252, R102, 0x100000, RZ ;  /* 0x0010000066fc7810 */ /* 0x000fc40007ffe0ff */
[----:B------:R-:W-:-:S03]  /*27060*/  IADD3 R114, R102, 0x100000, RZ ;  /* 0x0010000066727810 */ /* 0x000fc60007ffe0ff */
[----:B------:R1:W-:Y:S01]  /*27070*/  LDGSTS.E [R252+0x63a00], [R92.64], P5 ;  /* 0x63a000005cfc7fae */ /* 0x0003e2000a921844 */
[----:B---3--:R-:W-:-:S04]  /*27080*/  IMAD.WIDE R116, R0, 0x4, R116 ;  /* 0x0000000400747825 */ /* 0x008fc800078e0274 */
[C---:B--2---:R-:W-:Y:S01]  /*27090*/  IMAD.WIDE R112, R0.reuse, 0x4, R112 ;  /* 0x0000000400707825 */ /* 0x044fe200078e0270 */
[----:B------:R-:W-:Y:S03]  /*270a0*/  STL.64 [R1+0x1928], R116 ;  /* 0x0019287401007387 */ /* 0x000fe60000100a00 */
[C---:B------:R-:W-:Y:S01]  /*270b0*/  IMAD.WIDE R106, R0.reuse, 0x4, R106 ;  /* 0x00000004006a7825 */ /* 0x040fe200078e026a */
[----:B------:R2:W-:Y:S03]  /*270c0*/  STL.64 [R1+0x18e8], R112 ;  /* 0x0018e87001007387 */ /* 0x0005e60000100a00 */
[C---:B----4-:R-:W-:Y:S01]  /*270d0*/  IMAD.WIDE R100, R0.reuse, 0x4, R100 ;  /* 0x0000000400647825 */ /* 0x050fe200078e0264 */
[----:B------:R3:W-:Y:S03]  /*270e0*/  STL.64 [R1+0x18a8], R106 ;  /* 0x0018a86a01007387 */ /* 0x0007e60000100a00 */
[----:B-1----:R-:W-:Y:S01]  /*270f0*/  IMAD.WIDE R92, R0, 0x4, R120 ;  /* 0x00000004005c7825 */ /* 0x002fe200078e0278 */
[----:B------:R1:W-:Y:S04]  /*27100*/  LDGSTS.E [R114+0x64a00], [R116.64], P5 ;  /* 0x64a0000074727fae */ /* 0x0003e8000a921844 */
[----:B------:R2:W-:Y:S04]  /*27110*/  STL.64 [R1+0x1868], R100 ;  /* 0x0018686401007387 */ /* 0x0005e80000100a00 */
[----:B------:R2:W-:Y:S04]  /*27120*/  LDGSTS.E [R103+0x65a00], [R112.64], P5 ;  /* 0x65a0000070677fae */ /* 0x0005e8000a921844 */
[----:B------:R2:W-:Y:S04]  /*27130*/  STL.64 [R1+0x1828], R92 ;  /* 0x0018285c01007387 */ /* 0x0005e80000100a00 */
[----:B------:R3:W-:Y:S04]  /*27140*/  LDGSTS.E [R95+0x66a00], [R106.64], P5 ;  /* 0x66a000006a5f7fae */ /* 0x0007e8000a921844 */
[----:B-1----:R-:W4:Y:S04]  /*27150*/  LDL.LU.64 R114, [R1+0x6c0] ;  /* 0x0006c00001727983 */ /* 0x002f280000300a00 */
[----:B------:R1:W-:Y:S04]  /*27160*/  LDGSTS.E [R2+0x67a00], [R100.64], P5 ;  /* 0x67a0000064027fae */ /* 0x0003e8000a921844 */
[----:B--2---:R-:W2:Y:S01]  /*27170*/  LDL.LU.64 R112, [R1+0x6b8] ;  /* 0x0006b80001707983 */ /* 0x004ea20000300a00 */
[----:B---3--:R-:W-:-:S03]  /*27180*/  IADD3 R106, R102, 0x100000, RZ ;  /* 0x00100000666a7810 */ /* 0x008fc60007ffe0ff */
[----:B------:R3:W-:Y:S04]  /*27190*/  LDGSTS.E [R252+0x68a00], [R92.64], P5 ;  /* 0x68a000005cfc7fae */ /* 0x0007e8000a921844 */
[----:B-1----:R-:W2:Y:S04]  /*271a0*/  LDL.LU.64 R100, [R1+0x6b0] ;  /* 0x0006b00001647983 */ /* 0x002ea80000300a00 */
[----:B------:R-:W2:Y:S04]  /*271b0*/  LDL.LU.64 R116, [R1+0x6a8] ;  /* 0x0006a80001747983 */ /* 0x000ea80000300a00 */
[----:B------:R-:W2:Y:S01]  /*271c0*/  LDL.LU.64 R120, [R1+0x6a0] ;  /* 0x0006a00001787983 */ /* 0x000ea20000300a00 */
[----:B------:R-:W-:-:S04]  /*271d0*/  IMAD.WIDE R108, R0, 0x4, R108 ;  /* 0x00000004006c7825 */ /* 0x000fc800078e026c */
[C---:B------:R-:W-:Y:S01]  /*271e0*/  IMAD.WIDE R104, R0.reuse, 0x4, R104 ;  /* 0x0000000400687825 */ /* 0x040fe200078e0268 */
[----:B------:R-:W-:Y:S03]  /*271f0*/  STL.64 [R1+0x17e8], R108 ;  /* 0x0017e86c01007387 */ /* 0x000fe60000100a00 */
[C---:B------:R-:W-:Y:S01]  /*27200*/  IMAD.WIDE R98, R0.reuse, 0x4, R98 ;  /* 0x0000000400627825 */ /* 0x040fe200078e0262 */
[----:B------:R1:W-:Y:S03]  /*27210*/  STL.64 [R1+0x17a8], R104 ;  /* 0x0017a86801007387 */ /* 0x0003e60000100a00 */
[C---:B------:R-:W-:Y:S01]  /*27220*/  IMAD.WIDE R96, R0.reuse, 0x4, R96 ;  /* 0x0000000400607825 */ /* 0x040fe200078e0260 */
[----:B------:R1:W-:Y:S03]  /*27230*/  STL.64 [R1+0x1768], R98 ;  /* 0x0017686201007387 */ /* 0x0003e60000100a00 */
[----:B---3--:R-:W-:Y:S01]  /*27240*/  IMAD.WIDE R92, R0, 0x4, R110 ;  /* 0x00000004005c7825 */ /* 0x008fe200078e026e */
[----:B------:R3:W-:Y:S04]  /*27250*/  STL.64 [R1+0x1728], R96 ;  /* 0x0017286001007387 */ /* 0x0007e80000100a00 */
[----:B------:R1:W-:Y:S04]  /*27260*/  LDGSTS.E [R106+0x69a00], [R108.64], P5 ;  /* 0x69a000006c6a7fae */ /* 0x0003e8000a921844 */
[----:B------:R2:W-:Y:S04]  /*27270*/  STL.64 [R1+0x16e8], R92 ;  /* 0x0016e85c01007387 */ /* 0x0005e80000100a00 */
[----:B------:R3:W-:Y:S04]  /*27280*/  LDGSTS.E [R103+0x6aa00], [R104.64], P5 ;  /* 0x6aa0000068677fae */ /* 0x0007e8000a921844 */
[----:B-1----:R-:W2:Y:S04]  /*27290*/  LDL.LU.64 R106, [R1+0x698] ;  /* 0x00069800016a7983 */ /* 0x002ea80000300a00 */
[----:B------:R1:W-:Y:S04]  /*272a0*/  LDGSTS.E [R95+0x6ba00], [R98.64], P5 ;  /* 0x6ba00000625f7fae */ /* 0x0003e8000a921844 */
[----:B---3--:R-:W2:Y:S01]  /*272b0*/  LDL.LU.64 R104, [R1+0x690] ;  /* 0x0006900001687983 */ /* 0x008ea20000300a00 */
[----:B------:R-:W-:-:S03]  /*272c0*/  IADD3 R102, R102, 0x100000, RZ ;  /* 0x0010000066667810 */ /* 0x000fc60007ffe0ff */
[----:B------:R1:W-:Y:S04]  /*272d0*/  LDGSTS.E [R2+0x6ca00], [R96.64], P5 ;  /* 0x6ca0000060027fae */ /* 0x0003e8000a921844 */
[----:B-1----:R-:W2:Y:S04]  /*272e0*/  LDL.LU.64 R98, [R1+0x688] ;  /* 0x0006880001627983 */ /* 0x002ea80000300a00 */
[----:B------:R-:W2:Y:S04]  /*272f0*/  LDL.LU.64 R108, [R1+0x680] ;  /* 0x00068000016c7983 */ /* 0x000ea80000300a00 */
[----:B------:R-:W2:Y:S01]  /*27300*/  LDL.LU.64 R110, [R1+0x678] ;  /* 0x00067800016e7983 */ /* 0x000ea20000300a00 */
[----:B------:R-:W-:-:S03]  /*27310*/  IADD3 R95, R122, 0x100000, RZ ;  /* 0x001000007a5f7810 */ /* 0x000fc60007ffe0ff */
[----:B------:R1:W-:Y:S01]  /*27320*/  LDGSTS.E [R252+0x6da00], [R92.64], P5 ;  /* 0x6da000005cfc7fae */ /* 0x0003e2000a921844 */
[C---:B------:R-:W-:Y:S02]  /*27330*/  IADD3 R2, R122.reuse, 0x100000, RZ ;  /* 0x001000007a027810 */ /* 0x040fe40007ffe0ff */
[----:B-1----:R-:W-:Y:S01]  /*27340*/  IADD3 R252, R122, 0x100000, RZ ;  /* 0x001000007afc7810 */ /* 0x002fe20007ffe0ff */
[----:B----4-:R-:W-:-:S04]  /*27350*/  IMAD.WIDE R114, R0, 0x4, R114 ;  /* 0x0000000400727825 */ /* 0x010fc800078e0272 */
[C---:B--2---:R-:W-:Y:S01]  /*27360*/  IMAD.WIDE R112, R0.reuse, 0x4, R112 ;  /* 0x0000000400707825 */ /* 0x044fe200078e0270 */
[----:B------:R1:W-:Y:S03]  /*27370*/  STL.64 [R1+0x16a8], R114 ;  /* 0x0016a87201007387 */ /* 0x0003e60000100a00 */
[C---:B------:R-:W-:Y:S01]  /*27380*/  IMAD.WIDE R100, R0.reuse, 0x4, R100 ;  /* 0x0000000400647825 */ /* 0x040fe200078e0264 */
[----:B------:R2:W-:Y:S03]  /*27390*/  STL.64 [R1+0x1668], R112 ;  /* 0x0016687001007387 */ /* 0x0005e60000100a00 */
[C---:B------:R-:W-:Y:S01]  /*273a0*/  IMAD.WIDE R96, R0.reuse, 0x4, R116 ;  /* 0x0000000400607825 */ /* 0x040fe200078e0274 */
[----:B------:R4:W-:Y:S03]  /*273b0*/  STL.64 [R1+0x1a20], R100 ;  /* 0x001a206401007387 */ /* 0x0009e60000100a00 */
[----:B------:R-:W-:Y:S01]  /*273c0*/  IMAD.WIDE R92, R0, 0x4, R120 ;  /* 0x00000004005c7825 */ /* 0x000fe200078e0278 */
[----:B------:R1:W-:Y:S04]  /*273d0*/  STL.64 [R1+0x19e0], R96 ;  /* 0x0019e06001007387 */ /* 0x0003e80000100a00 */
[----:B------:R1:W-:Y:S04]  /*273e0*/  LDGSTS.E [R103+0x6ea00], [R114.64], P5 ;  /* 0x6ea0000072677fae */ /* 0x0003e8000a921844 */
[----:B------:R2:W-:Y:S04]  /*273f0*/  STL.64 [R1+0x19a0], R92 ;  /* 0x0019a05c01007387 */ /* 0x0005e80000100a00 */
[----:B------:R2:W-:Y:S04]  /*27400*/  LDGSTS.E [R102+0x6fa00], [R112.64], P5 ;  /* 0x6fa0000070667fae */ /* 0x0005e8000a921844 */
[----:B-1----:R-:W3:Y:S04]  /*27410*/  LDL.LU.64 R114, [R1+0x670] ;  /* 0x0006700001727983 */ /* 0x002ee80000300a00 */
[----:B------:R4:W-:Y:S04]  /*27420*/  LDGSTS.E [R95+0x60c00], [R100.64], P5 ;  /* 0x60c00000645f7fae */ /* 0x0009e8000a921844 */
[----:B--2---:R-:W2:Y:S01]  /*27430*/  LDL.LU.64 R112, [R1+0x668] ;  /* 0x0006680001707983 */ /* 0x004ea20000300a00 */
[----:B------:R-:W-:-:S03]  /*27440*/  IADD3 R103, R122, 0x100000, RZ ;  /* 0x001000007a677810 */ /* 0x000fc60007ffe0ff */
[----:B------:R1:W-:Y:S04]  /*27450*/  LDGSTS.E [R2+0x61c00], [R96.64], P5 ;  /* 0x61c0000060027fae */ /* 0x0003e8000a921844 */
[----:B----4-:R-:W4:Y:S04]  /*27460*/  LDL.LU.64 R100, [R1+0x660] ;  /* 0x0006600001647983 */ /* 0x010f280000300a00 */
[----:B------:R-:W4:Y:S04]  /*27470*/  LDL.LU.64 R116, [R1+0x658] ;  /* 0x0006580001747983 */ /* 0x000f280000300a00 */
[----:B------:R-:W4:Y:S01]  /*27480*/  LDL.LU.64 R120, [R1+0x650] ;  /* 0x0006500001787983 */ /* 0x000f220000300a00 */
[----:B------:R-:W-:-:S03]  /*27490*/  IMAD.WIDE R106, R0, 0x4, R106 ;  /* 0x00000004006a7825 */ /* 0x000fc600078e026a */
[----:B------:R1:W-:Y:S01]  /*274a0*/  LDGSTS.E [R252+0x62c00], [R92.64], P5 ;  /* 0x62c000005cfc7fae */ /* 0x0003e2000a921844 */
[----:B------:R-:W-:Y:S01]  /*274b0*/  IADD3 R102, R122, 0x100000, RZ ;  /* 0x001000007a667810 */ /* 0x000fe20007ffe0ff */
[C---:B------:R-:W-:Y:S02]  /*274c0*/  IMAD.WIDE R104, R0.reuse, 0x4, R104 ;  /* 0x0000000400687825 */ /* 0x040fe400078e0268 */
[----:B------:R1:W-:Y:S02]  /*274d0*/  STL.64 [R1+0x1960], R106 ;  /* 0x0019606a01007387 */ /* 0x0003e40000100a00 */
[C---:B------:R-:W-:Y:S02]  /*274e0*/  IMAD.WIDE R98, R0.reuse, 0x4, R98 ;  /* 0x0000000400627825 */ /* 0x040fe400078e0262 */
[----:B------:R1:W-:Y:S02]  /*274f0*/  STL.64 [R1+0x1920], R104 ;  /* 0x0019206801007387 */ /* 0x0003e40000100a00 */
[----:B-1----:R-:W-:-:S02]  /*27500*/  IMAD.WIDE R96, R0, 0x4, R108 ;  /* 0x0000000400607825 */ /* 0x002fc400078e026c */
[----:B------:R1:W-:Y:S02]  /*27510*/  STL.64 [R1+0x18e0], R98 ;  /* 0x0018e06201007387 */ /* 0x0003e40000100a00 */
[C---:B------:R-:W-:Y:S02]  /*27520*/  IMAD.WIDE R92, R0.reuse, 0x4, R110 ;  /* 0x00000004005c7825 */ /* 0x040fe400078e026e */
        /* <DEDUP_REMOVED lines=10> */
[----:B------:R-:W4:Y:S04]  /*275d0*/  LDL.LU.64 R110, [R1+0x628] ;  /* 0x00062800016e7983 */ /* 0x000f280000300a00 */
[----:B------:R1:W-:Y:S01]  /*275e0*/  LDGSTS.E [R252+0x67c00], [R92.64], P5 ;  /* 0x67c000005cfc7fae */ /* 0x0003e2000a921844 */
[----:B---3--:R-:W-:-:S04]  /*275f0*/  IMAD.WIDE R114, R0, 0x4, R114 ;  /* 0x0000000400727825 */ /* 0x008fc800078e0272 */
[C---:B--2---:R-:W-:Y:S01]  /*27600*/  IMAD.WIDE R112, R0.reuse, 0x4, R112 ;  /* 0x0000000400707825 */ /* 0x044fe200078e0270 */
[----:B------:R-:W-:Y:S03]  /*27610*/  STL.64 [R1+0x1820], R114 ;  /* 0x0018207201007387 */ /* 0x000fe60000100a00 */
[C---:B----4-:R-:W-:Y:S01]  /*27620*/  IMAD.WIDE R100, R0.reuse, 0x4, R100 ;  /* 0x0000000400647825 */ /* 0x050fe200078e0264 */
[----:B------:R2:W-:Y:S03]  /*27630*/  STL.64 [R1+0x17e0], R112 ;  /* 0x0017e07001007387 */ /* 0x0005e60000100a00 */
[C---:B------:R-:W-:Y:S01]  /*27640*/  IMAD.WIDE R96, R0.reuse, 0x4, R116 ;  /* 0x0000000400607825 */ /* 0x040fe200078e0274 */
[----:B------:R3:W-:Y:S03]  /*27650*/  STL.64 [R1+0x17a0], R100 ;  /* 0x0017a06401007387 */ /* 0x0007e60000100a00 */
[C---:B-1----:R-:W-:Y:S01]  /*27660*/  IMAD.WIDE R92, R0.reuse, 0x4, R120 ;  /* 0x00000004005c7825 */ /* 0x042fe200078e0278 */
[----:B------:R1:W-:Y:S04]  /*27670*/  LDGSTS.E [R103+0x68c00], [R114.64], P5 ;  /* 0x68c0000072677fae */ /* 0x0003e8000a921844 */
[----:B------:R4:W-:Y:S04]  /*27680*/  STL.64 [R1+0x1760], R96 ;  /* 0x0017606001007387 */ /* 0x0009e80000100a00 */
[----:B------:R2:W-:Y:S04]  /*27690*/  LDGSTS.E [R102+0x69c00], [R112.64], P5 ;  /* 0x69c0000070667fae */ /* 0x0005e8000a921844 */
[----:B------:R1:W-:Y:S04]  /*276a0*/  STL.64 [R1+0x1720], R92 ;  /* 0x0017205c01007387 */ /* 0x0003e80000100a00 */
[----:B------:R3:W-:Y:S04]  /*276b0*/  LDGSTS.E [R95+0x6ac00], [R100.64], P5 ;  /* 0x6ac00000645f7fae */ /* 0x0007e8000a921844 */
[----:B--2---:R-:W2:Y:S04]  /*276c0*/  LDL.LU.64 R112, [R1+0x620] ;  /* 0x0006200001707983 */ /* 0x004ea80000300a00 */
[----:B-1----:R-:W2:Y:S04]  /*276d0*/  LDL.LU.64 R114, [R1+0x618] ;  /* 0x0006180001727983 */ /* 0x002ea80000300a00 */
[----:B------:R-:W2:Y:S04]  /*276e0*/  LDL.LU.64 R116, [R1+0x610] ;  /* 0x0006100001747983 */ /* 0x000ea80000300a00 */
[----:B------:R-:W2:Y:S01]  /*276f0*/  LDL.LU.64 R120, [R1+0x608] ;  /* 0x0006080001787983 */ /* 0x000ea20000300a00 */
[----:B------:R-:W-:-:S03]  /*27700*/  IMAD.WIDE R102, R0, 0x4, R104 ;  /* 0x0000000400667825 */ /* 0x000fc600078e0268 */
[----:B------:R4:W-:Y:S04]  /*27710*/  LDGSTS.E [R2+0x6bc00], [R96.64], P5 ;  /* 0x6bc0000060027fae */ /* 0x0009e8000a921844 */
[----:B------:R-:W2:Y:S01]  /*27720*/  LDL.LU.64 R104, [R1+0x600] ;  /* 0x0006000001687983 */ /* 0x000ea20000300a00 */
[----:B------:R-:W-:Y:S01]  /*27730*/  IMAD.WIDE R106, R0, 0x4, R106 ;  /* 0x00000004006a7825 */ /* 0x000fe200078e026a */
[----:B---3--:R-:W-:Y:S02]  /*27740*/  IADD3 R101, R122, 0x100000, RZ ;  /* 0x001000007a657810 */ /* 0x008fe40007ffe0ff */
[----:B------:R1:W-:Y:S01]  /*27750*/  LDGSTS.E [R252+0x6cc00], [R92.64], P5 ;  /* 0x6cc000005cfc7fae */ /* 0x0003e2000a921844 */
[----:B------:R-:W-:Y:S01]  /*27760*/  IMAD.WIDE R98, R0, 0x4, R98 ;  /* 0x0000000400627825 */ /* 0x000fe200078e0262 */
[----:B------:R-:W-:-:S03]  /*27770*/  IADD3 R100, R122, 0x100000, RZ ;  /* 0x001000007a647810 */ /* 0x000fc60007ffe0ff */
[C---:B----4-:R-:W-:Y:S01]  /*27780*/  IMAD.WIDE R96, R0.reuse, 0x4, R108 ;  /* 0x0000000400607825 */ /* 0x050fe200078e026c */
[----:B------:R-:W-:Y:S04]  /*27790*/  STL.64 [R1+0x16e0], R106 ;  /* 0x0016e06a01007387 */ /* 0x000fe80000100a00 */
[----:B------:R3:W-:Y:S01]  /*277a0*/  STL.64 [R1+0x16a0], R102 ;  /* 0x0016a06601007387 */ /* 0x0007e20000100a00 */
[----:B-1----:R-:W-:-:S03]  /*277b0*/  IMAD.WIDE R92, R0, 0x4, R110 ;  /* 0x00000004005c7825 */ /* 0x002fc600078e026e */
[----:B------:R-:W-:Y:S04]  /*277c0*/  STL.64 [R1+0x1660], R98 ;  /* 0x0016606201007387 */ /* 0x000fe80000100a00 */
[----:B------:R1:W-:Y:S04]  /*277d0*/  LDGSTS.E [R101+0x6dc00], [R106.64], P5 ;  /* 0x6dc000006a657fae */ /* 0x0003e8000a921844 */
[----:B------:R-:W-:Y:S04]  /*277e0*/  STL.64 [R1+0x1a18], R96 ;  /* 0x001a186001007387 */ /* 0x000fe80000100a00 */
[----:B------:R1:W-:Y:S04]  /*277f0*/  LDGSTS.E [R100+0x6ec00], [R102.64], P5 ;  /* 0x6ec0000066647fae */ /* 0x0003e8000a921844 */
[----:B------:R2:W-:Y:S01]  /*27800*/  STL.64 [R1+0x19d8], R92 ;  /* 0x0019d85c01007387 */ /* 0x0005e20000100a00 */
[----:B------:R-:W-:-:S03]  /*27810*/  LOP3.LUT R118, R118, 0x70, RZ, 0x3c, !PT ;  /* 0x0000007076767812 */ /* 0x000fc600078e3cff */
[----:B------:R4:W-:Y:S04]  /*27820*/  LDGSTS.E [R95+0x6fc00], [R98.64], P5 ;  /* 0x6fc00000625f7fae */ /* 0x0009e8000a921844 */
[----:B-1----:R-:W2:Y:S04]  /*27830*/  LDL.LU.64 R100, [R1+0x5f8] ;  /* 0x0005f80001647983 */ /* 0x002ea80000300a00 */
[----:B---3--:R-:W3:Y:S04]  /*27840*/  LDL.LU.64 R102, [R1+0x5f0] ;  /* 0x0005f00001667983 */ /* 0x008ee80000300a00 */
[----:B------:R-:W3:Y:S04]  /*27850*/  LDL.LU.64 R106, [R1+0x5e8] ;  /* 0x0005e800016a7983 */ /* 0x000ee80000300a00 */
[----:B------:R-:W3:Y:S04]  /*27860*/  LDL.LU.64 R108, [R1+0x5e0] ;  /* 0x0005e000016c7983 */ /* 0x000ee80000300a00 */
[----:B------:R-:W3:Y:S01]  /*27870*/  LDL.LU.64 R110, [R1+0x5d8] ;  /* 0x0005d800016e7983 */ /* 0x000ee20000300a00 */
[----:B------:R-:W-:-:S02]  /*27880*/  IADD3 R2, R118, 0x100000, RZ ;  /* 0x0010000076027810 */ /* 0x000fc40007ffe0ff */
[----:B------:R-:W-:-:S03]  /*27890*/  IADD3 R252, R118, 0x100000, RZ ;  /* 0x0010000076fc7810 */ /* 0x000fc60007ffe0ff */
[----:B------:R1:W-:Y:S04]  /*278a0*/  LDGSTS.E [R2+0x60e00], [R96.64], P5 ;  /* 0x60e0000060027fae */ /* 0x0003e8000a921844 */
[----:B------:R2:W-:Y:S01]  /*278b0*/  LDGSTS.E [R252+0x61e00], [R92.64], P5 ;  /* 0x61e000005cfc7fae */ /* 0x0005e2000a921844 */
[----:B------:R-:W-:Y:S01]  /*278c0*/  IMAD.SHL.U32 R119, R119, 0x4, RZ ;  /* 0x0000000477777824 */ /* 0x000fe200078e00ff */
[C---:B----4-:R-:W-:Y:S02]  /*278d0*/  IADD3 R95, R118.reuse, 0x100000, RZ ;  /* 0x00100000765f7810 */ /* 0x050fe40007ffe0ff */
[----:B------:R-:W-:Y:S01]  /*278e0*/  IADD3 R122, R118, 0x100000, RZ ;  /* 0x00100000767a7810 */ /* 0x000fe20007ffe0ff */
[----:B--2---:R-:W-:-:S04]  /*278f0*/  IMAD.WIDE R92, R0, 0x4, R112 ;  /* 0x00000004005c7825 */ /* 0x004fc800078e0270 */
[C---:B-1----:R-:W-:Y:S01]  /*27900*/  IMAD.WIDE R96, R0.reuse, 0x4, R114 ;  /* 0x0000000400607825 */ /* 0x042fe200078e0272 */
[----:B------:R1:W-:Y:S03]  /*27910*/  STL.64 [R1+0x1998], R92 ;  /* 0x0019985c01007387 */ /* 0x0003e60000100a00 */
[C---:B------:R-:W-:Y:S01]  /*27920*/  IMAD.WIDE R98, R0.reuse, 0x4, R116 ;  /* 0x0000000400627825 */ /* 0x040fe200078e0274 */
[----:B------:R-:W2:Y:S03]  /*27930*/  LDL.LU.64 R112, [R1+0x5d0] ;  /* 0x0005d00001707983 */ /* 0x000ea60000300a00 */
[C---:B------:R-:W-:Y:S01]  /*27940*/  IMAD.WIDE R120, R0.reuse, 0x4, R120 ;  /* 0x0000000400787825 */ /* 0x040fe200078e0278 */
[----:B------:R4:W-:Y:S04]  /*27950*/  STL.64 [R1+0x1958], R96 ;  /* 0x0019586001007387 */ /* 0x0009e80000100a00 */
[----:B------:R-:W2:Y:S04]  /*27960*/  LDL.LU.64 R114, [R1+0x5c8] ;  /* 0x0005c80001727983 */ /* 0x000ea80000300a00 */
[----:B------:R1:W-:Y:S04]  /*27970*/  STL.64 [R1+0x1918], R98 ;  /* 0x0019186201007387 */ /* 0x0003e80000100a00 */
[----:B------:R-:W2:Y:S04]  /*27980*/  LDL.LU.64 R116, [R1+0x5c0] ;  /* 0x0005c00001747983 */ /* 0x000ea80000300a00 */
[----:B------:R1:W-:Y:S04]  /*27990*/  STL.64 [R1+0x18d8], R120 ;  /* 0x0018d87801007387 */ /* 0x0003e80000100a00 */
[----:B------:R1:W-:Y:S01]  /*279a0*/  LDGSTS.E [R95+0x62e00], [R92.64], P5 ;  /* 0x62e000005c5f7fae */ /* 0x0003e2000a921844 */
[----:B------:R-:W-:Y:S01]  /*279b0*/  IMAD.WIDE R104, R0, 0x4, R104 ;  /* 0x0000000400687825 */ /* 0x000fe200078e0268 */
[----:B------:R-:W-:-:S02]  /*279c0*/  LOP3.LUT R0, R119, 0x70, RZ, 0x3c, !PT ;  /* 0x0000007077007812 */ /* 0x000fc400078e3cff */
[----:B------:R-:W2:Y:S02]  /*279d0*/  LDL.64 R118, [R1+0x5b8] ;  /* 0x0005b80001767983 */ /* 0x000ea40000100a00 */
[----:B------:R-:W-:Y:S02]  /*279e0*/  IADD3 R0, R0, 0x100000, RZ ;  /* 0x0010000000007810 */ /* 0x000fe40007ffe0ff */
[----:B-1----:R1:W5:Y:S04]  /*279f0*/  LDL.LU.64 R92, [R1+0x2478] ;  /* 0x00247800015c7983 */ /* 0x0023680000300a00 */
[----:B------:R1:W5:Y:S04]  /*27a00*/  LDL.LU R95, [R1+0x2470] ;  /* 0x00247000015f7983 */ /* 0x0003680000300800 */
[----:B------:R4:W-:Y:S04]  /*27a10*/  LDGSTS.E [R0+0x63e00], [R96.64], P5 ;  /* 0x63e0000060007fae */ /* 0x0009e8000a921844 */
[----:B------:R1:W-:Y:S04]  /*27a20*/  LDGSTS.E [R122+0x64e00], [R98.64], P5 ;  /* 0x64e00000627a7fae */ /* 0x0003e8000a921844 */
[----:B------:R1:W-:Y:S04]  /*27a30*/  LDGSTS.E [R2+0x65e00], [R120.64], P5 ;  /* 0x65e0000078027fae */ /* 0x0003e8000a921844 */
[----:B----4-:R4:W5:Y:S04]  /*27a40*/  LDL.LU.64 R96, [R1+0x2468] ;  /* 0x0024680001607983 */ /* 0x0109680000300a00 */
[----:B------:R3:W-:Y:S04]  /*27a50*/  STL.64 [R1+0x1898], R104 ;  /* 0x0018986801007387 */ /* 0x0007e80000100a00 */
[----:B-1----:R4:W5:Y:S04]  /*27a60*/  LDL.LU.64 R98, [R1+0x2460] ;  /* 0x0024600001627983 */ /* 0x0029680000300a00 */
[----:B------:R1:W-:Y:S04]  /*27a70*/  LDGSTS.E [R252+0x66e00], [R104.64], P5 ;  /* 0x66e0000068fc7fae */ /* 0x0003e8000a921844 */
[----:B------:R-:W4:Y:S01]  /*27a80*/  LDL.LU.64 R120, [R1+0x5b0] ;  /* 0x0005b00001787983 */ /* 0x000f220000300a00 */
[----:B-1----:R-:W-:-:S03]  /*27a90*/  LOP3.LUT R252, R123, 0x70, RZ, 0x3c, !PT ;  /* 0x000000707bfc7812 */ /* 0x002fc600078e3cff */
[----:B------:R-:W4:Y:S01]  /*27aa0*/  LDL.LU.64 R122, [R1+0x5a8] ;  /* 0x0005a800017a7983 */ /* 0x000f220000300a00 */
[----:B------:R-:W-:-:S05]  /*27ab0*/  MOV R0, c[0x0][0x18c] ;  /* 0x0000630000007a02 */ /* 0x000fca0000000f00 */
[----:B------:R-:W-:-:S04]  /*27ac0*/  IMAD.SHL.U32 R0, R0, 0x80, RZ ;  /* 0x0000008000007824 */ /* 0x000fc800078e00ff */
[----:B------:R-:W-:-:S04]  /*27ad0*/  IMAD.WIDE R100, R0, 0x4, R100 ;  /* 0x0000000400647825 */ /* 0x000fc800078e0264 */
[----:B---3--:R-:W-:-:S04]  /*27ae0*/  IMAD.WIDE R102, R0, 0x4, R102 ;  /* 0x0000000400667825 */ /* 0x008fc800078e0266 */
[----:B------:R-:W-:-:S04]  /*27af0*/  IMAD.WIDE R106, R0, 0x4, R106 ;  /* 0x00000004006a7825 */ /* 0x000fc800078e026a */
[----:B------:R-:W-:-:S04]  /*27b00*/  IMAD.WIDE R108, R0, 0x4, R108 ;  /* 0x00000004006c7825 */ /* 0x000fc800078e026c */
[----:B------:R-:W-:Y:S02]  /*27b10*/  IMAD.WIDE R110, R0, 0x4, R110 ;  /* 0x00000004006e7825 */ /* 0x000fe400078e026e */
[----:B------:R-:W1:Y:S01]  /*27b20*/  S2R R0, SR_TID.X ;  /* 0x0000000000007919 */ /* 0x000e620000002100 */
[C---:B------:R-:W-:Y:S02]  /*27b30*/  IADD3 R104, R252.reuse, 0x100000, RZ ;  /* 0x00100000fc687810 */ /* 0x040fe40007ffe0ff */
[----:B------:R-:W-:-:S03]  /*27b40*/  IADD3 R105, R252, 0x100000, RZ ;  /* 0x00100000fc697810 */ /* 0x000fc60007ffe0ff */
[----:B------:R3:W-:Y:S04]  /*27b50*/  LDGSTS.E [R104+0x67e00], [R100.64], P5 ;  /* 0x67e0000064687fae */ /* 0x0007e8000a921844 */
[----:B------:R1:W-:Y:S02]  /*27b60*/  LDGSTS.E [R105+0x68e00], [R102.64], P5 ;  /* 0x68e0000066697fae */ /* 0x0003e4000a921844 */
[----:B-1----:R-:W-:-:S05]  /*27b70*/  LOP3.LUT R0, R0, 0x7f, RZ, 0xc0, !PT ;  /* 0x0000007f00007812 */ /* 0x002fca00078ec0ff */
[----:B------:R-:W-:-:S05]  /*27b80*/  IMAD.SHL.U32 R0, R0, 0x4, RZ ;  /* 0x0000000400007824 */ /* 0x000fca00078e00ff */
[----:B------:R-:W-:-:S04]  /*27b90*/  LOP3.LUT R0, R0, 0x70, RZ, 0x3c, !PT ;  /* 0x0000007000007812 */ /* 0x000fc800078e3cff */
[----:B------:R-:W-:-:S05]  /*27ba0*/  IADD3 R0, R0, 0x100000, RZ ;  /* 0x0010000000007810 */ /* 0x000fca0007ffe0ff */
[----:B------:R1:W-:Y:S02]  /*27bb0*/  LDGSTS.E [R0+0x69e00], [R106.64], P5 ;  /* 0x69e000006a007fae */ /* 0x0003e4000a921844 */
[----:B-1----:R-:W-:-:S05]  /*27bc0*/  MOV R0, c[0x0][0x18c] ;  /* 0x0000630000007a02 */ /* 0x002fca0000000f00 */
[----:B------:R-:W-:Y:S01]  /*27bd0*/  IMAD.SHL.U32 R0, R0, 0x80, RZ ;  /* 0x0000008000007824 */ /* 0x000fe200078e00ff */
[C---:B------:R-:W-:Y:S02]  /*27be0*/  IADD3 R2, R252.reuse, 0x100000, RZ ;  /* 0x00100000fc027810 */ /* 0x040fe40007ffe0ff */
[----:B------:R-:W-:-:S03]  /*27bf0*/  IADD3 R252, R252, 0x100000, RZ ;  /* 0x00100000fcfc7810 */ /* 0x000fc60007ffe0ff */
[----:B------:R1:W-:Y:S04]  /*27c00*/  LDGSTS.E [R2+0x6ae00], [R108.64], P5 ;  /* 0x6ae000006c027fae */ /* 0x0003e8000a921844 */
[----:B------:R3:W-:Y:S01]  /*27c10*/  LDGSTS.E [R252+0x6be00], [R110.64], P5 ;  /* 0x6be000006efc7fae */ /* 0x0007e2000a921844 */
[----:B-1----:R-:W-:-:S03]  /*27c20*/  IMAD.MOV.U32 R2, RZ, RZ, c[0x0][0x180] ;  /* 0x00006000ff027624 */ /* 0x002fc600078e00ff */
[----:B---3--:R-:W1:Y:S02]  /*27c30*/  S2R R252, SR_TID.X ;  /* 0x0000000000fc7919 */ /* 0x008e640000002100 */
[----:B-1----:R-:W-:-:S04]  /*27c40*/  LOP3.LUT R252, R252, 0x7f, RZ, 0xc0, !PT ;  /* 0x0000007ffcfc7812 */ /* 0x002fc800078ec0ff */
[----:B------:R-:W-:Y:S01]  /*27c50*/  SHF.L.U32 R252, R252, 0x2, RZ ;  /* 0x00000002fcfc7819 */ /* 0x000fe200000006ff */
[----:B--2---:R-:W-:-:S04]  /*27c60*/  IMAD.WIDE R112, R0, 0x4, R112 ;  /* 0x0000000400707825 */ /* 0x004fc800078e0270 */
[----:B------:R-:W-:-:S04]  /*27c70*/  IMAD.WIDE R114, R0, 0x4, R114 ;  /* 0x0000000400727825 */ /* 0x000fc800078e0272 */
[----:B------:R-:W-:-:S04]  /*27c80*/  IMAD.WIDE R116, R0, 0x4, R116 ;  /* 0x0000000400747825 */ /* 0x000fc800078e0274 */
[----:B------:R-:W-:Y:S02]  /*27c90*/  IMAD.WIDE R118, R0, 0x4, R118 ;  /* 0x0000000400767825 */ /* 0x000fe400078e0276 */
[----:B------:R-:W1:Y:S02]  /*27ca0*/  S2R R0, SR_TID.X ;  /* 0x0000000000007919 */ /* 0x000e640000002100 */
[----:B-1----:R-:W-:-:S05]  /*27cb0*/  LOP3.LUT R0, R0, 0x7f, RZ, 0xc0, !PT ;  /* 0x0000007f00007812 */ /* 0x002fca00078ec0ff */
[----:B------:R-:W-:-:S05]  /*27cc0*/  IMAD.SHL.U32 R0, R0, 0x4, RZ ;  /* 0x0000000400007824 */ /* 0x000fca00078e00ff */
[----:B------:R-:W-:-:S04]  /*27cd0*/  LOP3.LUT R0, R0, 0x70, RZ, 0x3c, !PT ;  /* 0x0000007000007812 */ /* 0x000fc800078e3cff */
[----:B------:R-:W-:-:S05]  /*27ce0*/  IADD3 R0, R0, 0x100000, RZ ;  /* 0x0010000000007810 */ /* 0x000fca0007ffe0ff */
[----:B------:R1:W-:Y:S02]  /*27cf0*/  LDGSTS.E [R0+0x6ce00], [R112.64], P5 ;  /* 0x6ce0000070007fae */ /* 0x0003e4000a921844 */
[----:B-1----:R-:W-:Y:S02]  /*27d00*/  LOP3.LUT R0, R3, 0x70, RZ, 0x3c, !PT ;  /* 0x0000007003007812 */ /* 0x002fe400078e3cff */
[----:B------:R-:W-:Y:S02]  /*27d10*/  IADD3 R3, R2, -0x199, RZ ;  /* 0xfffffe6702037810 */ /* 0x000fe40007ffe0ff */
[----:B------:R-:W1:Y:S01]  /*27d20*/  S2R R2, SR_TID.X ;  /* 0x0000000000027919 */ /* 0x000e620000002100 */
[----:B------:R-:W-:Y:S02]  /*27d30*/  LOP3.LUT R252, R252, 0x70, RZ, 0x3c, !PT ;  /* 0x00000070fcfc7812 */ /* 0x000fe400078e3cff */
[----:B------:R-:W-:Y:S02]  /*27d40*/  IADD3 R0, R0, 0x100000, RZ ;  /* 0x0010000000007810 */ /* 0x000fe40007ffe0ff */
[----:B------:R-:W-:-:S02]  /*27d50*/  IADD3 R252, R252, 0x100000, RZ ;  /* 0x00100000fcfc7810 */ /* 0x000fc40007ffe0ff */
[----:B-1----:R-:W-:-:S05]  /*27d60*/  LOP3.LUT R2, R2, 0x7f, RZ, 0xc0, !PT ;  /* 0x0000007f02027812 */ /* 0x002fca00078ec0ff */
[----:B------:R-:W-:-:S05]  /*27d70*/  IMAD.SHL.U32 R2, R2, 0x4, RZ ;  /* 0x0000000402027824 */ /* 0x000fca00078e00ff */
[----:B------:R-:W-:-:S04]  /*27d80*/  LOP3.LUT R2, R2, 0x70, RZ, 0x3c, !PT ;  /* 0x0000007002027812 */ /* 0x000fc800078e3cff */
[----:B------:R-:W-:-:S05]  /*27d90*/  IADD3 R2, R2, 0x100000, RZ ;  /* 0x0010000002027810 */ /* 0x000fca0007ffe0ff */
[----:B------:R1:W-:Y:S04]  /*27da0*/  LDGSTS.E [R2+0x6de00], [R114.64], P5 ;  /* 0x6de0000072027fae */ /* 0x0003e8000a921844 */
[----:B------:R2:W-:Y:S04]  /*27db0*/  LDGSTS.E [R0+0x6ee00], [R116.64], P5 ;  /* 0x6ee0000074007fae */ /* 0x0005e8000a921844 */
[----:B------:R3:W-:Y:S04]  /*27dc0*/  LDGSTS.E [R252+0x6fe00], [R118.64], P5 ;  /* 0x6fe0000076fc7fae */ /* 0x0007e8000a921844 */
[----:B---3--:R-:W3:Y:S04]  /*27dd0*/  S2R R252, SR_TID.X ;  /* 0x0000000000fc7919 */ /* 0x008ee80000002100 */
[----:B------:R1:W-:Y:S04]  /*27de0*/  STL.64 [R1+0x1858], R100 ;  /* 0x0018586401007387 */ /* 0x0003e80000100a00 */
[----:B------:R2:W-:Y:S01]  /*27df0*/  STL.64 [R1+0x1818], R102 ;  /* 0x0018186601007387 */ /* 0x0005e20000100a00 */
[----:B------:R-:W-:-:S03]  /*27e00*/  ISETP.GE.U32.AND P5, PT, R3, 0x7ffffde8, PT ;  /* 0x7ffffde80300780c */ /* 0x000fc60003fa6070 */
[----:B------:R2:W-:Y:S04]  /*27e10*/  STL.64 [R1+0x17d8], R106 ;  /* 0x0017d86a01007387 */ /* 0x0005e80000100a00 */
[----:B-1----:R1:W5:Y:S04]  /*27e20*/  LDL.LU.64 R100, [R1+0x2458] ;  /* 0x0024580001647983 */ /* 0x0023680000300a00 */
[----:B------:R1:W5:Y:S01]  /*27e30*/  LDL.LU R104, [R1+0x2450] ;  /* 0x0024500001687983 */ /* 0x0003620000300800 */
[----:B---3--:R-:W-:-:S03]  /*27e40*/  LOP3.LUT R252, R252, 0x7f, RZ, 0xc0, !PT ;  /* 0x0000007ffcfc7812 */ /* 0x008fc600078ec0ff */
[----:B--2---:R1:W5:Y:S01]  /*27e50*/  LDL.LU.64 R102, [R1+0x2448] ;  /* 0x0024480001667983 */ /* 0x0043620000300a00 */
[----:B------:R-:W-:-:S03]  /*27e60*/  SHF.L.U32 R252, R252, 0x2, RZ ;  /* 0x00000002fcfc7819 */ /* 0x000fc600000006ff */
[----:B------:R1:W5:Y:S01]  /*27e70*/  LDL.LU R105, [R1+0x2440] ;  /* 0x0024400001697983 */ /* 0x0003620000300800 */
[----:B------:R-:W-:-:S03]  /*27e80*/  IADD3 R3, R252, 0x100000, RZ ;  /* 0x00100000fc037810 */ /* 0x000fc60007ffe0ff */
[----:B------:R2:W-:Y:S01]  /*27e90*/  STL.64 [R1+0x1798], R108 ;  /* 0x0017986c01007387 */ /* 0x0005e20000100a00 */
[----:B------:R-:W-:-:S03]  /*27ea0*/  IMAD.MOV.U32 R3, RZ, RZ, c[0x0][0x188] ;  /* 0x00006200ff037624 */ /* 0x000fc600078e00ff */
[----:B------:R1:W5:Y:S01]  /*27eb0*/  LDL.LU.64 R106, [R1+0x2438] ;  /* 0x00243800016a7983 */ /* 0x0003620000300a00 */
[----:B------:R-:W-:-:S03]  /*27ec0*/  IMAD.SHL.U32 R3, R3, 0x80, RZ ;  /* 0x0000008003037824 */ /* 0x000fc600078e00ff */
[----:B------:R3:W-:Y:S04]  /*27ed0*/  STL.64 [R1+0x1758], R110 ;  /* 0x0017586e01007387 */ /* 0x0007e80000100a00 */
[----:B--2---:R1:W5:Y:S01]  /*27ee0*/  LDL.LU.64 R108, [R1+0x2430] ;  /* 0x00243000016c7983 */ /* 0x0043620000300a00 */
[----:B----4-:R-:W-:-:S03]  /*27ef0*/  IMAD.WIDE R120, R3, 0x4, R120 ;  /* 0x0000000403787825 */ /* 0x010fc600078e0278 */
[----:B------:R-:W0:Y:S04]  /*27f00*/  LDGDEPBAR ;  /* 0x00000000000079af */ /* 0x000e280000000000 */
[----:B---3--:R1:W5:Y:S04]  /*27f10*/  LDL.LU.64 R110, [R1+0x2428] ;  /* 0x00242800016e7983 */ /* 0x0083680000300a00 */
[----:B------:R2:W-:Y:S01]  /*27f20*/  STL.64 [R1+0x1718], R112 ;  /* 0x0017187001007387 */ /* 0x0005e20000100a00 */
[----:B------:R-:W-:-:S03]  /*27f30*/  IMAD.WIDE R122, R3, 0x4, R122 ;  /* 0x00000004037a7825 */ /* 0x000fc600078e027a */
[----:B--2---:R1:W5:Y:S04]  /*27f40*/  LDL.LU.64 R112, [R1+0x2420] ;  /* 0x0024200001707983 */ /* 0x0043680000300a00 */
[----:B------:R2:W-:Y:S04]  /*27f50*/  STL.64 [R1+0x16d8], R114 ;  /* 0x0016d87201007387 */ /* 0x0005e80000100a00 */
[----:B------:R3:W-:Y:S04]  /*27f60*/  STL.64 [R1+0x1698], R116 ;  /* 0x0016987401007387 */ /* 0x0007e80000100a00 */
[----:B--2---:R1:W5:Y:S04]  /*27f70*/  LDL.LU.64 R114, [R1+0x2418] ;  /* 0x0024180001727983 */ /* 0x0043680000300a00 */
[----:B------:R2:W-:Y:S04]  /*27f80*/  STL.64 [R1+0x1658], R118 ;  /* 0x0016587601007387 */ /* 0x0005e80000100a00 */
[----:B---3--:R1:W5:Y:S04]  /*27f90*/  LDL.LU.64 R116, [R1+0x2410] ;  /* 0x0024100001747983 */ /* 0x0083680000300a00 */
[----:B--2---:R1:W5:Y:S04]  /*27fa0*/  LDL.LU.64 R118, [R1+0x2408] ;  /* 0x0024080001767983 */ /* 0x0043680000300a00 */
[----:B------:R2:W-:Y:S04]  /*27fb0*/  STL.64 [R1+0x1650], R120 ;  /* 0x0016507801007387 */ /* 0x0005e80000100a00 */
[----:B--2---:R1:W5:Y:S04]  /*27fc0*/  LDL.LU.64 R120, [R1+0x2400] ;  /* 0x0024000001787983 */ /* 0x0043680000300a00 */
[----:B------:R2:W-:Y:S04]  /*27fd0*/  STL.64 [R1+0x1648], R122 ;  /* 0x0016487a01007387 */ /* 0x0005e80000100a00 */
[----:B--2---:R1:W5:Y:S01]  /*27fe0*/  LDL.LU.64 R122, [R1+0x23f8] ;  /* 0x0023f800017a7983 */ /* 0x0043620000300a00 */
[----:B------:R-:W-:Y:S01]  /*27ff0*/  IMAD.MOV.U32 R0, RZ, RZ, c[0x0][0x18c] ;  /* 0x00006300ff007624 */ /* 0x000fe200078e00ff */
[----:B------:R-:W-:-:S02]  /*28000*/  MOV R2, c[0x0][0x180] ;  /* 0x0000600000027a02 */ /* 0x000fc40000000f00 */
[----:B------:R-:W-:Y:S01]  /*28010*/  IADD3 R252, R252, 0x100000, RZ ;  /* 0x00100000fcfc7810 */ /* 0x000fe20007ffe0ff */
[----:B------:R-:W-:Y:S02]  /*28020*/  IMAD.SHL.U32 R0, R0, 0x80, RZ ;  /* 0x0000008000007824 */ /* 0x000fe400078e00ff */
[----:B------:R2:W-:Y:S04]  /*28030*/  STL.64 [R1+0x24e8], R218 ;  /* 0x0024e8da01007387 */ /* 0x0005e80000100a00 */
[----:B--2---:R-:W2:Y:S04]  /*28040*/  LDL.64 R218, [R1+0x1648] ;  /* 0x0016480001da7983 */ /* 0x004ea80000100a00 */
[----:B------:R3:W-:Y:S04]  /*28050*/  STL.64 [R1+0x24e0], R220 ;  /* 0x0024e0dc01007387 */ /* 0x0007e80000100a00 */
[----:B---3--:R-:W3:Y:S04]  /*28060*/  LDL.LU.64 R220, [R1+0x4e8] ;  /* 0x0004e80001dc7983 */ /* 0x008ee80000300a00 */
[----:B------:R4:W-:Y:S04]  /*28070*/  STL.64 [R1+0x24d8], R222 ;  /* 0x0024d8de01007387 */ /* 0x0009e80000100a00 */
[----:B----4-:R-:W4:Y:S04]  /*28080*/  LDL.LU.64 R222, [R1+0x548] ;  /* 0x0005480001de7983 */ /* 0x010f280000300a00 */
[----:B------:R1:W-:Y:S04]  /*28090*/  STL.64 [R1+0x24d0], R224 ;  /* 0x0024d0e001007387 */ /* 0x0003e80000100a00 */
[----:B-1----:R-:W2:Y:S04]  /*280a0*/  LDL.LU.64 R224, [R1+0x550] ;  /* 0x0005500001e07983 */ /* 0x002ea80000300a00 */
[----:B------:R1:W-:Y:S04]  /*280b0*/  STL.64 [R1+0x24c8], R226 ;  /* 0x0024c8e201007387 */ /* 0x0003e80000100a00 */
[----:B-1----:R-:W2:Y:S04]  /*280c0*/  LDL.LU.64 R226, [R1+0x540] ;  /* 0x0005400001e27983 */ /* 0x002ea80000300a00 */
[----:B------:R1:W-:Y:S04]  /*280d0*/  STL.64 [R1+0x24c0], R228 ;  /* 0x0024c0e401007387 */ /* 0x0003e80000100a00 */
[----:B-1----:R-:W4:Y:S04]  /*280e0*/  LDL.LU.64 R228, [R1+0x4f0] ;  /* 0x0004f00001e47983 */ /* 0x002f280000300a00 */
[----:B------:R1:W-:Y:S04]  /*280f0*/  STL.64 [R1+0x24b8], R230 ;  /* 0x0024b8e601007387 */ /* 0x0003e80000100a00 */
[----:B-1----:R-:W4:Y:S04]  /*28100*/  LDL.LU.64 R230, [R1+0x538] ;  /* 0x0005380001e67983 */ /* 0x002f280000300a00 */
[----:B------:R1:W-:Y:S04]  /*28110*/  STL.64 [R1+0x24b0], R232 ;  /* 0x0024b0e801007387 */ /* 0x0003e80000100a00 */
[----:B-1----:R-:W4:Y:S04]  /*28120*/  LDL.LU.64 R232, [R1+0x5a0] ;  /* 0x0005a00001e87983 */ /* 0x002f280000300a00 */
[----:B------:R1:W-:Y:S04]  /*28130*/  STL.64 [R1+0x24a8], R234 ;  /* 0x0024a8ea01007387 */ /* 0x0003e80000100a00 */
[----:B------:R-:W1:Y:S04]  /*28140*/  S2R R0, SR_TID.X ;  /* 0x0000000000007919 */ /* 0x000e680000002100 */
[----:B-1----:R-:W4:Y:S04]  /*28150*/  LDL.LU.64 R234, [R1+0x598] ;  /* 0x0005980001ea7983 */ /* 0x002f280000300a00 */
[----:B------:R1:W-:Y:S04]  /*28160*/  STL.64 [R1+0x24a0], R236 ;  /* 0x0024a0ec01007387 */ /* 0x0003e80000100a00 */
[----:B-1----:R-:W4:Y:S01]  /*28170*/  LDL.64 R236, [R1+0x1650] ;  /* 0x0016500001ec7983 */ /* 0x002f220000100a00 */
[----:B------:R-:W-:-:S03]  /*28180*/  LOP3.LUT R0, R0, 0x7f, RZ, 0xc0, !PT ;  /* 0x0000007f00007812 */ /* 0x000fc600078ec0ff */
[----:B------:R1:W-:Y:S04]  /*28190*/  STL.64 [R1+0x2498], R238 ;  /* 0x002498ee01007387 */ /* 0x0003e80000100a00 */
[----:B-1----:R-:W1:Y:S01]  /*281a0*/  S2R R239, SR_TID.X ;  /* 0x0000000000ef7919 */ /* 0x002e620000002100 */
[----:B------:R-:W-:-:S03]  /*281b0*/  SHF.L.U32 R0, R0, 0x2, RZ ;  /* 0x0000000200007819 */ /* 0x000fc600000006ff */
[----:B------:R-:W-:Y:S01]  /*281c0*/  STL.64 [R1+0x2490], R240 ;  /* 0x002490f001007387 */ /* 0x000fe20000100a00 */
[----:B------:R-:W-:-:S03]  /*281d0*/  IADD3 R0, R0, 0x100000, RZ ;  /* 0x0010000000007810 */ /* 0x000fc60007ffe0ff */
[----:B------:R-:W-:Y:S06]  /*281e0*/  BAR.SYNC.DEFER_BLOCKING 0x0 ;  /* 0x0000000000007b1d */ /* 0x000fec0000010000 */
[----:B------:R-:W-:Y:S04]  /*281f0*/  STL.64 [R1+0x2488], R242 ;  /* 0x002488f201007387 */ /* 0x000fe80000100a00 */
[----:B------:R1:W-:Y:S02]  /*28200*/  STL.64 [R1+0x2480], R244 ;  /* 0x002480f401007387 */ /* 0x0003e40000100a00 */
[----:B-1----:R-:W-:-:S05]  /*28210*/  LOP3.LUT R239, R239, 0x7f, RZ, 0xc0, !PT ;  /* 0x0000007fefef7812 */ /* 0x002fca00078ec0ff */
[----:B------:R-:W-:Y:S02]  /*28220*/  IMAD.SHL.U32 R245, R239, 0x4, RZ ;  /* 0x00000004eff57824 */ /* 0x000fe400078e00ff */
[----:B---3--:R-:W-:-:S04]  /*28230*/  IMAD.WIDE R220, R3, 0x4, R220 ;  /* 0x0000000403dc7825 */ /* 0x008fc800078e02dc */
[----:B--2---:R-:W-:-:S04]  /*28240*/  IMAD.WIDE R226, R3, 0x4, R226 ;  /* 0x0000000403e27825 */ /* 0x004fc800078e02e2 */
[----:B----4-:R-:W-:-:S05]  /*28250*/  IMAD.WIDE R232, R3, 0x4, R232 ;  /* 0x0000000403e87825 */ /* 0x010fca00078e02e8 */
[----:B------:R1:W-:Y:S01]  /*28260*/  STL.64 [R1+0x1640], R232 ;  /* 0x001640e801007387 */ /* 0x0003e20000100a00 */
[----:B------:R-:W-:-:S05]  /*28270*/  IMAD.WIDE R240, R3, 0x4, R234 ;  /* 0x0000000403f07825 */ /* 0x000fca00078e02ea */
[----:B------:R2:W-:Y:S04]  /*28280*/  STL.64 [R1+0x1638], R240 ;  /* 0x001638f001007387 */ /* 0x0005e80000100a00 */
[----:B------:R-:W-:Y:S01]  /*28290*/  @!PT LDS RZ, [RZ] ;  /* 0x00000000fffff984 */ /* 0x000fe20000000800 */
[----:B------:R-:W-:Y:S01]  /*282a0*/  @!PT LDS RZ, [RZ] ;  /* 0x00000000fffff984 */ /* 0x000fe20000000800 */
[----:B------:R-:W-:Y:S01]  /*282b0*/  @!PT LDS RZ, [RZ] ;  /* 0x00000000fffff984 */ /* 0x000fe20000000800 */
[----:B------:R3:W-:Y:S04]  /*282c0*/  LDGSTS.E [R0+-0x40000], [R236.64], !P4 ;  /* 0xc0000000ec007fae */ /* 0x0007e8000e121844 */
[----:B------:R4:W-:Y:S01]  /*282d0*/  LDGSTS.E [R252+-0x3fe00], [R218.64], !P4 ;  /* 0xc0200000dafc7fae */ /* 0x0009e2000e121844 */
[----:B---3--:R-:W-:Y:S01]  /*282e0*/  IMAD.WIDE R236, R3, 0x4, R224 ;  /* 0x0000000403ec7825 */ /* 0x008fe200078e02e0 */
[----:B----4-:R-:W-:-:S03]  /*282f0*/  IADD3 R219, R245, 0x100000, RZ ;  /* 0x00100000f5db7810 */ /* 0x010fc60007ffe0ff */
[----:B------:R-:W-:Y:S01]  /*28300*/  IMAD.WIDE R224, R3, 0x4, R222 ;  /* 0x0000000403e07825 */ /* 0x000fe200078e02de */
[C---:B------:R-:W-:Y:S01]  /*28310*/  IADD3 R218, R245.reuse, 0x100000, RZ ;  /* 0x00100000f5da7810 */ /* 0x040fe20007ffe0ff */
[----:B------:R-:W3:Y:S04]  /*28320*/  LDL.LU.64 R222, [R1+0x4e0] ;  /* 0x0004e00001de7983 */ /* 0x000ee80000300a00 */
[----:B------:R-:W4:Y:S04]  /*28330*/  LDL.LU.64 R234, [R1+0x4d8] ;  /* 0x0004d80001ea7983 */ /* 0x000f280000300a00 */
[----:B------:R1:W-:Y:S04]  /*28340*/  STL.64 [R1+0x1630], R236 ;  /* 0x001630ec01007387 */ /* 0x0003e80000100a00 */
[----:B------:R1:W-:Y:S04]  /*28350*/  LDGSTS.E [R219+-0x3fc00], [R232.64], !P4 ;  /* 0xc0400000e8db7fae */ /* 0x0003e8000e121844 */
[----:B------:R2:W-:Y:S04]  /*28360*/  STL.64 [R1+0x1628], R224 ;  /* 0x001628e001007387 */ /* 0x0005e80000100a00 */
[----:B------:R2:W-:Y:S04]  /*28370*/  LDGSTS.E [R218+-0x3fa00], [R240.64], !P4 ;  /* 0xc0600000f0da7fae */ /* 0x0005e8000e121844 */
[----:B-1----:R-:W4:Y:S04]  /*28380*/  LDL.LU.64 R232, [R1+0x490] ;  /* 0x0004900001e87983 */ /* 0x002f280000300a00 */
[----:B--2---:R-:W3:Y:S01]  /*28390*/  LDL.LU.64 R218, [R1+0x488] ;  /* 0x0004880001da7983 */ /* 0x004ee20000300a00 */
[----:B------:R-:W-:Y:S01]  /*283a0*/  IADD3 R0, R245, 0x100000, RZ ;  /* 0x00100000f5007810 */ /* 0x000fe20007ffe0ff */
[----:B------:R-:W-:Y:S01]  /*283b0*/  IMAD.WIDE R240, R3, 0x4, R230 ;  /* 0x0000000403f07825 */ /* 0x000fe200078e02e6 */
[----:B------:R-:W-:Y:S01]  /*283c0*/  IADD3 R252, R245, 0x100000, RZ ;  /* 0x00100000f5fc7810 */ /* 0x000fe20007ffe0ff */
[----:B------:R1:W-:Y:S04]  /*283d0*/  STL.64 [R1+0x1620], R226 ;  /* 0x001620e201007387 */ /* 0x0003e80000100a00 */
[----:B------:R1:W-:Y:S04]  /*283e0*/  LDGSTS.E [R0+-0x3e000], [R236.64], !P3 ;  /* 0xc2000000ec007fae */ /* 0x0003e8000d921844 */
[----:B------:R1:W-:Y:S04]  /*283f0*/  LDGSTS.E [R252+-0x3de00], [R224.64], !P3 ;  /* 0xc2200000e0fc7fae */ /* 0x0003e8000d921844 */
[----:B------:R-:W-:Y:S01]  /*28400*/  STL.64 [R1+0x1618], R240 ;  /* 0x001618f001007387 */ /* 0x000fe20000100a00 */
[----:B-1----:R-:W-:-:S03]  /*28410*/  IMAD.WIDE R236, R3, 0x4, R228 ;  /* 0x0000000403ec7825 */ /* 0x002fc600078e02e4 */
[----:B------:R-:W3:Y:S01]  /*28420*/  LDL.LU.64 R228, [R1+0x480] ;  /* 0x0004800001e47983 */ /* 0x000ee20000300a00 */
[C---:B------:R-:W-:Y:S02]  /*28430*/  IADD3 R225, R245.reuse, 0x100000, RZ ;  /* 0x00100000f5e17810 */ /* 0x040fe40007ffe0ff */
[C---:B------:R-:W-:Y:S01]  /*28440*/  IADD3 R224, R245.reuse, 0x100000, RZ ;  /* 0x00100000f5e07810 */ /* 0x040fe20007ffe0ff */
[----:B------:R-:W3:Y:S04]  /*28450*/  LDL.LU.64 R230, [R1+0x478] ;  /* 0x0004780001e67983 */ /* 0x000ee80000300a00 */
[----:B------:R-:W-:Y:S04]  /*28460*/  STL.64 [R1+0x1610], R236 ;  /* 0x001610ec01007387 */ /* 0x000fe80000100a00 */
[----:B------:R1:W-:Y:S04]  /*28470*/  LDGSTS.E [R225+-0x3dc00], [R226.64], !P3 ;  /* 0xc2400000e2e17fae */ /* 0x0003e8000d921844 */
[----:B------:R1:W-:Y:S04]  /*28480*/  STL.64 [R1+0x1608], R220 ;  /* 0x001608dc01007387 */ /* 0x0003e80000100a00 */
[----:B------:R1:W-:Y:S04]  /*28490*/  LDGSTS.E [R224+-0x3da00], [R240.64], !P3 ;  /* 0xc2600000f0e07fae */ /* 0x0003e8000d921844 */
[----:B-1----:R-:W3:Y:S04]  /*284a0*/  LDL.LU.64 R226, [R1+0x430] ;  /* 0x0004300001e27983 */ /* 0x002ee80000300a00 */
[----:B------:R1:W-:Y:S04]  /*284b0*/  LDGSTS.E [R0+-0x3c000], [R236.64], !P0 ;  /* 0xc4000000ec007fae */ /* 0x0003e8000c121844 */
[----:B------:R-:W3:Y:S04]  /*284c0*/  LDL.LU.64 R224, [R1+0x428] ;  /* 0x0004280001e07983 */ /* 0x000ee80000300a00 */
[----:B------:R1:W-:Y:S02]  /*284d0*/  LDGSTS.E [R252+-0x3be00], [R220.64], !P0 ;  /* 0xc4200000dcfc7fae */ /* 0x0003e4000c121844 */
[----:B-1----:R-:W-:-:S02]  /*284e0*/  IADD3 R221, R245, 0x100000, RZ ;  /* 0x00100000f5dd7810 */ /* 0x002fc40007ffe0ff */
[----:B------:R-:W-:Y:S01]  /*284f0*/  IADD3 R220, R245, 0x100000, RZ ;  /* 0x00100000f5dc7810 */ /* 0x000fe20007ffe0ff */
[----:B---3--:R-:W-:-:S04]  /*28500*/  IMAD.WIDE R222, R3, 0x4, R222 ;  /* 0x0000000403de7825 */ /* 0x008fc800078e02de */
[C---:B----4-:R-:W-:Y:S01]  /*28510*/  IMAD.WIDE R240, R3.reuse, 0x4, R234 ;  /* 0x0000000403f07825 */ /* 0x050fe200078e02ea */
[----:B------:R1:W-:Y:S04]  /*28520*/  STL.64 [R1+0x1600], R222 ;  /* 0x001600de01007387 */ /* 0x0003e80000100a00 */
[----:B------:R3:W-:Y:S04]  /*28530*/  STL.64 [R1+0x15f8], R240 ;  /* 0x0015f8f001007387 */ /* 0x0007e80000100a00 */
[----:B------:R1:W-:Y:S04]  /*28540*/  LDGSTS.E [R221+-0x3bc00], [R222.64], !P0 ;  /* 0xc4400000dedd7fae */ /* 0x0003e8000c121844 */
[----:B------:R4:W-:Y:S01]  /*28550*/  LDGSTS.E [R220+-0x3ba00], [R240.64], !P0 ;  /* 0xc4600000f0dc7fae */ /* 0x0009e2000c121844 */
[----:B------:R-:W-:-:S03]  /*28560*/  IMAD.WIDE R236, R3, 0x4, R232 ;  /* 0x0000000403ec7825 */ /* 0x000fc600078e02e8 */
[----:B------:R-:W2:Y:S04]  /*28570*/  LDL.LU.64 R232, [R1+0x420] ;  /* 0x0004200001e87983 */ /* 0x000ea80000300a00 */
[----:B------:R-:W2:Y:S01]  /*28580*/  LDL.LU.64 R234, [R1+0x418] ;  /* 0x0004180001ea7983 */ /* 0x000ea20000300a00 */
[----:B---3--:R-:W-:-:S03]  /*28590*/  IMAD.WIDE R218, R3, 0x4, R218 ;  /* 0x0000000403da7825 */ /* 0x008fc600078e02da */
[----:B------:R-:W-:Y:S04]  /*285a0*/  STL.64 [R1+0x15f0], R236 ;  /* 0x0015f0ec01007387 */ /* 0x000fe80000100a00 */
[----:B------:R3:W-:Y:S04]  /*285b0*/  STL.64 [R1+0x15e8], R218 ;  /* 0x0015e8da01007387 */ /* 0x0007e80000100a00 */
[----:B-1----:R-:W2:Y:S04]  /*285c0*/  LDL.LU.64 R222, [R1+0x3d0] ;  /* 0x0003d00001de7983 */ /* 0x002ea80000300a00 */
[----:B----4-:R-:W4:Y:S04]  /*285d0*/  LDL.LU.64 R220, [R1+0x3c8] ;  /* 0x0003c80001dc7983 */ /* 0x010f280000300a00 */
[----:B------:R1:W-:Y:S01]  /*285e0*/  LDGSTS.E [R0+-0x3a000], [R236.64], !P6 ;  /* 0xc6000000ec007fae */ /* 0x0003e2000f121844 */
[----:B------:R-:W-:-:S03]  /*285f0*/  IMAD.WIDE R228, R3, 0x4, R228 ;  /* 0x0000000403e47825 */ /* 0x000fc600078e02e4 */
[----:B------:R3:W-:Y:S01]  /*28600*/  LDGSTS.E [R252+-0x39e00], [R218.64], !P6 ;  /* 0xc6200000dafc7fae */ /* 0x0007e2000f121844 */
[----:B------:R-:W-:-:S03]  /*28610*/  IMAD.WIDE R240, R3, 0x4, R230 ;  /* 0x0000000403f07825 */ /* 0x000fc600078e02e6 */
[----:B------:R1:W-:Y:S04]  /*28620*/  STL.64 [R1+0x15e0], R228 ;  /* 0x0015e0e401007387 */ /* 0x0003e80000100a00 */
[----:B------:R-:W-:Y:S01]  /*28630*/  STL.64 [R1+0x15d8], R240 ;  /* 0x0015d8f001007387 */ /* 0x000fe20000100a00 */
[C---:B---3--:R-:W-:Y:S02]  /*28640*/  IADD3 R219, R245.reuse, 0x100000, RZ ;  /* 0x00100000f5db7810 */ /* 0x048fe40007ffe0ff */
[----:B------:R-:W-:-:S03]  /*28650*/  IADD3 R218, R245, 0x100000, RZ ;  /* 0x00100000f5da7810 */ /* 0x000fc60007ffe0ff */
[----:B------:R3:W-:Y:S04]  /*28660*/  LDGSTS.E [R219+-0x39c00], [R228.64], !P6 ;  /* 0xc6400000e4db7fae */ /* 0x0007e8000f121844 */
[----:B------:R3:W-:Y:S01]  /*28670*/  LDGSTS.E [R218+-0x39a00], [R240.64], !P6 ;  /* 0xc6600000f0da7fae */ /* 0x0007e2000f121844 */
[----:B-1----:R-:W-:-:S03]  /*28680*/  IMAD.WIDE R236, R3, 0x4, R226 ;  /* 0x0000000403ec7825 */ /* 0x002fc600078e02e2 */
[----:B------:R-:W4:Y:S04]  /*28690*/  LDL.LU.64 R226, [R1+0x3c0] ;  /* 0x0003c00001e27983 */ /* 0x000f280000300a00 */
[----:B------:R-:W4:Y:S01]  /*286a0*/  LDL.LU.64 R230, [R1+0x3b8] ;  /* 0x0003b80001e67983 */ /* 0x000f220000300a00 */
[----:B------:R-:W-:-:S03]  /*286b0*/  IMAD.WIDE R224, R3, 0x4, R224 ;  /* 0x0000000403e07825 */ /* 0x000fc600078e02e0 */
[----:B------:R-:W-:Y:S04]  /*286c0*/  STL.64 [R1+0x15d0], R236 ;  /* 0x0015d0ec01007387 */ /* 0x000fe80000100a00 */
[----:B------:R1:W-:Y:S04]  /*286d0*/  STL.64 [R1+0x15c8], R224 ;  /* 0x0015c8e001007387 */ /* 0x0003e80000100a00 */
[----:B---3--:R-:W3:Y:S04]  /*286e0*/  LDL.LU.64 R228, [R1+0x370] ;  /* 0x0003700001e47983 */ /* 0x008ee80000300a00 */
[----:B------:R-:W3:Y:S04]  /*286f0*/  LDL.LU.64 R218, [R1+0x368] ;  /* 0x0003680001da7983 */ /* 0x000ee80000300a00 */
[----:B------:R1:W-:Y:S04]  /*28700*/  LDGSTS.E [R0+-0x38000], [R236.64], !P1 ;  /* 0xc8000000ec007fae */ /* 0x0003e8000c921844 */
[----:B------:R1:W-:Y:S02]  /*28710*/  LDGSTS.E [R252+-0x37e00], [R224.64], !P1 ;  /* 0xc8200000e0fc7fae */ /* 0x0003e4000c921844 */
[----:B-1----:R-:W-:-:S02]  /*28720*/  IADD3 R225, R245, 0x100000, RZ ;  /* 0x00100000f5e17810 */ /* 0x002fc40007ffe0ff */
[----:B------:R-:W-:Y:S01]  /*28730*/  IADD3 R224, R245, 0x100000, RZ ;  /* 0x00100000f5e07810 */ /* 0x000fe20007ffe0ff */
[----:B--2---:R-:W-:-:S04]  /*28740*/  IMAD.WIDE R232, R3, 0x4, R232 ;  /* 0x0000000403e87825 */ /* 0x004fc800078e02e8 */
[C---:B------:R-:W-:Y:S01]  /*28750*/  IMAD.WIDE R240, R3.reuse, 0x4, R234 ;  /* 0x0000000403f07825 */ /* 0x040fe200078e02ea */
[----:B------:R1:W-:Y:S04]  /*28760*/  STL.64 [R1+0x15c0], R232 ;  /* 0x0015c0e801007387 */ /* 0x0003e80000100a00 */
[----:B------:R2:W-:Y:S04]  /*28770*/  STL.64 [R1+0x15b8], R240 ;  /* 0x0015b8f001007387 */ /* 0x0005e80000100a00 */
[----:B------:R1:W-:Y:S01]  /*28780*/  LDGSTS.E [R225+-0x37c00], [R232.64], !P1 ;  /* 0xc8400000e8e17fae */ /* 0x0003e2000c921844 */
[----:B------:R-:W-:-:S03]  /*28790*/  IMAD.WIDE R236, R3, 0x4, R222 ;  /* 0x0000000403ec7825 */ /* 0x000fc600078e02de */
[----:B------:R1:W-:Y:S01]  /*287a0*/  LDGSTS.E [R224+-0x37a00], [R240.64], !P1 ;  /* 0xc8600000f0e07fae */ /* 0x0003e2000c921844 */
[----:B----4-:R-:W-:-:S03]  /*287b0*/  IMAD.WIDE R222, R3, 0x4, R220 ;  /* 0x0000000403de7825 */ /* 0x010fc600078e02dc */
[----:B------:R3:W-:Y:S04]  /*287c0*/  LDGSTS.E [R0+-0x36000], [R236.64], !P2 ;  /* 0xca000000ec007fae */ /* 0x0007e8000d121844 */
[----:B------:R-:W4:Y:S04]  /*287d0*/  LDL.LU.64 R220, [R1+0x360] ;  /* 0x0003600001dc7983 */ /* 0x000f280000300a00 */
[----:B------:R-:W4:Y:S04]  /*287e0*/  LDL.LU.64 R234, [R1+0x358] ;  /* 0x0003580001ea7983 */ /* 0x000f280000300a00 */
[----:B------:R-:W-:Y:S04]  /*287f0*/  STL.64 [R1+0x15b0], R236 ;  /* 0x0015b0ec01007387 */ /* 0x000fe80000100a00 */
[----:B------:R2:W-:Y:S04]  /*28800*/  STL.64 [R1+0x15a8], R222 ;  /* 0x0015a8de01007387 */ /* 0x0005e80000100a00 */
[----:B-1----:R-:W4:Y:S04]  /*28810*/  LDL.LU.64 R232, [R1+0x310] ;  /* 0x0003100001e87983 */ /* 0x002f280000300a00 */
[----:B------:R-:W4:Y:S04]  /*28820*/  LDL.LU.64 R224, [R1+0x308] ;  /* 0x0003080001e07983 */ /* 0x000f280000300a00 */
[----:B------:R1:W-:Y:S01]  /*28830*/  LDGSTS.E [R252+-0x35e00], [R222.64], !P2 ;  /* 0xca200000defc7fae */ /* 0x0003e2000d121844 */
[----:B------:R-:W-:-:S04]  /*28840*/  IMAD.WIDE R226, R3, 0x4, R226 ;  /* 0x0000000403e27825 */ /* 0x000fc800078e02e2 */
[----:B--2---:R-:W-:Y:S01]  /*28850*/  IMAD.WIDE R240, R3, 0x4, R230 ;  /* 0x0000000403f07825 */ /* 0x004fe200078e02e6 */
[----:B------:R2:W-:Y:S01]  /*28860*/  STL.64 [R1+0x15a0], R226 ;  /* 0x0015a0e201007387 */ /* 0x0005e20000100a00 */
[C---:B-1----:R-:W-:Y:S02]  /*28870*/  IADD3 R223, R245.reuse, 0x100000, RZ ;  /* 0x00100000f5df7810 */ /* 0x042fe40007ffe0ff */
[----:B------:R-:W-:Y:S01]  /*28880*/  IADD3 R222, R245, 0x100000, RZ ;  /* 0x00100000f5de7810 */ /* 0x000fe20007ffe0ff */
[----:B------:R-:W-:Y:S04]  /*28890*/  STL.64 [R1+0x1598], R240 ;  /* 0x001598f001007387 */ /* 0x000fe80000100a00 */
[----:B------:R2:W-:Y:S01]  /*288a0*/  LDGSTS.E [R223+-0x35c00], [R226.64], !P2 ;  /* 0xca400000e2df7fae */ /* 0x0005e2000d121844 */
[----:B---3--:R-:W-:-:S03]  /*288b0*/  IMAD.WIDE R236, R3, 0x4, R228 ;  /* 0x0000000403ec7825 */ /* 0x008fc600078e02e4 */
[----:B------:R1:W-:Y:S01]  /*288c0*/  LDGSTS.E [R222+-0x35a00], [R240.64], !P2 ;  /* 0xca600000f0de7fae */ /* 0x0003e2000d121844 */
[----:B------:R-:W-:-:S03]  /*288d0*/  IMAD.WIDE R218, R3, 0x4, R218 ;  /* 0x0000000403da7825 */ /* 0x000fc600078e02da */
[----:B------:R-:W3:Y:S04]  /*288e0*/  LDL.LU.64 R228, [R1+0x300] ;  /* 0x0003000001e47983 */ /* 0x000ee80000300a00 */
[----:B------:R-:W3:Y:S04]  /*288f0*/  LDL.LU.64 R230, [R1+0x2f8] ;  /* 0x0002f80001e67983 */ /* 0x000ee80000300a00 */
[----:B------:R-:W-:Y:S04]  /*28900*/  STL.64 [R1+0x1590], R236 ;  /* 0x001590ec01007387 */ /* 0x000fe80000100a00 */
[----:B------:R1:W-:Y:S04]  /*28910*/  STL.64 [R1+0x1588], R218 ;  /* 0x001588da01007387 */ /* 0x0003e80000100a00 */
[----:B--2---:R-:W3:Y:S04]  /*28920*/  LDL.LU.64 R226, [R1+0x2b0] ;  /* 0x0002b00001e27983 */ /* 0x004ee80000300a00 */
[----:B-1----:R-:W3:Y:S04]  /*28930*/  LDL.LU.64 R222, [R1+0x2a8] ;  /* 0x0002a80001de7983 */ /* 0x002ee80000300a00 */
[----:B------:R1:W-:Y:S04]  /*28940*/  LDGSTS.E [R0+-0x34000], [R236.64], !P5 ;  /* 0xcc000000ec007fae */ /* 0x0003e8000e921844 */
[----:B------:R1:W-:Y:S01]  /*28950*/  LDGSTS.E [R252+-0x33e00], [R218.64], !P5 ;  /* 0xcc200000dafc7fae */ /* 0x0003e2000e921844 */
[----:B------:R-:W-:-:S02]  /*28960*/  IADD3 R238, R2, -0x19d, RZ ;  /* 0xfffffe6302ee7810 */ /* 0x000fc40007ffe0ff */
[C---:B-1----:R-:W-:Y:S02]  /*28970*/  IADD3 R219, R245.reuse, 0x100000, RZ ;  /* 0x00100000f5db7810 */ /* 0x042fe40007ffe0ff */
[----:B------:R-:W-:Y:S02]  /*28980*/  IADD3 R218, R245, 0x100000, RZ ;  /* 0x00100000f5da7810 */ /* 0x000fe40007ffe0ff */
[----:B------:R-:W-:Y:S01]  /*28990*/  ISETP.GE.U32.AND P4, PT, R238, 0x7ffffde4, PT ;  /* 0x7ffffde4ee00780c */ /* 0x000fe20003f86070 */
[----:B----4-:R-:W-:-:S04]  /*289a0*/  IMAD.WIDE R220, R3, 0x4, R220 ;  /* 0x0000000403dc7825 */ /* 0x010fc800078e02dc */
[C---:B------:R-:W-:Y:S01]  /*289b0*/  IMAD.WIDE R240, R3.reuse, 0x4, R234 ;  /* 0x0000000403f07825 */ /* 0x040fe200078e02ea */
[----:B------:R1:W-:Y:S04]  /*289c0*/  STL.64 [R1+0x1580], R220 ;  /* 0x001580dc01007387 */ /* 0x0003e80000100a00 */
[----:B------:R4:W-:Y:S04]  /*289d0*/  STL.64 [R1+0x1578], R240 ;  /* 0x001578f001007387 */ /* 0x0009e80000100a00 */
[----:B------:R-:W2:Y:S01]  /*289e0*/  LDL.LU.64 R234, [R1+0x2a0] ;  /* 0x0002a00001ea7983 */ /* 0x000ea20000300a00 */
[----:B------:R-:W-:-:S03]  /*289f0*/  IMAD.WIDE R236, R3, 0x4, R232 ;  /* 0x0000000403ec7825 */ /* 0x000fc600078e02e8 */
[----:B------:R1:W-:Y:S01]  /*28a00*/  LDGSTS.E [R219+-0x33c00], [R220.64], !P5 ;  /* 0xcc400000dcdb7fae */ /* 0x0003e2000e921844 */
[----:B------:R-:W-:-:S03]  /*28a10*/  IMAD.WIDE R224, R3, 0x4, R224 ;  /* 0x0000000403e07825 */ /* 0x000fc600078e02e0 */
[----:B------:R-:W2:Y:S04]  /*28a20*/  LDL.LU.64 R232, [R1+0x298] ;  /* 0x0002980001e87983 */ /* 0x000ea80000300a00 */
[----:B------:R-:W-:Y:S04]  /*28a30*/  STL.64 [R1+0x1570], R236 ;  /* 0x001570ec01007387 */ /* 0x000fe80000100a00 */
[----:B------:R3:W-:Y:S04]  /*28a40*/  STL.64 [R1+0x1568], R224 ;  /* 0x001568e001007387 */ /* 0x0007e80000100a00 */
[----:B-1----:R-:W2:Y:S04]  /*28a50*/  LDL.LU.64 R220, [R1+0x250] ;  /* 0x0002500001dc7983 */ /* 0x002ea80000300a00 */
[----:B------:R1:W-:Y:S04]  /*28a60*/  LDGSTS.E [R218+-0x33a00], [R240.64], !P5 ;  /* 0xcc600000f0da7fae */ /* 0x0003e8000e921844 */
[----:B------:R3:W-:Y:S04]  /*28a70*/  LDGSTS.E [R0+-0x32000], [R236.64], !P4 ;  /* 0xce000000ec007fae */ /* 0x0007e8000e121844 */
[----:B------:R3:W-:Y:S04]  /*28a80*/  LDGSTS.E [R252+-0x31e00], [R224.64], !P4 ;  /* 0xce200000e0fc7fae */ /* 0x0007e8000e121844 */
[----:B-1----:R-:W2:Y:S01]  /*28a90*/  LDL.LU.64 R218, [R1+0x248] ;  /* 0x0002480001da7983 */ /* 0x002ea20000300a00 */
[----:B---3--:R-:W-:-:S04]  /*28aa0*/  IMAD.WIDE R228, R3, 0x4, R228 ;  /* 0x0000000403e47825 */ /* 0x008fc800078e02e4 */
[----:B----4-:R-:W-:Y:S01]  /*28ab0*/  IMAD.WIDE R240, R3, 0x4, R230 ;  /* 0x0000000403f07825 */ /* 0x010fe200078e02e6 */
[----:B------:R1:W-:Y:S01]  /*28ac0*/  STL.64 [R1+0x1560], R228 ;  /* 0x001560e401007387 */ /* 0x0003e20000100a00 */
[C---:B------:R-:W-:Y:S02]  /*28ad0*/  IADD3 R225, R245.reuse, 0x100000, RZ ;  /* 0x00100000f5e17810 */ /* 0x040fe40007ffe0ff */
[----:B------:R-:W-:Y:S01]  /*28ae0*/  IADD3 R224, R245, 0x100000, RZ ;  /* 0x00100000f5e07810 */ /* 0x000fe20007ffe0ff */
[----:B------:R-:W-:Y:S04]  /*28af0*/  STL.64 [R1+0x1558], R240 ;  /* 0x001558f001007387 */ /* 0x000fe80000100a00 */
[----:B------:R1:W-:Y:S01]  /*28b00*/  LDGSTS.E [R225+-0x31c00], [R228.64], !P4 ;  /* 0xce400000e4e17fae */ /* 0x0003e2000e121844 */
[----:B------:R-:W-:-:S03]  /*28b10*/  IMAD.WIDE R236, R3, 0x4, R226 ;  /* 0x0000000403ec7825 */ /* 0x000fc600078e02e2 */
[----:B------:R3:W-:Y:S01]  /*28b20*/  LDGSTS.E [R224+-0x31a00], [R240.64], !P4 ;  /* 0xce600000f0e07fae */ /* 0x0007e2000e121844 */
[----:B------:R-:W-:-:S03]  /*28b30*/  IMAD.WIDE R226, R3, 0x4, R222 ;  /* 0x0000000403e27825 */ /* 0x000fc600078e02de */
[----:B------:R-:W4:Y:S04]  /*28b40*/  LDL.LU.64 R222, [R1+0x240] ;  /* 0x0002400001de7983 */ /* 0x000f280000300a00 */
[----:B------:R-:W4:Y:S04]  /*28b50*/  LDL.LU.64 R230, [R1+0x238] ;  /* 0x0002380001e67983 */ /* 0x000f280000300a00 */
[----:B------:R-:W-:Y:S04]  /*28b60*/  STL.64 [R1+0x1550], R236 ;  /* 0x001550ec01007387 */ /* 0x000fe80000100a00 */
[----:B------:R3:W-:Y:S04]  /*28b70*/  STL.64 [R1+0x1548], R226 ;  /* 0x001548e201007387 */ /* 0x0007e80000100a00 */
[----:B-1----:R-:W4:Y:S04]  /*28b80*/  LDL.LU.64 R228, [R1+0x1f0] ;  /* 0x0001f00001e47983 */ /* 0x002f280000300a00 */
[----:B---3--:R-:W4:Y:S01]  /*28b90*/  LDL.LU.64 R224, [R1+0x1e8] ;  /* 0x0001e80001e07983 */ /* 0x008f220000300a00 */
[----:B------:R-:W-:-:S04]  /*28ba0*/  IADD3 R238, R2, -0x1a1, RZ ;  /* 0xfffffe5f02ee7810 */ /* 0x000fc80007ffe0ff */
[----:B------:R-:W-:Y:S02]  /*28bb0*/  ISETP.GE.U32.AND P3, PT, R238, 0x7ffffde0, PT ;  /* 0x7ffffde0ee00780c */ /* 0x000fe40003f66070 */
[----:B------:R-:W-:-:S11]  /*28bc0*/  IADD3 R238, R2, -0x1a5, RZ ;  /* 0xfffffe5b02ee7810 */ /* 0x000fd60007ffe0ff */
[----:B------:R1:W-:Y:S04]  /*28bd0*/  LDGSTS.E [R0+-0x30000], [R236.64], !P3 ;  /* 0xd0000000ec007fae */ /* 0x0003e8000d921844 */
[----:B------:R1:W-:Y:S01]  /*28be0*/  LDGSTS.E [R252+-0x2fe00], [R226.64], !P3 ;  /* 0xd0200000e2fc7fae */ /* 0x0003e2000d921844 */
[----:B------:R-:W-:Y:S02]  /*28bf0*/  ISETP.GE.U32.AND P0, PT, R238, 0x7ffffddc, PT ;  /* 0x7ffffddcee00780c */ /* 0x000fe40003f06070 */
[C---:B-1----:R-:W-:Y:S02]  /*28c00*/  IADD3 R227, R245.reuse, 0x100000, RZ ;  /* 0x00100000f5e37810 */ /* 0x042fe40007ffe0ff */
[----:B------:R-:W-:Y:S01]  /*28c10*/  IADD3 R226, R245, 0x100000, RZ ;  /* 0x00100000f5e27810 */ /* 0x000fe20007ffe0ff */
[----:B--2---:R-:W-:-:S04]  /*28c20*/  IMAD.WIDE R234, R3, 0x4, R234 ;  /* 0x0000000403ea7825 */ /* 0x004fc800078e02ea */
[C---:B------:R-:W-:Y:S01]  /*28c30*/  IMAD.WIDE R240, R3.reuse, 0x4, R232 ;  /* 0x0000000403f07825 */ /* 0x040fe200078e02e8 */
[----:B------:R1:W-:Y:S04]  /*28c40*/  STL.64 [R1+0x1540], R234 ;  /* 0x001540ea01007387 */ /* 0x0003e80000100a00 */
[----:B------:R2:W-:Y:S04]  /*28c50*/  STL.64 [R1+0x1538], R240 ;  /* 0x001538f001007387 */ /* 0x0005e80000100a00 */
[----:B------:R1:W-:Y:S01]  /*28c60*/  LDGSTS.E [R227+-0x2fc00], [R234.64], !P3 ;  /* 0xd0400000eae37fae */ /* 0x0003e2000d921844 */
[----:B------:R-:W-:-:S03]  /*28c70*/  IMAD.WIDE R232, R3, 0x4, R220 ;  /* 0x0000000403e87825 */ /* 0x000fc600078e02dc */
[----:B------:R1:W-:Y:S04]  /*28c80*/  LDGSTS.E [R226+-0x2fa00], [R240.64], !P3 ;  /* 0xd0600000f0e27fae */ /* 0x0003e8000d921844 */
[----:B------:R1:W-:Y:S01]  /*28c90*/  LDGSTS.E [R0+-0x2e000], [R232.64], !P0 ;  /* 0xd2000000e8007fae */ /* 0x0003e2000c121844 */
[----:B------:R-:W-:-:S03]  /*28ca0*/  IMAD.WIDE R220, R3, 0x4, R218 ;  /* 0x0000000403dc7825 */ /* 0x000fc600078e02da */
[----:B------:R-:W3:Y:S04]  /*28cb0*/  LDL.LU.64 R218, [R1+0x1e0] ;  /* 0x0001e00001da7983 */ /* 0x000ee80000300a00 */
[----:B------:R-:W3:Y:S04]  /*28cc0*/  LDL.LU.64 R236, [R1+0x1d8] ;  /* 0x0001d80001ec7983 */ /* 0x000ee80000300a00 */
[----:B------:R-:W-:Y:S04]  /*28cd0*/  STL.64 [R1+0x1530], R232 ;  /* 0x001530e801007387 */ /* 0x000fe80000100a00 */
[----:B------:R2:W-:Y:S04]  /*28ce0*/  STL.64 [R1+0x1528], R220 ;  /* 0x001528dc01007387 */ /* 0x0005e80000100a00 */
[----:B-1----:R-:W3:Y:S04]  /*28cf0*/  LDL.LU.64 R234, [R1+0x190] ;  /* 0x0001900001ea7983 */ /* 0x002ee80000300a00 */
[----:B------:R-:W3:Y:S01]  /*28d00*/  LDL.LU.64 R226, [R1+0x188] ;  /* 0x0001880001e27983 */ /* 0x000ee20000300a00 */
[----:B----4-:R-:W-:-:S03]  /*28d10*/  IMAD.WIDE R222, R3, 0x4, R222 ;  /* 0x0000000403de7825 */ /* 0x010fc600078e02de */
[----:B------:R1:W-:Y:S01]  /*28d20*/  LDGSTS.E [R252+-0x2de00], [R220.64], !P0 ;  /* 0xd2200000dcfc7fae */ /* 0x0003e2000c121844 */
[----:B--2---:R-:W-:-:S03]  /*28d30*/  IMAD.WIDE R240, R3, 0x4, R230 ;  /* 0x0000000403f07825 */ /* 0x004fc600078e02e6 */
[----:B------:R2:W-:Y:S04]  /*28d40*/  STL.64 [R1+0x1520], R222 ;  /* 0x001520de01007387 */ /* 0x0005e80000100a00 */
[----:B------:R-:W-:Y:S01]  /*28d50*/  STL.64 [R1+0x1518], R240 ;  /* 0x001518f001007387 */ /* 0x000fe20000100a00 */
[----:B-1----:R-:W-:Y:S01]  /*28d60*/  IADD3 R221, R245, 0x100000, RZ ;  /* 0x00100000f5dd7810 */ /* 0x002fe20007ffe0ff */
[----:B------:R-:W-:Y:S01]  /*28d70*/  IMAD.WIDE R232, R3, 0x4, R228 ;  /* 0x0000000403e87825 */ /* 0x000fe200078e02e4 */
[----:B------:R-:W-:Y:S01]  /*28d80*/  IADD3 R220, R245, 0x100000, RZ ;  /* 0x00100000f5dc7810 */ /* 0x000fe20007ffe0ff */
[----:B------:R-:W4:Y:S02]  /*28d90*/  LDL.LU.64 R228, [R1+0x180] ;  /* 0x0001800001e47983 */ /* 0x000f240000300a00 */
[----:B------:R-:W-:-:S02]  /*28da0*/  IMAD.WIDE R230, R3, 0x4, R224 ;  /* 0x0000000403e67825 */ /* 0x000fc400078e02e0 */
[----:B------:R-:W4:Y:S04]  /*28db0*/  LDL.LU.64 R224, [R1+0x178] ;  /* 0x0001780001e07983 */ /* 0x000f280000300a00 */
[----:B------:R-:W-:Y:S04]  /*28dc0*/  STL.64 [R1+0x1510], R232 ;  /* 0x001510e801007387 */ /* 0x000fe80000100a00 */
[----:B------:R2:W-:Y:S04]  /*28dd0*/  LDGSTS.E [R221+-0x2dc00], [R222.64], !P0 ;  /* 0xd2400000dedd7fae */ /* 0x0005e8000c121844 */
[----:B------:R1:W-:Y:S04]  /*28de0*/  STL.64 [R1+0x1508], R230 ;  /* 0x001508e601007387 */ /* 0x0003e80000100a00 */
[----:B------:R1:W-:Y:S04]  /*28df0*/  LDGSTS.E [R220+-0x2da00], [R240.64], !P0 ;  /* 0xd2600000f0dc7fae */ /* 0x0003e8000c121844 */
[----:B--2---:R-:W4:Y:S04]  /*28e00*/  LDL.LU.64 R222, [R1+0x130] ;  /* 0x0001300001de7983 */ /* 0x004f280000300a00 */
[----:B-1----:R-:W4:Y:S01]  /*28e10*/  LDL.LU.64 R220, [R1+0x128] ;  /* 0x0001280001dc7983 */ /* 0x002f220000300a00 */
[----:B------:R-:W-:-:S04]  /*28e20*/  IADD3 R238, R2, -0x1a9, RZ ;  /* 0xfffffe5702ee7810 */ /* 0x000fc80007ffe0ff */
[----:B------:R-:W-:Y:S02]  /*28e30*/  ISETP.GE.U32.AND P6, PT, R238, 0x7ffffdd8, PT ;  /* 0x7ffffdd8ee00780c */ /* 0x000fe40003fc6070 */
[----:B------:R-:W-:-:S04]  /*28e40*/  IADD3 R238, R2, -0x1ad, RZ ;  /* 0xfffffe5302ee7810 */ /* 0x000fc80007ffe0ff */
[----:B------:R-:W-:Y:S02]  /*28e50*/  ISETP.GE.U32.AND P1, PT, R238, 0x7ffffdd4, PT ;  /* 0x7ffffdd4ee00780c */ /* 0x000fe40003f26070 */
[----:B------:R-:W-:-:S04]  /*28e60*/  IADD3 R238, R2, -0x1b1, RZ ;  /* 0xfffffe4f02ee7810 */ /* 0x000fc80007ffe0ff */
[----:B------:R-:W-:Y:S01]  /*28e70*/  ISETP.GE.U32.AND P2, PT, R238, 0x7ffffdd0, PT ;  /* 0x7ffffdd0ee00780c */ /* 0x000fe20003f46070 */
[----:B------:R1:W-:Y:S01]  /*28e80*/  LDGSTS.E [R0+-0x2c000], [R232.64], !P6 ;  /* 0xd4000000e8007fae */ /* 0x0003e2000f121844 */
[----:B------:R-:W-:-:S03]  /*28e90*/  IADD3 R238, R2, -0x1b5, RZ ;  /* 0xfffffe4b02ee7810 */ /* 0x000fc60007ffe0ff */
[----:B------:R1:W-:Y:S01]  /*28ea0*/  LDGSTS.E [R252+-0x2be00], [R230.64], !P6 ;  /* 0xd4200000e6fc7fae */ /* 0x0003e2000f121844 */
[----:B------:R-:W-:Y:S02]  /*28eb0*/  ISETP.GE.U32.AND P5, PT, R238, 0x7ffffdcc, PT ;  /* 0x7ffffdccee00780c */ /* 0x000fe40003fa6070 */
[----:B------:R-:W-:-:S04]  /*28ec0*/  IADD3 R238, R2, -0x1b9, RZ ;  /* 0xfffffe4702ee7810 */ /* 0x000fc80007ffe0ff */
[----:B------:R-:W-:Y:S02]  /*28ed0*/  ISETP.GE.U32.AND P4, PT, R238, 0x7ffffdc8, PT ;  /* 0x7ffffdc8ee00780c */ /* 0x000fe40003f86070 */
[----:B------:R-:W-:-:S04]  /*28ee0*/  IADD3 R238, R2, -0x1bd, RZ ;  /* 0xfffffe4302ee7810 */ /* 0x000fc80007ffe0ff */
[----:B------:R-:W-:Y:S02]  /*28ef0*/  ISETP.GE.U32.AND P3, PT, R238, 0x7ffffdc4, PT ;  /* 0x7ffffdc4ee00780c */ /* 0x000fe40003f66070 */
[----:B------:R-:W-:Y:S02]  /*28f00*/  IADD3 R238, R2, -0x1c1, RZ ;  /* 0xfffffe3f02ee7810 */ /* 0x000fe40007ffe0ff */
[C---:B-1----:R-:W-:Y:S02]  /*28f10*/  IADD3 R230, R245.reuse, 0x100000, RZ ;  /* 0x00100000f5e67810 */ /* 0x042fe40007ffe0ff */
[----:B------:R-:W-:Y:S02]  /*28f20*/  ISETP.GE.U32.AND P0, PT, R238, 0x7ffffdc0, PT ;  /* 0x7ffffdc0ee00780c */ /* 0x000fe40003f06070 */
[----:B------:R-:W-:Y:S02]  /*28f30*/  IADD3 R232, R245, 0x100000, RZ ;  /* 0x00100000f5e87810 */ /* 0x000fe40007ffe0ff */
[----:B------:R-:W-:Y:S01]  /*28f40*/  IADD3 R240, R2, -0x1c5, RZ ;  /* 0xfffffe3b02f07810 */ /* 0x000fe20007ffe0ff */
[----:B---3--:R-:W-:-:S04]  /*28f50*/  IMAD.WIDE R218, R3, 0x4, R218 ;  /* 0x0000000403da7825 */ /* 0x008fc800078e02da */
[C---:B------:R-:W-:Y:S01]  /*28f60*/  IMAD.WIDE R242, R3.reuse, 0x4, R236 ;  /* 0x0000000403f27825 */ /* 0x040fe200078e02ec */
[----:B------:R1:W-:Y:S04]  /*28f70*/  STL.64 [R1+0x1500], R218 ;  /* 0x001500da01007387 */ /* 0x0003e80000100a00 */
[----:B------:R4:W-:Y:S04]  /*28f80*/  STL.64 [R1+0x14f8], R242 ;  /* 0x0014f8f201007387 */ /* 0x0009e80000100a00 */
[----:B------:R1:W-:Y:S01]  /*28f90*/  LDGSTS.E [R230+-0x2bc00], [R218.64], !P6 ;  /* 0xd4400000dae67fae */ /* 0x0003e2000f121844 */
[----:B------:R-:W-:-:S03]  /*28fa0*/  IMAD.WIDE R238, R3, 0x4, R234 ;  /* 0x0000000403ee7825 */ /* 0x000fc600078e02ea */
[----:B------:R3:W-:Y:S01]  /*28fb0*/  LDGSTS.E [R232+-0x2ba00], [R242.64], !P6 ;  /* 0xd4600000f2e87fae */ /* 0x0007e2000f121844 */
[----:B------:R-:W-:-:S03]  /*28fc0*/  IMAD.WIDE R236, R3, 0x4, R226 ;  /* 0x0000000403ec7825 */ /* 0x000fc600078e02e2 */
[----:B------:R-:W2:Y:S04]  /*28fd0*/  LDL.LU.64 R234, [R1+0x120] ;  /* 0x0001200001ea7983 */ /* 0x000ea80000300a00 */
[----:B------:R-:W2:Y:S04]  /*28fe0*/  LDL.LU.64 R226, [R1+0x118] ;  /* 0x0001180001e27983 */ /* 0x000ea80000300a00 */
[----:B------:R3:W-:Y:S04]  /*28ff0*/  STL.64 [R1+0x14f0], R238 ;  /* 0x0014f0ee01007387 */ /* 0x0007e80000100a00 */
[----:B-1----:R-:W2:Y:S04]  /*29000*/  LDL.LU.64 R218, [R1+0x24e8] ;  /* 0x0024e80001da7983 */ /* 0x002ea80000300a00 */
[----:B------:R1:W-:Y:S04]  /*29010*/  STL.64 [R1+0x14e0], R236 ;  /* 0x0014e0ec01007387 */ /* 0x0003e80000100a00 */
[----:B------:R-:W2:Y:S04]  /*29020*/  LDL.LU.64 R230, [R1+0xd8] ;  /* 0x0000d80001e67983 */ /* 0x000ea80000300a00 */
[----:B---3--:R-:W3:Y:S01]  /*29030*/  LDL.LU.64 R232, [R1+0xd0] ;  /* 0x0000d00001e87983 */ /* 0x008ee20000300a00 */
[----:B----4-:R-:W-:-:S03]  /*29040*/  IMAD.WIDE R242, R3, 0x4, R228 ;  /* 0x0000000403f27825 */ /* 0x010fc600078e02e4 */
[----:B------:R4:W-:Y:S01]  /*29050*/  LDGSTS.E [R0+-0x2a000], [R238.64], !P1 ;  /* 0xd6000000ee007fae */ /* 0x0009e2000c921844 */
[----:B------:R-:W-:Y:S02]  /*29060*/  ISETP.GE.U32.AND P6, PT, R240, 0x7ffffdbc, PT ;  /* 0x7ffffdbcf000780c */ /* 0x000fe40003fc6070 */
[----:B------:R-:W-:Y:S01]  /*29070*/  IADD3 R240, R245, 0x100000, RZ ;  /* 0x00100000f5f07810 */ /* 0x000fe20007ffe0ff */
[----:B------:R1:W-:Y:S04]  /*29080*/  LDGSTS.E [R252+-0x29e00], [R236.64], !P1 ;  /* 0xd6200000ecfc7fae */ /* 0x0003e8000c921844 */
[----:B------:R-:W-:Y:S01]  /*29090*/  STL.64 [R1+0x1488], R242 ;  /* 0x001488f201007387 */ /* 0x000fe20000100a00 */
[----:B----4-:R-:W-:-:S03]  /*290a0*/  IMAD.WIDE R238, R3, 0x4, R224 ;  /* 0x0000000403ee7825 */ /* 0x010fc600078e02e0 */
[----:B------:R4:W-:Y:S01]  /*290b0*/  LDGSTS.E [R240+-0x29c00], [R242.64], !P1 ;  /* 0xd6400000f2f07fae */ /* 0x0009e2000c921844 */
[----:B-1----:R-:W-:Y:S01]  /*290c0*/  IADD3 R237, R245, 0x100000, RZ ;  /* 0x00100000f5ed7810 */ /* 0x002fe20007ffe0ff */
[----:B------:R-:W-:Y:S02]  /*290d0*/  IMAD.WIDE R228, R3, 0x4, R222 ;  /* 0x0000000403e47825 */ /* 0x000fe400078e02de */
[----:B------:R1:W-:Y:S01]  /*290e0*/  STL.64 [R1+0x1240], R238 ;  /* 0x001240ee01007387 */ /* 0x0003e20000100a00 */
[----:B------:R-:W-:-:S03]  /*290f0*/  IADD3 R236, R2, -0x1c9, RZ ;  /* 0xfffffe3702ec7810 */ /* 0x000fc60007ffe0ff */
[----:B------:R1:W-:Y:S01]  /*29100*/  LDGSTS.E [R237+-0x29a00], [R238.64], !P1 ;  /* 0xd6600000eeed7fae */ /* 0x0003e2000c921844 */
[----:B------:R-:W-:-:S03]  /*29110*/  IMAD.WIDE R224, R3, 0x4, R220 ;  /* 0x0000000403e07825 */ /* 0x000fc600078e02dc */
[----:B------:R-:W4:Y:S04]  /*29120*/  LDL.LU.64 R220, [R1+0xc8] ;  /* 0x0000c80001dc7983 */ /* 0x000f280000300a00 */
[----:B------:R-:W4:Y:S01]  /*29130*/  LDL.LU.64 R222, [R1+0xc0] ;  /* 0x0000c00001de7983 */ /* 0x000f220000300a00 */
[----:B------:R-:W-:-:S03]  /*29140*/  ISETP.GE.U32.AND P1, PT, R236, 0x7ffffdb8, PT ;  /* 0x7ffffdb8ec00780c */ /* 0x000fc60003f26070 */
[----:B------:R1:W-:Y:S04]  /*29150*/  STL.64 [R1+0x1230], R228 ;  /* 0x001230e401007387 */ /* 0x0003e80000100a00 */
[----:B------:R1:W-:Y:S04]  /*29160*/  STL.64 [R1+0x1220], R224 ;  /* 0x001220e001007387 */ /* 0x0003e80000100a00 */
[----:B-1----:R-:W4:Y:S04]  /*29170*/  LDL.LU.64 R236, [R1+0x98] ;  /* 0x0000980001ec7983 */ /* 0x002f280000300a00 */
[----:B------:R-:W4:Y:S04]  /*29180*/  LDL.LU.64 R238, [R1+0x90] ;  /* 0x0000900001ee7983 */ /* 0x000f280000300a00 */
[----:B------:R1:W-:Y:S04]  /*29190*/  LDGSTS.E [R0+-0x28000], [R228.64], !P2 ;  /* 0xd8000000e4007fae */ /* 0x0003e8000d121844 */
[----:B------:R1:W-:Y:S02]  /*291a0*/  LDGSTS.E [R252+-0x27e00], [R224.64], !P2 ;  /* 0xd8200000e0fc7fae */ /* 0x0003e4000d121844 */
[----:B-1----:R-:W-:-:S02]  /*291b0*/  IADD3 R228, R2, -0x1cd, RZ ;  /* 0xfffffe3302e47810 */ /* 0x002fc40007ffe0ff */
[C---:B------:R-:W-:Y:S02]  /*291c0*/  IADD3 R225, R245.reuse, 0x100000, RZ ;  /* 0x00100000f5e17810 */ /* 0x040fe40007ffe0ff */
[C---:B------:R-:W-:Y:S02]  /*291d0*/  IADD3 R224, R245.reuse, 0x100000, RZ ;  /* 0x00100000f5e07810 */ /* 0x040fe40007ffe0ff */
[----:B------:R-:W-:Y:S02]  /*291e0*/  IADD3 R244, R2, -0x1d1, RZ ;  /* 0xfffffe2f02f47810 */ /* 0x000fe40007ffe0ff */
[----:B------:R-:W-:Y:S01]  /*291f0*/  IADD3 R2, R245, 0x100000, RZ ;  /* 0x00100000f5027810 */ /* 0x000fe20007ffe0ff */
[----:B--2---:R-:W-:-:S04]  /*29200*/  IMAD.WIDE R234, R3, 0x4, R234 ;  /* 0x0000000403ea7825 */ /* 0x004fc800078e02ea */
[C---:B------:R-:W-:Y:S01]  /*29210*/  IMAD.WIDE R226, R3.reuse, 0x4, R226 ;  /* 0x0000000403e27825 */ /* 0x040fe200078e02e2 */
[----:B------:R-:W-:Y:S04]  /*29220*/  STL.64 [R1+0x1210], R234 ;  /* 0x001210ea01007387 */ /* 0x000fe80000100a00 */
[----:B------:R1:W-:Y:S04]  /*29230*/  STL.64 [R1+0x1200], R226 ;  /* 0x001200e201007387 */ /* 0x0003e80000100a00 */
[----:B------:R2:W-:Y:S04]  /*29240*/  LDGSTS.E [R225+-0x27c00], [R234.64], !P2 ;  /* 0xd8400000eae17fae */ /* 0x0005e8000d121844 */
[----:B------:R2:W-:Y:S01]  /*29250*/  LDGSTS.E [R224+-0x27a00], [R226.64], !P2 ;  /* 0xd8600000e2e07fae */ /* 0x0005e2000d121844 */
[----:B------:R-:W-:-:S04]  /*29260*/  IMAD.WIDE R230, R3, 0x4, R230 ;  /* 0x0000000403e67825 */ /* 0x000fc800078e02e6 */
[----:B---3--:R-:W-:Y:S01]  /*29270*/  IMAD.WIDE R232, R3, 0x4, R232 ;  /* 0x0000000403e87825 */ /* 0x008fe200078e02e8 */
[----:B------:R3:W-:Y:S01]  /*29280*/  STL.64 [R1+0x11f0], R230 ;  /* 0x0011f0e601007387 */ /* 0x0007e20000100a00 */
[----:B------:R-:W-:-:S03]  /*29290*/  ISETP.GE.U32.AND P2, PT, R228, 0x7ffffdb4, PT ;  /* 0x7ffffdb4e400780c */ /* 0x000fc60003f46070 */
[----:B--2---:R-:W2:Y:S04]  /*292a0*/  LDL.LU.64 R224, [R1+0x88] ;  /* 0x0000880001e07983 */ /* 0x004ea80000300a00 */
[----:B------:R3:W-:Y:S04]  /*292b0*/  STL.64 [R1+0x11e0], R232 ;  /* 0x0011e0e801007387 */ /* 0x0007e80000100a00 */
[----:B-1----:R-:W2:Y:S04]  /*292c0*/  LDL.LU.64 R226, [R1+0x80] ;  /* 0x0000800001e27983 */ /* 0x002ea80000300a00 */
[----:B------:R-:W2:Y:S04]  /*292d0*/  LDL.LU.64 R228, [R1+0x58] ;  /* 0x0000580001e47983 */ /* 0x000ea80000300a00 */
[----:B------:R3:W-:Y:S04]  /*292e0*/  LDGSTS.E [R0+-0x26000], [R230.64], !P5 ;  /* 0xda000000e6007fae */ /* 0x0007e8000e921844 */
[----:B------:R1:W-:Y:S04]  /*292f0*/  LDGSTS.E [R252+-0x25e00], [R232.64], !P5 ;  /* 0xda200000e8fc7fae */ /* 0x0003e8000e921844 */
[----:B---3--:R-:W3:Y:S01]  /*29300*/  LDL.LU.64 R230, [R1+0x50] ;  /* 0x0000500001e67983 */ /* 0x008ee20000300a00 */
[----:B----4-:R-:W-:-:S03]  /*29310*/  IMAD.WIDE R220, R3, 0x4, R220 ;  /* 0x0000000403dc7825 */ /* 0x010fc600078e02dc */
[----:B-1----:R-:W4:Y:S01]  /*29320*/  LDL.LU.64 R232, [R1+0x48] ;  /* 0x0000480001e87983 */ /* 0x002f220000300a00 */
[----:B------:R-:W-:-:S03]  /*29330*/  IMAD.WIDE R222, R3, 0x4, R222 ;  /* 0x0000000403de7825 */ /* 0x000fc600078e02de */
[----:B------:R-:W4:Y:S04]  /*29340*/  LDL.LU.64 R234, [R1+0x40] ;  /* 0x0000400001ea7983 */ /* 0x000f280000300a00 */
[----:B------:R1:W-:Y:S01]  /*29350*/  STL.64 [R1+0x11d0], R220 ;  /* 0x0011d0dc01007387 */ /* 0x0003e20000100a00 */
[----:B------:R-:W-:-:S03]  /*29360*/  IMAD.WIDE R242, R3, 0x4, R236 ;  /* 0x0000000403f27825 */ /* 0x000fc600078e02ec */
[----:B------:R1:W-:Y:S01]  /*29370*/  STL.64 [R1+0x11c0], R222 ;  /* 0x0011c0de01007387 */ /* 0x0003e20000100a00 */
[----:B------:R-:W-:-:S03]  /*29380*/  IMAD.WIDE R240, R3, 0x4, R238 ;  /* 0x0000000403f07825 */ /* 0x000fc600078e02ee */
[----:B------:R-:W4:Y:S04]  /*29390*/  LDL.LU.64 R236, [R1+0x18] ;  /* 0x0000180001ec7983 */ /* 0x000f280000300a00 */
[----:B------:R-:W4:Y:S01]  /*293a0*/  LDL.LU.64 R238, [R1+0x10] ;  /* 0x0000100001ee7983 */ /* 0x000f220000300a00 */
[----:B------:R-:W-:-:S03]  /*293b0*/  IADD3 R3, R245, 0x100000, RZ ;  /* 0x00100000f5037810 */ /* 0x000fc60007ffe0ff */
[----:B------:R-:W-:Y:S04]  /*293c0*/  STL.64 [R1+0x11b0], R242 ;  /* 0x0011b0f201007387 */ /* 0x000fe80000100a00 */
[----:B------:R1:W-:Y:S04]  /*293d0*/  LDGSTS.E [R3+-0x25c00], [R220.64], !P5 ;  /* 0xda400000dc037fae */ /* 0x0003e8000e921844 */
[----:B------:R1:W-:Y:S04]  /*293e0*/  LDGSTS.E [R2+-0x25a00], [R222.64], !P5 ;  /* 0xda600000de027fae */ /* 0x0003e8000e921844 */
[----:B------:R1:W-:Y:S04]  /*293f0*/  LDGSTS.E [R0+-0x24000], [R242.64], !P4 ;  /* 0xdc000000f2007fae */ /* 0x0003e8000e121844 */
[----:B-1----:R-:W4:Y:S04]  /*29400*/  LDL.LU.64 R220, [R1+0x24e0] ;  /* 0x0024e00001dc7983 */ /* 0x002f280000300a00 */
[----:B------:R-:W4:Y:S04]  /*29410*/  LDL.LU.64 R222, [R1+0x24d8] ;  /* 0x0024d80001de7983 */ /* 0x000f280000300a00 */
[----:B------:R1:W-:Y:S04]  /*29420*/  STL.64 [R1+0x11a0], R240 ;  /* 0x0011a0f001007387 */ /* 0x0003e80000100a00 */
[----:B------:R1:W-:Y:S04]  /*29430*/  LDGSTS.E [R252+-0x23e00], [R240.64], !P4 ;  /* 0xdc200000f0fc7fae */ /* 0x0003e8000e121844 */
[----:B-1----:R-:W4:Y:S04]  /*29440*/  LDL.LU.64 R240, [R1+0x8] ;  /* 0x0000080001f07983 */ /* 0x002f280000300a00 */
[----:B------:R-:W4:Y:S01]  /*29450*/  LDL.LU.64 R242, [R1] ;  /* 0x0000000001f27983 */ /* 0x000f220000300a00 */
[----:B------:R-:W-:-:S05]  /*29460*/  IMAD.MOV.U32 R3, RZ, RZ, c[0x0][0x188] ;  /* 0x00006200ff037624 */ /* 0x000fca00078e00ff */
[----:B------:R-:W-:Y:S01]  /*29470*/  SHF.L.U32 R3, R3, 0x7, RZ ;  /* 0x0000000703037819 */ /* 0x000fe200000006ff */
[----:B------:R-:W-:Y:S01]  /*29480*/  IMAD.MOV.U32 R2, RZ, RZ, c[0x0][0x180] ;  /* 0x00006000ff027624 */ /* 0x000fe200078e00ff */
[----:B------:R-:W-:-:S04]  /*29490*/  ISETP.GE.U32.AND P5, PT, R244, 0x7ffffdb0, PT ;  /* 0x7ffffdb0f400780c */ /* 0x000fc80003fa6070 */
[----:B------:R-:W-:Y:S02]  /*294a0*/  IADD3 R244, R2, -0x1d5, RZ ;  /* 0xfffffe2b02f47810 */ /* 0x000fe40007ffe0ff */
[----:B------:R-:W-:Y:S01]  /*294b0*/  IADD3 R2, R245, 0x100000, RZ ;  /* 0x00100000f5027810 */ /* 0x000fe20007ffe0ff */
[----:B--2---:R-:W-:-:S04]  /*294c0*/  IMAD.WIDE R224, R3, 0x4, R224 ;  /* 0x0000000403e07825 */ /* 0x004fc800078e02e0 */
[----:B------:R-:W-:-:S04]  /*294d0*/  IMAD.WIDE R226, R3, 0x4, R226 ;  /* 0x0000000403e27825 */ /* 0x000fc800078e02e2 */
[----:B------:R-:W-:-:S04]  /*294e0*/  IMAD.WIDE R228, R3, 0x4, R228 ;  /* 0x0000000403e47825 */ /* 0x000fc800078e02e4 */
[----:B---3--:R-:W-:Y:S01]  /*294f0*/  IMAD.WIDE R230, R3, 0x4, R230 ;  /* 0x0000000403e67825 */ /* 0x008fe200078e02e6 */
[----:B------:R-:W-:-:S05]  /*29500*/  IADD3 R3, R245, 0x100000, RZ ;  /* 0x00100000f5037810 */ /* 0x000fca0007ffe0ff */
[----:B------:R1:W-:Y:S04]  /*29510*/  LDGSTS.E [R3+-0x23c00], [R224.64], !P4 ;  /* 0xdc400000e0037fae */ /* 0x0003e8000e121844 */
[----:B------:R2:W-:Y:S01]  /*29520*/  LDGSTS.E [R2+-0x23a00], [R226.64], !P4 ;  /* 0xdc600000e2027fae */ /* 0x0005e2000e121844 */
[----:B-1----:R-:W-:Y:S02]  /*29530*/  IMAD.MOV.U32 R3, RZ, RZ, c[0x0][0x188] ;  /* 0x00006200ff037624 */ /* 0x002fe400078e00ff */
[----:B--2---:R-:W-:-:S03]  /*29540*/  IMAD.MOV.U32 R2, RZ, RZ, c[0x0][0x180] ;  /* 0x00006000ff027624 */ /* 0x004fc600078e00ff */
[----:B------:R-:W-:Y:S01]  /*29550*/  SHF.L.U32 R3, R3, 0x7, RZ ;  /* 0x0000000703037819 */ /* 0x000fe200000006ff */
[----:B------:R1:W-:Y:S04]  /*29560*/  LDGSTS.E [R0+-0x22000], [R228.64], !P3 ;  /* 0xde000000e4007fae */ /* 0x0003e8000d921844 */
[C---:B----4-:R-:W-:Y:S01]  /*29570*/  IMAD.WIDE R232, R3.reuse, 0x4, R232 ;  /* 0x0000000403e87825 */ /* 0x050fe200078e02e8 */
[----:B------:R-:W-:Y:S01]  /*29580*/  ISETP.GE.U32.AND P4, PT, R244, 0x7ffffdac, PT ;  /* 0x7ffffdacf400780c */ /* 0x000fe20003f86070 */
[----:B------:R2:W-:Y:S02]  /*29590*/  LDGSTS.E [R252+-0x21e00], [R230.64], !P3 ;  /* 0xde200000e6fc7fae */ /* 0x0005e4000d921844 */
[----:B------:R-:W-:-:S04]  /*295a0*/  IMAD.WIDE R234, R3, 0x4, R234 ;  /* 0x0000000403ea7825 */ /* 0x000fc800078e02ea */
[----:B------:R-:W-:-:S04]  /*295b0*/  IMAD.WIDE R236, R3, 0x4, R236 ;  /* 0x0000000403ec7825 */ /* 0x000fc800078e02ec */
[----:B------:R-:W-:Y:S01]  /*295c0*/  IMAD.WIDE R238, R3, 0x4, R238 ;  /* 0x0000000403ee7825 */ /* 0x000fe200078e02ee */
[C---:B------:R-:W-:Y:S02]  /*295d0*/  IADD3 R3, R245.reuse, 0x100000, RZ ;  /* 0x00100000f5037810 */ /* 0x040fe40007ffe0ff */
[----:B------:R-:W-:Y:S02]  /*295e0*/  IADD3 R244, R2, -0x1d9, RZ ;  /* 0xfffffe2702f47810 */ /* 0x000fe40007ffe0ff */
[----:B------:R-:W-:Y:S01]  /*295f0*/  IADD3 R2, R245, 0x100000, RZ ;  /* 0x00100000f5027810 */ /* 0x000fe20007ffe0ff */
[----:B------:R3:W-:Y:S04]  /*29600*/  LDGSTS.E [R3+-0x21c00], [R232.64], !P3 ;  /* 0xde400000e8037fae */ /* 0x0007e8000d921844 */
[----:B------:R4:W-:Y:S01]  /*29610*/  LDGSTS.E [R2+-0x21a00], [R234.64], !P3 ;  /* 0xde600000ea027fae */ /* 0x0009e2000d921844 */
[----:B---3--:R-:W-:-:S03]  /*29620*/  IMAD.MOV.U32 R3, RZ, RZ, c[0x0][0x188] ;  /* 0x00006200ff037624 */ /* 0x008fc600078e00ff */
[----:B------:R1:W-:Y:S01]  /*29630*/  LDGSTS.E [R0+-0x20000], [R236.64], !P0 ;  /* 0xe0000000ec007fae */ /* 0x0003e2000c121844 */
[----:B----4-:R-:W-:Y:S01]  /*29640*/  IMAD.MOV.U32 R2, RZ, RZ, c[0x0][0x180] ;  /* 0x00006000ff027624 */ /* 0x010fe200078e00ff */
[----:B------:R-:W-:Y:S02]  /*29650*/  SHF.L.U32 R3, R3, 0x7, RZ ;  /* 0x0000000703037819 */ /* 0x000fe400000006ff */
[----:B------:R3:W-:Y:S01]  /*29660*/  STL.64 [R1+0x1190], R224 ;  /* 0x001190e001007387 */ /* 0x0007e20000100a00 */
[----:B------:R-:W-:Y:S02]  /*29670*/  ISETP.GE.U32.AND P3, PT, R244, 0x7ffffda8, PT ;  /* 0x7ffffda8f400780c */ /* 0x000fe40003f66070 */
[----:B------:R-:W-:Y:S01]  /*29680*/  IADD3 R244, R245, 0x100000, RZ ;  /* 0x00100000f5f47810 */ /* 0x000fe20007ffe0ff */
[----:B------:R-:W-:Y:S01]  /*29690*/  IMAD.WIDE R240, R3, 0x4, R240 ;  /* 0x0000000403f07825 */ /* 0x000fe200078e02f0 */
[----:B------:R4:W-:Y:S01]  /*296a0*/  LDGSTS.E [R252+-0x1fe00], [R238.64], !P0 ;  /* 0xe0200000eefc7fae */ /* 0x0009e2000c121844 */
[----:B-1----:R-:W-:-:S02]  /*296b0*/  IADD3 R0, R2, -0x1dd, RZ ;  /* 0xfffffe2302007810 */ /* 0x002fc40007ffe0ff */
[----:B------:R-:W-:Y:S01]  /*296c0*/  IMAD.WIDE R242, R3, 0x4, R242 ;  /* 0x0000000403f27825 */ /* 0x000fe200078e02f2 */
[----:B------:R-:W-:-:S03]  /*296d0*/  IADD3 R2, R245, 0x100000, RZ ;  /* 0x00100000f5027810 */ /* 0x000fc60007ffe0ff */
[----:B-----5:R-:W-:-:S04]  /*296e0*/  IMAD.WIDE R122, R3, 0x4, R122 ;  /* 0x00000004037a7825 */ /* 0x020fc800078e027a */
[----:B------:R-:W-:Y:S01]  /*296f0*/  IMAD.WIDE R120, R3, 0x4, R120 ;  /* 0x0000000403787825 */ /* 0x000fe200078e0278 */
[----:B------:R-:W-:Y:S02]  /*29700*/  IADD3 R3, R245, 0x100000, RZ ;  /* 0x00100000f5037810 */ /* 0x000fe40007ffe0ff */
[----:B------:R-:W1:Y:S04]  /*29710*/  S2R R245, SR_TID.X ;  /* 0x0000000000f57919 */ /* 0x000e680000002100 */
[----:B------:R2:W-:Y:S04]  /*29720*/  STL.64 [R1+0x1178], R226 ;  /* 0x001178e201007387 */ /* 0x0005e80000100a00 */
[----:B---3--:R-:W3:Y:S04]  /*29730*/  LDL.LU.64 R224, [R1+0x24d0] ;  /* 0x0024d00001e07983 */ /* 0x008ee80000300a00 */
[----:B------:R1:W-:Y:S04]  /*29740*/  LDGSTS.E [R3+-0x1fc00], [R240.64], !P0 ;  /* 0xe0400000f0037fae */ /* 0x0003e8000c121844 */
[----:B--2---:R-:W2:Y:S04]  /*29750*/  LDL.LU.64 R226, [R1+0x24c8] ;  /* 0x0024c80001e27983 */ /* 0x004ea80000300a00 */
[----:B------:R4:W-:Y:S04]  /*29760*/  STL.64 [R1+0x1150], R228 ;  /* 0x001150e401007387 */ /* 0x0009e80000100a00 */
[----:B------:R4:W-:Y:S01]  /*29770*/  STL.64 [R1+0x1140], R230 ;  /* 0x001140e601007387 */ /* 0x0009e20000100a00 */
[----:B-1----:R-:W-:Y:S01]  /*29780*/  IMAD.MOV.U32 R3, RZ, RZ, c[0x0][0x188] ;  /* 0x00006200ff037624 */ /* 0x002fe200078e00ff */
[----:B------:R-:W-:-:S02]  /*29790*/  LOP3.LUT R245, R245, 0x7f, RZ, 0xc0, !PT ;  /* 0x0000007ff5f57812 */ /* 0x000fc400078ec0ff */
[----:B------:R1:W-:Y:S04]  /*297a0*/  LDGSTS.E [R2+-0x1fa00], [R242.64], !P0 ;  /* 0xe0600000f2027fae */ /* 0x0003e8000c121844 */
[----:B----4-:R-:W4:Y:S04]  /*297b0*/  LDL.LU.64 R228, [R1+0x24c0] ;  /* 0x0024c00001e47983 */ /* 0x010f280000300a00 */
[----:B------:R-:W2:Y:S04]  /*297c0*/  LDL.LU.64 R230, [R1+0x24b8] ;  /* 0x0024b80001e67983 */ /* 0x000ea80000300a00 */
[----:B------:R1:W-:Y:S04]  /*297d0*/  STL.64 [R1+0x1130], R232 ;  /* 0x001130e801007387 */ /* 0x0003e80000100a00 */
[----:B------:R1:W-:Y:S01]  /*297e0*/  STL.64 [R1+0x1120], R234 ;  /* 0x001120ea01007387 */ /* 0x0003e20000100a00 */
[----:B------:R-:W-:-:S03]  /*297f0*/  SHF.L.U32 R3, R3, 0x7, RZ ;  /* 0x0000000703037819 */ /* 0x000fc600000006ff */
[----:B------:R1:W-:Y:S04]  /*29800*/  LDGSTS.E [R244+-0x1e000], [R122.64], !P6 ;  /* 0xe20000007af47fae */ /* 0x0003e8000f121844 */
[----:B-1----:R-:W2:Y:S04]  /*29810*/  LDL.LU.64 R232, [R1+0x24b0] ;  /* 0x0024b00001e87983 */ /* 0x002ea80000300a00 */
[----:B------:R-:W2:Y:S04]  /*29820*/  LDL.LU.64 R234, [R1+0x24a8] ;  /* 0x0024a80001ea7983 */ /* 0x000ea80000300a00 */
[----:B------:R1:W-:Y:S04]  /*29830*/  STL.64 [R1+0x1110], R236 ;  /* 0x001110ec01007387 */ /* 0x0003e80000100a00 */
[----:B------:R1:W-:Y:S04]  /*29840*/  STL.64 [R1+0x1100], R238 ;  /* 0x001100ee01007387 */ /* 0x0003e80000100a00 */
[----:B------:R1:W-:Y:S04]  /*29850*/  LDGSTS.E [R252+-0x1de00], [R120.64], !P6 ;  /* 0xe220000078fc7fae */ /* 0x0003e8000f121844 */
[----:B-1----:R-:W2:Y:S04]  /*29860*/  LDL.LU.64 R236, [R1+0x24a0] ;  /* 0x0024a00001ec7983 */ /* 0x002ea80000300a00 */
[----:B------:R-:W2:Y:S04]  /*29870*/  LDL.LU.64 R238, [R1+0x2498] ;  /* 0x0024980001ee7983 */ /* 0x000ea80000300a00 */
[----:B------:R1:W-:Y:S01]  /*29880*/  STL.64 [R1+0x10f0], R240 ;  /* 0x0010f0f001007387 */ /* 0x0003e20000100a00 */
[----:B------:R-:W-:-:S03]  /*29890*/  IMAD.SHL.U32 R252, R245, 0x4, RZ ;  /* 0x00000004f5fc7824 */ /* 0x000fc600078e00ff */
[----:B------:R1:W-:Y:S01]  /*298a0*/  STL.64 [R1+0x10e0], R242 ;  /* 0x0010e0f201007387 */ /* 0x0003e20000100a00 */
[----:B------:R-:W-:-:S04]  /*298b0*/  IMAD.WIDE R244, R3, 0x4, R118 ;  /* 0x0000000403f47825 */ /* 0x000fc800078e0276 */
[C---:B------:R-:W-:Y:S01]  /*298c0*/  IMAD.WIDE R118, R3.reuse, 0x4, R116 ;  /* 0x0000000403767825 */ /* 0x040fe200078e0274 */
[----:B-1----:R-:W2:Y:S04]  /*298d0*/  LDL.LU.64 R240, [R1+0x2490] ;  /* 0x0024900001f07983 */ /* 0x002ea80000300a00 */
[----:B------:R-:W2:Y:S01]  /*298e0*/  LDL.LU.64 R242, [R1+0x2488] ;  /* 0x0024880001f27983 */ /* 0x000ea20000300a00 */
[----:B------:R-:W-:-:S03]  /*298f0*/  IMAD.WIDE R114, R3, 0x4, R114 ;  /* 0x0000000403727825 */ /* 0x000fc600078e0272 */
[----:B------:R1:W-:Y:S01]  /*29900*/  STL.64 [R1+0x10d0], R122 ;  /* 0x0010d07a01007387 */ /* 0x0003e20000100a00 */
[----:B------:R-:W-:-:S03]  /*29910*/  IADD3 R116, R252, 0x100000, RZ ;  /* 0x00100000fc747810 */ /* 0x000fc60007ffe0ff */
[----:B------:R1:W-:Y:S01]  /*29920*/  STL.64 [R1+0x10c0], R120 ;  /* 0x0010c07801007387 */ /* 0x0003e20000100a00 */
[----:B------:R-:W-:-:S03]  /*29930*/  IMAD.WIDE R112, R3, 0x4, R112 ;  /* 0x0000000403707825 */ /* 0x000fc600078e0270 */
[----:B------:R1:W-:Y:S02]  /*29940*/  STL.64 [R1+0x10b0], R244 ;  /* 0x0010b0f401007387 */ /* 0x0003e40000100a00 */
[C---:B-1----:R-:W-:Y:S02]  /*29950*/  IADD3 R122, R252.reuse, 0x100000, RZ ;  /* 0x00100000fc7a7810 */ /* 0x042fe40007ffe0ff */
[C---:B------:R-:W-:Y:S02]  /*29960*/  IADD3 R121, R252.reuse, 0x100000, RZ ;  /* 0x00100000fc797810 */ /* 0x040fe40007ffe0ff */
[----:B------:R-:W-:Y:S01]  /*29970*/  IADD3 R120, R252, 0x100000, RZ ;  /* 0x00100000fc787810 */ /* 0x000fe20007ffe0ff */
[----:B------:R1:W-:Y:S01]  /*29980*/  STL.64 [R1+0x10a0], R118 ;  /* 0x0010a07601007387 */ /* 0x0003e20000100a00 */
[----:B------:R-:W-:-:S03]  /*29990*/  IMAD.WIDE R110, R3, 0x4, R110 ;  /* 0x00000004036e7825 */ /* 0x000fc600078e026e */
[----:B------:R1:W-:Y:S04]  /*299a0*/  LDGSTS.E [R122+-0x1dc00], [R244.64], !P6 ;  /* 0xe2400000f47a7fae */ /* 0x0003e8000f121844 */
[----:B------:R1:W-:Y:S01]  /*299b0*/  LDGSTS.E [R121+-0x1da00], [R118.64], !P6 ;  /* 0xe260000076797fae */ /* 0x0003e2000f121844 */
[----:B------:R-:W-:-:S03]  /*299c0*/  IMAD.WIDE R106, R3, 0x4, R106 ;  /* 0x00000004036a7825 */ /* 0x000fc600078e026a */
[----:B------:R1:W-:Y:S04]  /*299d0*/  LDGSTS.E [R120+-0x1c000], [R114.64], !P1 ;  /* 0xe400000072787fae */ /* 0x0003e8000c921844 */
[----:B-1----:R-:W2:Y:S04]  /*299e0*/  LDL.LU.64 R244, [R1+0x2480] ;  /* 0x0024800001f47983 */ /* 0x002ea80000300a00 */
[----:B------:R1:W-:Y:S01]  /*299f0*/  STL.64 [R1+0x1090], R114 ;  /* 0x0010907201007387 */ /* 0x0003e20000100a00 */
[----:B------:R-:W-:-:S03]  /*29a00*/  IMAD.WIDE R118, R3, 0x4, R108 ;  /* 0x0000000403767825 */ /* 0x000fc600078e026c */
[----:B------:R1:W-:Y:S01]  /*29a10*/  STL.64 [R1+0x1080], R112 ;  /* 0x0010807001007387 */ /* 0x0003e20000100a00 */
[----:B------:R-:W-:-:S03]  /*29a20*/  IADD3 R108, R252, 0x100000, RZ ;  /* 0x00100000fc6c7810 */ /* 0x000fc60007ffe0ff */
[----:B------:R1:W-:Y:S01]  /*29a30*/  LDGSTS.E [R116+-0x1be00], [R112.64], !P1 ;  /* 0xe420000070747fae */ /* 0x0003e2000c921844 */
[C---:B------:R-:W-:Y:S01]  /*29a40*/  IMAD.WIDE R104, R3.reuse, 0x4, R104 ;  /* 0x0000000403687825 */ /* 0x040fe200078e0268 */
[----:B-1----:R-:W-:Y:S02]  /*29a50*/  IADD3 R114, R252, 0x100000, RZ ;  /* 0x00100000fc727810 */ /* 0x002fe40007ffe0ff */
[----:B------:R1:W-:Y:S01]  /*29a60*/  STL.64 [R1+0x1068], R110 ;  /* 0x0010686e01007387 */ /* 0x0003e20000100a00 */
[----:B------:R-:W-:-:S03]  /*29a70*/  IMAD.WIDE R102, R3, 0x4, R102 ;  /* 0x0000000403667825 */ /* 0x000fc600078e0266 */
[----:B------:R1:W-:Y:S01]  /*29a80*/  LDGSTS.E [R114+-0x1bc00], [R110.64], !P1 ;  /* 0xe44000006e727fae */ /* 0x0003e2000c921844 */
[C---:B------:R-:W-:Y:S02]  /*29a90*/  IADD3 R113, R252.reuse, 0x100000, RZ ;  /* 0x00100000fc717810 */ /* 0x040fe40007ffe0ff */
[----:B------:R-:W-:Y:S01]  /*29aa0*/  IADD3 R112, R252, 0x100000, RZ ;  /* 0x00100000fc707810 */ /* 0x000fe20007ffe0ff */
[----:B------:R-:W-:Y:S04]  /*29ab0*/  STL.64 [R1+0xfa8], R118 ;  /* 0x000fa87601007387 */ /* 0x000fe80000100a00 */
[----:B------:R2:W-:Y:S01]  /*29ac0*/  LDGSTS.E [R113+-0x1ba00], [R118.64], !P1 ;  /* 0xe460000076717fae */ /* 0x0005e2000c921844 */
[----:B------:R-:W-:-:S03]  /*29ad0*/  IMAD.WIDE R98, R3, 0x4, R98 ;  /* 0x0000000403627825 */ /* 0x000fc600078e0262 */
[----:B------:R1:W-:Y:S02]  /*29ae0*/  STL.64 [R1+0xf98], R106 ;  /* 0x000f986a01007387 */ /* 0x0003e40000100a00 */
[----:B-1----:R-:W-:Y:S02]  /*29af0*/  IMAD.WIDE R110, R3, 0x4, R100 ;  /* 0x00000004036e7825 */ /* 0x002fe400078e0264 */
[----:B------:R1:W-:Y:S01]  /*29b00*/  LDGSTS.E [R112+-0x1a000], [R106.64], !P2 ;  /* 0xe60000006a707fae */ /* 0x0003e2000d121844 */
[----:B------:R-:W-:-:S03]  /*29b10*/  IADD3 R100, R252, 0x100000, RZ ;  /* 0x00100000fc647810 */ /* 0x000fc60007ffe0ff */
[----:B------:R1:W-:Y:S01]  /*29b20*/  STL.64 [R1+0xf88], R104 ;  /* 0x000f886801007387 */ /* 0x0003e20000100a00 */
[----:B------:R-:W-:-:S03]  /*29b30*/  IMAD.WIDE R96, R3, 0x4, R96 ;  /* 0x0000000403607825 */ /* 0x000fc600078e0260 */
[----:B------:R1:W-:Y:S02]  /*29b40*/  LDGSTS.E [R108+-0x19e00], [R104.64], !P2 ;  /* 0xe6200000686c7fae */ /* 0x0003e4000d121844 */
        /* <DEDUP_REMOVED lines=22> */
[----:B------:R-:W-:Y:S01]  /*29cb0*/  STL.64 [R1+0xf30], R102 ;  /* 0x000f306601007387 */ /* 0x000fe20000100a00 */
[----:B------:R-:W-:-:S03]  /*29cc0*/  IMAD.MOV.U32 R2, RZ, RZ, c[0x0][0x180] ;  /* 0x00006000ff027624 */ /* 0x000fc600078e00ff */
[----:B------:R2:W-:Y:S01]  /*29cd0*/  LDGSTS.E [R97+-0x17a00], [R102.64], !P5 ;  /* 0xe860000066617fae */ /* 0x0005e2000e921844 */
[----:B------:R-:W-:Y:S01]  /*29ce0*/  ISETP.GE.U32.AND P0, PT, R0, 0x7ffffda4, PT ;  /* 0x7ffffda40000780c */ /* 0x000fe20003f06070 */
[C---:B-1----:R-:W-:Y:S02]  /*29cf0*/  IMAD.WIDE R94, R3.reuse, 0x4, R84 ;  /* 0x00000004035e7825 */ /* 0x042fe400078e0254 */
[----:B------:R1:W-:Y:S04]  /*29d00*/  STL.64 [R1+0xf28], R90 ;  /* 0x000f285a01007387 */ /* 0x0003e80000100a00 */
[----:B------:R1:W-:Y:S01]  /*29d10*/  LDGSTS.E [R96+-0x16000], [R90.64], !P4 ;  /* 0xea0000005a607fae */ /* 0x0003e2000e121844 */
[----:B------:R-:W-:-:S03]  /*29d20*/  IMAD.WIDE R82, R3, 0x4, R82 ;  /* 0x0000000403527825 */ /* 0x000fc600078e0252 */
[----:B------:R1:W-:Y:S01]  /*29d30*/  STL.64 [R1+0xf20], R88 ;  /* 0x000f205801007387 */ /* 0x0003e20000100a00 */
[----:B------:R-:W-:-:S03]  /*29d40*/  IADD3 R84, R252, 0x100000, RZ ;  /* 0x00100000fc547810 */ /* 0x000fc60007ffe0ff */
[----:B------:R1:W-:Y:S01]  /*29d50*/  LDGSTS.E [R92+-0x15e00], [R88.64], !P4 ;  /* 0xea200000585c7fae */ /* 0x0003e2000e121844 */
[----:B------:R-:W-:Y:S01]  /*29d60*/  IMAD.WIDE R80, R3, 0x4, R80 ;  /* 0x0000000403507825 */ /* 0x000fe200078e0250 */
[----:B-1----:R-:W-:Y:S02]  /*29d70*/  IADD3 R90, R252, 0x100000, RZ ;  /* 0x00100000fc5a7810 */ /* 0x002fe40007ffe0ff */
[----:B------:R1:W-:Y:S01]  /*29d80*/  STL.64 [R1+0xf18], R86 ;  /* 0x000f185601007387 */ /* 0x0003e20000100a00 */
[----:B------:R-:W-:-:S03]  /*29d90*/  IADD3 R123, R2, -0x1e1, RZ ;  /* 0xfffffe1f027b7810 */ /* 0x000fc60007ffe0ff */
[----:B------:R1:W-:Y:S01]  /*29da0*/  LDGSTS.E [R90+-0x15c00], [R86.64], !P4 ;  /* 0xea400000565a7fae */ /* 0x0003e2000e121844 */
[C---:B------:R-:W-:Y:S02]  /*29db0*/  IADD3 R89, R252.reuse, 0x100000, RZ ;  /* 0x00100000fc597810 */ /* 0x040fe40007ffe0ff */
[----:B------:R-:W-:Y:S01]  /*29dc0*/  IADD3 R88, R252, 0x100000, RZ ;  /* 0x00100000fc587810 */ /* 0x000fe20007ffe0ff */
[----:B------:R-:W-:Y:S01]  /*29dd0*/  STL.64 [R1+0xf10], R94 ;  /* 0x000f105e01007387 */ /* 0x000fe20000100a00 */
[----:B------:R-:W-:-:S03]  /*29de0*/  IMAD.WIDE R78, R3, 0x4, R78 ;  /* 0x00000004034e7825 */ /* 0x000fc600078e024e */
        /* <DEDUP_REMOVED lines=32> */
[C---:B---3--:R-:W-:Y:S02]  /*29ff0*/  IADD3 R73, R252.reuse, 0x100000, RZ ;  /* 0x00100000fc497810 */ /* 0x048fe40007ffe0ff */
        /* <DEDUP_REMOVED lines=53> */
[C---:B--2---:R-:W-:Y:S02]  /*2a350*/  IADD3 R49, R252.reuse, 0x100000, RZ ;  /* 0x00100000fc317810 */ /* 0x044fe40007ffe0ff */
[----:B------:R-:W-:Y:S01]  /*2a360*/  IADD3 R48, R252, 0x100000, RZ ;  /* 0x00100000fc307810 */ /* 0x000fe20007ffe0ff */
[----:B------:R-:W-:Y:S01]  /*2a370*/  STL.64 [R1+0xde0], R54 ;  /* 0x000de03601007387 */ /* 0x000fe20000100a00 */
[----:B------:R-:W-:-:S03]  /*2a380*/  IMAD.WIDE R38, R3, 0x4, R38 ;  /* 0x0000000403267825 */ /* 0x000fc600078e0226 */
[----:B------:R2:W-:Y:S01]  /*2a390*/  LDGSTS.E [R49+-0xba00], [R54.64], !P2 ;  /* 0xf460000036317fae */ /* 0x0005e2000d121844 */
[----:B------:R-:W-:-:S03]  /*2a3a0*/  IMAD.WIDE R34, R3, 0x4, R34 ;  /* 0x0000000403227825 */ /* 0x000fc600078e0222 */
[----:B------:R2:W-:Y:S01]  /*2a3b0*/  STL.64 [R1+0xdd0], R42 ;  /* 0x000dd02a01007387 */ /* 0x0005e20000100a00 */
[----:B-1----:R-:W-:-:S03]  /*2a3c0*/  IMAD.WIDE R46, R3, 0x4, R36 ;  /* 0x00000004032e7825 */ /* 0x002fc600078e0224 */
[----:B------:R2:W-:Y:S01]  /*2a3d0*/  LDGSTS.E [R48+-0xa000], [R42.64], !P5 ;  /* 0xf60000002a307fae */ /* 0x0005e2000e921844 */
[----:B------:R-:W-:-:S03]  /*2a3e0*/  ISETP.GE.U32.AND P3, PT, R83, 0x7ffffd8c, PT ;  /* 0x7ffffd8c5300780c */ /* 0x000fc60003f66070 */
[----:B------:R1:W-:Y:S04]  /*2a3f0*/  STL.64 [R1+0xdc0], R40 ;  /* 0x000dc02801007387 */ /* 0x0003e80000100a00 */
[----:B------:R1:W-:Y:S01]  /*2a400*/  LDGSTS.E [R44+-0x9e00], [R40.64], !P5 ;  /* 0xf6200000282c7fae */ /* 0x0003e2000e921844 */
[C---:B--2---:R-:W-:Y:S01]  /*2a410*/  IADD3 R42, R252.reuse, 0x100000, RZ ;  /* 0x00100000fc2a7810 */ /* 0x044fe20007ffe0ff */
[----:B------:R-:W-:Y:S01]  /*2a420*/  IMAD.WIDE R32, R3, 0x4, R32 ;  /* 0x0000000403207825 */ /* 0x000fe200078e0220 */
[C---:B------:R-:W-:Y:S01]  /*2a430*/  IADD3 R36, R252.reuse, 0x100000, RZ ;  /* 0x00100000fc247810 */ /* 0x040fe20007ffe0ff */
[----:B------:R2:W-:Y:S04]  /*2a440*/  STL.64 [R1+0xdb0], R38 ;  /* 0x000db02601007387 */ /* 0x0005e80000100a00 */
[----:B------:R2:W-:Y:S01]  /*2a450*/  LDGSTS.E [R42+-0x9c00], [R38.64], !P5 ;  /* 0xf6400000262a7fae */ /* 0x0005e2000e921844 */
[----:B-1----:R-:W-:-:S02]  /*2a460*/  IADD3 R41, R252, 0x100000, RZ ;  /* 0x00100000fc297810 */ /* 0x002fc40007ffe0ff */
[----:B------:R-:W-:Y:S01]  /*2a470*/  IADD3 R40, R252, 0x100000, RZ ;  /* 0x00100000fc287810 */ /* 0x000fe20007ffe0ff */
[----:B------:R-:W-:Y:S01]  /*2a480*/  STL.64 [R1+0xda0], R46 ;  /* 0x000da02e01007387 */ /* 0x000fe20000100a00 */
[----:B------:R-:W-:-:S03]  /*2a490*/  IMAD.WIDE R30, R3, 0x4, R30 ;  /* 0x00000004031e7825 */ /* 0x000fc600078e021e */
[----:B------:R1:W-:Y:S04]  /*2a4a0*/  LDGSTS.E [R41+-0x9a00], [R46.64], !P5 ;  /* 0xf66000002e297fae */ /* 0x0003e8000e921844 */
[----:B------:R1:W-:Y:S01]  /*2a4b0*/  STL.64 [R1+0xd90], R34 ;  /* 0x000d902201007387 */ /* 0x0003e20000100a00 */
[----:B--2---:R-:W-:-:S03]  /*2a4c0*/  IMAD.WIDE R38, R3, 0x4, R28 ;  /* 0x0000000403267825 */ /* 0x004fc600078e021c */
[----:B------:R1:W-:Y:S01]  /*2a4d0*/  LDGSTS.E [R40+-0x8000], [R34.64], !P4 ;  /* 0xf800000022287fae */ /* 0x0003e2000e121844 */
[----:B------:R-:W-:-:S03]  /*2a4e0*/  IMAD.WIDE R26, R3, 0x4, R26 ;  /* 0x00000004031a7825 */ /* 0x000fc600078e021a */
[----:B------:R2:W-:Y:S01]  /*2a4f0*/  STL.64 [R1+0xd80], R32 ;  /* 0x000d802001007387 */ /* 0x0005e20000100a00 */
[----:B------:R-:W-:-:S03]  /*2a500*/  IMAD.WIDE R24, R3, 0x4, R24 ;  /* 0x0000000403187825 */ /* 0x000fc600078e0218 */
[----:B------:R2:W-:Y:S01]  /*2a510*/  LDGSTS.E [R36+-0x7e00], [R32.64], !P4 ;  /* 0xf820000020247fae */ /* 0x0005e2000e121844 */
[----:B-1----:R-:W-:-:S03]  /*2a520*/  IADD3 R34, R252, 0x100000, RZ ;  /* 0x00100000fc227810 */ /* 0x002fc60007ffe0ff */
[----:B------:R-:W1:Y:S01]  /*2a530*/  S2R R119, SR_TID.X ;  /* 0x0000000000777919 */ /* 0x000e620000002100 */
[----:B------:R-:W-:-:S03]  /*2a540*/  IMAD.WIDE R22, R3, 0x4, R22 ;  /* 0x0000000403167825 */ /* 0x000fc600078e0216 */
[----:B------:R3:W-:Y:S01]  /*2a550*/  STL.64 [R1+0xd70], R30 ;  /* 0x000d701e01007387 */ /* 0x0007e20000100a00 */
[----:B--2---:R-:W-:-:S03]  /*2a560*/  IADD3 R33, R252, 0x100000, RZ ;  /* 0x00100000fc217810 */ /* 0x004fc60007ffe0ff */
[----:B------:R3:W-:Y:S01]  /*2a570*/  LDGSTS.E [R34+-0x7c00], [R30.64], !P4 ;  /* 0xf84000001e227fae */ /* 0x0007e2000e121844 */
[C---:B------:R-:W-:Y:S01]  /*2a580*/  IADD3 R32, R252.reuse, 0x100000, RZ ;  /* 0x00100000fc207810 */ /* 0x040fe20007ffe0ff */
[C---:B------:R-:W-:Y:S01]  /*2a590*/  IMAD.WIDE R18, R3.reuse, 0x4, R18 ;  /* 0x0000000403127825 */ /* 0x040fe200078e0212 */
[----:B------:R-:W-:Y:S01]  /*2a5a0*/  IADD3 R28, R252, 0x100000, RZ ;  /* 0x00100000fc1c7810 */ /* 0x000fe20007ffe0ff */
[----:B------:R-:W-:Y:S02]  /*2a5b0*/  STL.64 [R1+0xd60], R38 ;  /* 0x000d602601007387 */ /* 0x000fe40000100a00 */
[C---:B------:R-:W-:Y:S02]  /*2a5c0*/  IMAD.WIDE R16, R3.reuse, 0x4, R16 ;  /* 0x0000000403107825 */ /* 0x040fe400078e0210 */
[----:B------:R2:W-:Y:S02]  /*2a5d0*/  LDGSTS.E [R33+-0x7a00], [R38.64], !P4 ;  /* 0xf860000026217fae */ /* 0x0005e4000e121844 */
[----:B---3--:R-:W-:-:S02]  /*2a5e0*/  IMAD.WIDE R30, R3, 0x4, R20 ;  /* 0x00000004031e7825 */ /* 0x008fc400078e0214 */
[----:B------:R3:W-:Y:S04]  /*2a5f0*/  STL.64 [R1+0xd50], R26 ;  /* 0x000d501a01007387 */ /* 0x0007e80000100a00 */
[----:B------:R3:W-:Y:S04]  /*2a600*/  LDGSTS.E [R32+-0x6000], [R26.64], !P3 ;  /* 0xfa0000001a207fae */ /* 0x0007e8000d921844 */
[----:B------:R-:W-:Y:S04]  /*2a610*/  STL.64 [R1+0xd40], R24 ;  /* 0x000d401801007387 */ /* 0x000fe80000100a00 */
[----:B------:R1:W-:Y:S01]  /*2a620*/  STL.64 [R1+0xd38], R22 ;  /* 0x000d381601007387 */ /* 0x0003e20000100a00 */
[----:B---3--:R-:W-:-:S03]  /*2a630*/  IADD3 R26, R252, 0x100000, RZ ;  /* 0x00100000fc1a7810 */ /* 0x008fc60007ffe0ff */
[----:B------:R-:W-:Y:S01]  /*2a640*/  STL.64 [R1+0xd30], R30 ;  /* 0x000d301e01007387 */ /* 0x000fe20000100a00 */
[----:B------:R-:W-:-:S03]  /*2a650*/  IMAD.WIDE R14, R3, 0x4, R14 ;  /* 0x00000004030e7825 */ /* 0x000fc600078e020e */
[----:B------:R3:W-:Y:S04]  /*2a660*/  STL.64 [R1+0xd28], R18 ;  /* 0x000d281201007387 */ /* 0x0007e80000100a00 */
[----:B------:R1:W-:Y:S04]  /*2a670*/  LDGSTS.E [R28+-0x5e00], [R24.64], !P3 ;  /* 0xfa200000181c7fae */ /* 0x0003e8000d921844 */
[----:B------:R-:W2:Y:S01]  /*2a680*/  LDL.LU.64 R114, [R1+0x590] ;  /* 0x0005900001727983 */ /* 0x000ea20000300a00 */
[----:B------:R-:W-:-:S03]  /*2a690*/  IMAD.WIDE R10, R3, 0x4, R10 ;  /* 0x00000004030a7825 */ /* 0x000fc600078e020a */
[----:B------:R1:W-:Y:S04]  /*2a6a0*/  LDGSTS.E [R26+-0x5c00], [R22.64], !P3 ;  /* 0xfa400000161a7fae */ /* 0x0003e8000d921844 */
[----:B------:R3:W-:Y:S04]  /*2a6b0*/  STL.64 [R1+0xd20], R16 ;  /* 0x000d201001007387 */ /* 0x0007e80000100a00 */
[----:B------:R-:W4:Y:S01]  /*2a6c0*/  LDL.LU.64 R110, [R1+0x588] ;  /* 0x00058800016e7983 */ /* 0x000f220000300a00 */
[----:B-1----:R-:W-:-:S03]  /*2a6d0*/  IMAD.WIDE R22, R3, 0x4, R12 ;  /* 0x0000000403167825 */ /* 0x002fc600078e020c */
[----:B------:R1:W-:Y:S01]  /*2a6e0*/  STL.64 [R1+0xd10], R14 ;  /* 0x000d100e01007387 */ /* 0x0003e20000100a00 */
[----:B------:R-:W-:-:S03]  /*2a6f0*/  IMAD.WIDE R8, R3, 0x4, R8 ;  /* 0x0000000403087825 */ /* 0x000fc600078e0208 */
[----:B------:R-:W-:Y:S04]  /*2a700*/  STL.64 [R1+0xd08], R22 ;  /* 0x000d081601007387 */ /* 0x000fe80000100a00 */
[----:B------:R-:W4:Y:S04]  /*2a710*/  LDL.LU.64 R116, [R1+0x580] ;  /* 0x0005800001747983 */ /* 0x000f280000300a00 */
[----:B------:R1:W-:Y:S01]  /*2a720*/  STL.64 [R1+0xd00], R10 ;  /* 0x000d000a01007387 */ /* 0x0003e20000100a00 */
[----:B------:R-:W-:-:S03]  /*2a730*/  LOP3.LUT R109, R119, 0x7f, RZ, 0xc0, !PT ;  /* 0x0000007f776d7812 */ /* 0x000fc600078ec0ff */
[----:B------:R-:W4:Y:S04]  /*2a740*/  LDL.LU.64 R120, [R1+0x578] ;  /* 0x0005780001787983 */ /* 0x000f280000300a00 */
[----:B------:R1:W-:Y:S04]  /*2a750*/  STL.64 [R1+0xcf8], R8 ;  /* 0x000cf80801007387 */ /* 0x0003e80000100a00 */
[----:B------:R-:W4:Y:S04]  /*2a760*/  LDL.LU.64 R122, [R1+0x530] ;  /* 0x00053000017a7983 */ /* 0x000f280000300a00 */
[----:B------:R-:W4:Y:S01]  /*2a770*/  LDL.LU.64 R118, [R1+0x528] ;  /* 0x0005280001767983 */ /* 0x000f220000300a00 */
[----:B------:R-:W-:-:S04]  /*2a780*/  IADD3 R75, R2, -0x1f9, RZ ;  /* 0xfffffe07024b7810 */ /* 0x000fc80007ffe0ff */
[----:B------:R-:W-:Y:S02]  /*2a790*/  ISETP.GE.U32.AND P0, PT, R75, 0x7ffffd88, PT ;  /* 0x7ffffd884b00780c */ /* 0x000fe40003f06070 */
[----:B------:R-:W-:Y:S02]  /*2a7a0*/  IADD3 R67, R2, -0x1fd, RZ ;  /* 0xfffffe0302437810 */ /* 0x000fe40007ffe0ff */
[C---:B------:R-:W-:Y:S02]  /*2a7b0*/  IADD3 R25, R252.reuse, 0x100000, RZ ;  /* 0x00100000fc197810 */ /* 0x040fe40007ffe0ff */
[----:B------:R-:W-:Y:S02]  /*2a7c0*/  ISETP.GE.U32.AND P6, PT, R67, 0x7ffffd84, PT ;  /* 0x7ffffd844300780c */ /* 0x000fe40003fc6070 */
[C---:B------:R-:W-:Y:S01]  /*2a7d0*/  IADD3 R24, R252.reuse, 0x100000, RZ ;  /* 0x00100000fc187810 */ /* 0x040fe20007ffe0ff */
[----:B------:R1:W-:Y:S01]  /*2a7e0*/  LDGSTS.E [R25+-0x5a00], [R30.64], !P3 ;  /* 0xfa6000001e197fae */ /* 0x0003e2000d921844 */
[----:B------:R-:W-:-:S03]  /*2a7f0*/  IADD3 R20, R252, 0x100000, RZ ;  /* 0x00100000fc147810 */ /* 0x000fc60007ffe0ff */
[----:B------:R3:W-:Y:S04]  /*2a800*/  LDGSTS.E [R24+-0x4000], [R18.64], !P0 ;  /* 0xfc00000012187fae */ /* 0x0007e8000c121844 */
[----:B------:R1:W-:Y:S01]  /*2a810*/  LDGSTS.E [R20+-0x3e00], [R16.64], !P0 ;  /* 0xfc20000010147fae */ /* 0x0003e2000c121844 */
[----:B------:R-:W-:Y:S02]  /*2a820*/  IADD3 R59, R2, -0x182, RZ ;  /* 0xfffffe7e023b7810 */ /* 0x000fe40007ffe0ff */
[C---:B---3--:R-:W-:Y:S02]  /*2a830*/  IADD3 R18, R252.reuse, 0x100000, RZ ;  /* 0x00100000fc127810 */ /* 0x048fe40007ffe0ff */
[----:B-1----:R-:W-:-:S03]  /*2a840*/  IADD3 R17, R252, 0x100000, RZ ;  /* 0x00100000fc117810 */ /* 0x002fc60007ffe0ff */
[----:B------:R1:W-:Y:S01]  /*2a850*/  LDGSTS.E [R18+-0x3c00], [R14.64], !P0 ;  /* 0xfc4000000e127fae */ /* 0x0003e2000c121844 */
[C---:B------:R-:W-:Y:S02]  /*2a860*/  IADD3 R16, R252.reuse, 0x100000, RZ ;  /* 0x00100000fc107810 */ /* 0x040fe40007ffe0ff */
[----:B------:R-:W-:Y:S01]  /*2a870*/  IADD3 R12, R252, 0x100000, RZ ;  /* 0x00100000fc0c7810 */ /* 0x000fe20007ffe0ff */
[----:B------:R3:W-:Y:S01]  /*2a880*/  LDGSTS.E [R17+-0x3a00], [R22.64], !P0 ;  /* 0xfc60000016117fae */ /* 0x0007e2000c121844 */
[----:B------:R-:W-:-:S03]  /*2a890*/  IMAD.SHL.U32 R109, R109, 0x4, RZ ;  /* 0x000000046d6d7824 */ /* 0x000fc600078e00ff */
[----:B------:R3:W-:Y:S01]  /*2a8a0*/  LDGSTS.E [R16+-0x2000], [R10.64], !P6 ;  /* 0xfe0000000a107fae */ /* 0x0007e2000f121844 */
[----:B------:R-:W-:Y:S01]  /*2a8b0*/  ISETP.GE.U32.AND P1, PT, R59, 0x7ffffdff, PT ;  /* 0x7ffffdff3b00780c */ /* 0x000fe20003f26070 */
[----:B-1----:R-:W-:Y:S02]  /*2a8c0*/  IMAD.WIDE R14, R3, 0x4, R4 ;  /* 0x00000004030e7825 */ /* 0x002fe400078e0204 */
[----:B------:R1:W-:Y:S01]  /*2a8d0*/  LDGSTS.E [R12+-0x1e00], [R8.64], !P6 ;  /* 0xfe200000080c7fae */ /* 0x0003e2000f121844 */
[----:B------:R-:W-:Y:S01]  /*2a8e0*/  LOP3.LUT R109, R109, 0x20, RZ, 0x3c, !PT ;  /* 0x000000206d6d7812 */ /* 0x000fe200078e3cff */
[----:B---3--:R-:W-:Y:S01]  /*2a8f0*/  IMAD.WIDE R16, R3, 0x4, R6 ;  /* 0x0000000403107825 */ /* 0x008fe200078e0206 */
[----:B------:R-:W-:-:S04]  /*2a900*/  IADD3 R10, R252, 0x100000, RZ ;  /* 0x00100000fc0a7810 */ /* 0x000fc80007ffe0ff */
[----:B------:R3:W-:Y:S01]  /*2a910*/  STL.64 [R1+0xcf0], R16 ;  /* 0x000cf01001007387 */ /* 0x0007e20000100a00 */
[----:B-1----:R-:W-:-:S03]  /*2a920*/  IADD3 R9, R252, 0x100000, RZ ;  /* 0x00100000fc097810 */ /* 0x002fc60007ffe0ff */
[----:B------:R1:W-:Y:S01]  /*2a930*/  STL.64 [R1+0xce8], R14 ;  /* 0x000ce80e01007387 */ /* 0x0003e20000100a00 */
[----:B------:R-:W-:-:S03]  /*2a940*/  IADD3 R8, R109, 0x100000, RZ ;  /* 0x001000006d087810 */ /* 0x000fc60007ffe0ff */
[----:B------:R-:W4:Y:S04]  /*2a950*/  LDL.LU.64 R102, [R1+0x520] ;  /* 0x0005200001667983 */ /* 0x000f280000300a00 */
[----:B------:R-:W4:Y:S01]  /*2a960*/  LDL.LU.64 R112, [R1+0x518] ;  /* 0x0005180001707983 */ /* 0x000f220000300a00 */
[----:B------:R-:W-:-:S03]  /*2a970*/  IADD3 R11, R2, -0x19a, RZ ;  /* 0xfffffe66020b7810 */ /* 0x000fc60007ffe0ff */
[----:B------:R3:W-:Y:S04]  /*2a980*/  LDGSTS.E [R10+-0x1c00], [R16.64], !P6 ;  /* 0xfe400000100a7fae */ /* 0x0007e8000f121844 */
[----:B------:R1:W-:Y:S01]  /*2a990*/  LDGSTS.E [R9+-0x1a00], [R14.64], !P6 ;  /* 0xfe6000000e097fae */ /* 0x0003e2000f121844 */
[----:B------:R-:W-:Y:S01]  /*2a9a0*/  ISETP.GE.U32.AND P6, PT, R11, 0x7ffffde7, PT ;  /* 0x7ffffde70b00780c */ /* 0x000fe20003fc6070 */
[----:B--2---:R-:W-:-:S05]  /*2a9b0*/  IMAD.WIDE R12, R3, 0x4, R114 ;  /* 0x00000004030c7825 */ /* 0x004fca00078e0272 */
[----:B------:R2:W-:Y:S04]  /*2a9c0*/  STL.64 [R1+0xaf0], R12 ;  /* 0x000af00c01007387 */ /* 0x0005e80000100a00 */
[----:B------:R2:W-:Y:S01]  /*2a9d0*/  LDGSTS.E [R8+-0x3f800], [R12.64], !P1 ;  /* 0xc08000000c087fae */ /* 0x0005e2000c921844 */
[----:B----4-:R-:W-:-:S05]  /*2a9e0*/  IMAD.WIDE R6, R3, 0x4, R110 ;  /* 0x0000000403067825 */ /* 0x010fca00078e026e */
[----:B------:R2:W-:Y:S04]  /*2a9f0*/  STL.64 [R1+0xae8], R6 ;  /* 0x000ae80601007387 */ /* 0x0005e80000100a00 */
[----:B------:R-:W4:Y:S04]  /*2aa00*/  LDL.LU.64 R114, [R1+0x4d0] ;  /* 0x0004d00001727983 */ /* 0x000f280000300a00 */
[----:B------:R-:W4:Y:S01]  /*2aa10*/  LDL.LU.64 R110, [R1+0x4c8] ;  /* 0x0004c800016e7983 */ /* 0x000f220000300a00 */
[----:B---3--:R-:W-:-:S04]  /*2aa20*/  IMAD.WIDE R16, R3, 0x4, R116 ;  /* 0x0000000403107825 */ /* 0x008fc800078e0274 */
[C---:B-1----:R-:W-:Y:S01]  /*2aa30*/  IMAD.WIDE R14, R3.reuse, 0x4, R120 ;  /* 0x00000004030e7825 */ /* 0x042fe200078e0278 */
[----:B------:R1:W-:Y:S04]  /*2aa40*/  STL.64 [R1+0xae0], R16 ;  /* 0x000ae01001007387 */ /* 0x0003e80000100a00 */
[----:B------:R3:W-:Y:S01]  /*2aa50*/  STL.64 [R1+0xad8], R14 ;  /* 0x000ad80e01007387 */ /* 0x0007e20000100a00 */
[----:B--2---:R-:W-:-:S03]  /*2aa60*/  IMAD.WIDE R12, R3, 0x4, R122 ;  /* 0x00000004030c7825 */ /* 0x004fc600078e027a */
[----:B------:R-:W2:Y:S01]  /*2aa70*/  LDL.LU.64 R116, [R1+0x4c0] ;  /* 0x0004c00001747983 */ /* 0x000ea20000300a00 */
[----:B------:R-:W-:-:S03]  /*2aa80*/  IMAD.WIDE R10, R3, 0x4, R118 ;  /* 0x00000004030a7825 */ /* 0x000fc600078e0276 */
[----:B------:R-:W2:Y:S04]  /*2aa90*/  LDL.LU.64 R120, [R1+0x4b8] ;  /* 0x0004b80001787983 */ /* 0x000ea80000300a00 */
[----:B------:R4:W-:Y:S04]  /*2aaa0*/  STL.64 [R1+0xab0], R12 ;  /* 0x000ab00c01007387 */ /* 0x0009e80000100a00 */
[----:B------:R1:W-:Y:S04]  /*2aab0*/  STL.64 [R1+0xaa8], R10 ;  /* 0x000aa80a01007387 */ /* 0x0003e80000100a00 */
[----:B------:R-:W2:Y:S04]  /*2aac0*/  LDL.LU.64 R122, [R1+0x470] ;  /* 0x00047000017a7983 */ /* 0x000ea80000300a00 */
[----:B------:R-:W2:Y:S01]  /*2aad0*/  LDL.LU.64 R118, [R1+0x468] ;  /* 0x0004680001767983 */ /* 0x000ea20000300a00 */
[----:B------:R-:W-:-:S02]  /*2aae0*/  IADD3 R51, R2, -0x186, RZ ;  /* 0xfffffe7a02337810 */ /* 0x000fc40007ffe0ff */
[----:B------:R-:W-:Y:S02]  /*2aaf0*/  IADD3 R4, R109, 0x100000, RZ ;  /* 0x001000006d047810 */ /* 0x000fe40007ffe0ff */
[----:B------:R-:W-:-:S03]  /*2ab00*/  ISETP.GE.U32.AND P2, PT, R51, 0x7ffffdfb, PT ;  /* 0x7ffffdfb3300780c */ /* 0x000fc60003f46070 */
[----:B------:R1:W-:Y:S01]  /*2ab10*/  LDGSTS.E [R4+-0x3f600], [R6.64], !P1 ;  /* 0xc0a0000006047fae */ /* 0x0003e2000c921844 */
[----:B------:R-:W-:Y:S02]  /*2ab20*/  IADD3 R43, R2, -0x18a, RZ ;  /* 0xfffffe76022b7810 */ /* 0x000fe40007ffe0ff */
[C---:B------:R-:W-:Y:S02]  /*2ab30*/  IADD3 R5, R109.reuse, 0x100000, RZ ;  /* 0x001000006d057810 */ /* 0x040fe40007ffe0ff */
[C---:B-1----:R-:W-:Y:S02]  /*2ab40*/  IADD3 R7, R109.reuse, 0x100000, RZ ;  /* 0x001000006d077810 */ /* 0x042fe40007ffe0ff */
[----:B------:R-:W-:-:S03]  /*2ab50*/  IADD3 R6, R109, 0x100000, RZ ;  /* 0x001000006d067810 */ /* 0x000fc60007ffe0ff */
[----:B------:R1:W-:Y:S01]  /*2ab60*/  LDGSTS.E [R7+-0x3f400], [R16.64], !P1 ;  /* 0xc0c0000010077fae */ /* 0x0003e2000c921844 */
[----:B------:R-:W-:-:S03]  /*2ab70*/  ISETP.GE.U32.AND P5, PT, R43, 0x7ffffdf7, PT ;  /* 0x7ffffdf72b00780c */ /* 0x000fc60003fa6070 */
[----:B------:R3:W-:Y:S04]  /*2ab80*/  LDGSTS.E [R6+-0x3f200], [R14.64], !P1 ;  /* 0xc0e000000e067fae */ /* 0x0007e8000c921844 */
[----:B------:R4:W-:Y:S04]  /*2ab90*/  LDGSTS.E [R5+-0x3d800], [R12.64], !P2 ;  /* 0xc28000000c057fae */ /* 0x0009e8000d121844 */
[----:B------:R1:W-:Y:S02]  /*2aba0*/  LDGSTS.E [R4+-0x3d600], [R10.64], !P2 ;  /* 0xc2a000000a047fae */ /* 0x0003e4000d121844 */
[----:B-1----:R-:W-:-:S04]  /*2abb0*/  IMAD.WIDE R16, R3, 0x4, R102 ;  /* 0x0000000403107825 */ /* 0x002fc800078e0266 */
[C---:B---3--:R-:W-:Y:S01]  /*2abc0*/  IMAD.WIDE R14, R3.reuse, 0x4, R112 ;  /* 0x00000004030e7825 */ /* 0x048fe200078e0270 */
[----:B------:R2:W-:Y:S04]  /*2abd0*/  STL.64 [R1+0xaa0], R16 ;  /* 0x000aa01001007387 */ /* 0x0005e80000100a00 */
[----:B------:R1:W-:Y:S04]  /*2abe0*/  STL.64 [R1+0xa98], R14 ;  /* 0x000a980e01007387 */ /* 0x0003e80000100a00 */
[----:B------:R-:W2:Y:S04]  /*2abf0*/  LDL.LU.64 R102, [R1+0x460] ;  /* 0x0004600001667983 */ /* 0x000ea80000300a00 */
[----:B------:R-:W2:Y:S04]  /*2ac00*/  LDL.LU.64 R112, [R1+0x458] ;  /* 0x0004580001707983 */ /* 0x000ea80000300a00 */
[----:B------:R2:W-:Y:S04]  /*2ac10*/  LDGSTS.E [R7+-0x3d400], [R16.64], !P2 ;  /* 0xc2c0000010077fae */ /* 0x0005e8000d121844 */
[----:B------:R1:W-:Y:S01]  /*2ac20*/  LDGSTS.E [R6+-0x3d200], [R14.64], !P2 ;  /* 0xc2e000000e067fae */ /* 0x0003e2000d121844 */
[----:B----4-:R-:W-:-:S04]  /*2ac30*/  IMAD.WIDE R12, R3, 0x4, R114 ;  /* 0x00000004030c7825 */ /* 0x010fc800078e0272 */
[C---:B------:R-:W-:Y:S01]  /*2ac40*/  IMAD.WIDE R10, R3.reuse, 0x4, R110 ;  /* 0x00000004030a7825 */ /* 0x040fe200078e026e */
[----:B------:R4:W-:Y:S04]  /*2ac50*/  STL.64 [R1+0xa70], R12 ;  /* 0x000a700c01007387 */ /* 0x0009e80000100a00 */
[----:B------:R1:W-:Y:S04]  /*2ac60*/  STL.64 [R1+0xa68], R10 ;  /* 0x000a680a01007387 */ /* 0x0003e80000100a00 */
[----:B------:R-:W3:Y:S04]  /*2ac70*/  LDL.LU.64 R114, [R1+0x410] ;  /* 0x0004100001727983 */ /* 0x000ee80000300a00 */
[----:B------:R-:W3:Y:S01]  /*2ac80*/  LDL.LU.64 R110, [R1+0x408] ;  /* 0x00040800016e7983 */ /* 0x000ee20000300a00 */
[----:B--2---:R-:W-:-:S03]  /*2ac90*/  IMAD.WIDE R16, R3, 0x4, R116 ;  /* 0x0000000403107825 */ /* 0x004fc600078e0274 */
[----:B------:R4:W-:Y:S01]  /*2aca0*/  LDGSTS.E [R5+-0x3b800], [R12.64], !P5 ;  /* 0xc48000000c057fae */ /* 0x0009e2000e921844 */
[----:B-1----:R-:W-:-:S03]  /*2acb0*/  IMAD.WIDE R14, R3, 0x4, R120 ;  /* 0x00000004030e7825 */ /* 0x002fc600078e0278 */
[----:B------:R1:W-:Y:S04]  /*2acc0*/  LDGSTS.E [R4+-0x3b600], [R10.64], !P5 ;  /* 0xc4a000000a047fae */ /* 0x0003e8000e921844 */
[----:B------:R2:W-:Y:S04]  /*2acd0*/  STL.64 [R1+0xa60], R16 ;  /* 0x000a601001007387 */ /* 0x0005e80000100a00 */
[----:B------:R2:W-:Y:S01]  /*2ace0*/  STL.64 [R1+0xa58], R14 ;  /* 0x000a580e01007387 */ /* 0x0005e20000100a00 */
[----:B----4-:R-:W-:-:S03]  /*2acf0*/  IMAD.WIDE R12, R3, 0x4, R122 ;  /* 0x00000004030c7825 */ /* 0x010fc600078e027a */
[----:B------:R-:W4:Y:S01]  /*2ad00*/  LDL.LU.64 R116, [R1+0x400] ;  /* 0x0004000001747983 */ /* 0x000f220000300a00 */
[----:B-1----:R-:W-:-:S03]  /*2ad10*/  IMAD.WIDE R10, R3, 0x4, R118 ;  /* 0x00000004030a7825 */ /* 0x002fc600078e0276 */
[----:B------:R-:W4:Y:S04]  /*2ad20*/  LDL.LU.64 R120, [R1+0x3f8] ;  /* 0x0003f80001787983 */ /* 0x000f280000300a00 */
[----:B------:R3:W-:Y:S04]  /*2ad30*/  STL.64 [R1+0xa40], R12 ;  /* 0x000a400c01007387 */ /* 0x0007e80000100a00 */
[----:B------:R1:W-:Y:S04]  /*2ad40*/  STL.64 [R1+0xce0], R10 ;  /* 0x000ce00a01007387 */ /* 0x0003e80000100a00 */
[----:B------:R-:W4:Y:S04]  /*2ad50*/  LDL.LU.64 R122, [R1+0x3b0] ;  /* 0x0003b000017a7983 */ /* 0x000f280000300a00 */
[----:B------:R-:W4:Y:S01]  /*2ad60*/  LDL.LU.64 R118, [R1+0x3a8] ;  /* 0x0003a80001767983 */ /* 0x000f220000300a00 */
[----:B------:R-:W-:-:S02]  /*2ad70*/  IADD3 R35, R2, -0x18e, RZ ;  /* 0xfffffe7202237810 */ /* 0x000fc40007ffe0ff */
[----:B------:R-:W-:Y:S01]  /*2ad80*/  IADD3 R27, R2, -0x192, RZ ;  /* 0xfffffe6e021b7810 */ /* 0x000fe20007ffe0ff */
[----:B------:R2:W-:Y:S01]  /*2ad90*/  LDGSTS.E [R7+-0x3b400], [R16.64], !P5 ;  /* 0xc4c0000010077fae */ /* 0x0005e2000e921844 */
[----:B------:R-:W-:-:S03]  /*2ada0*/  ISETP.GE.U32.AND P4, PT, R35, 0x7ffffdf3, PT ;  /* 0x7ffffdf32300780c */ /* 0x000fc60003f86070 */
[----:B------:R1:W-:Y:S01]  /*2adb0*/  LDGSTS.E [R6+-0x3b200], [R14.64], !P5 ;  /* 0xc4e000000e067fae */ /* 0x0003e2000e921844 */
[----:B------:R-:W-:-:S09]  /*2adc0*/  ISETP.GE.U32.AND P3, PT, R27, 0x7ffffdef, PT ;  /* 0x7ffffdef1b00780c */ /* 0x000fd20003f66070 */
[----:B------:R3:W-:Y:S04]  /*2add0*/  LDGSTS.E [R5+-0x39800], [R12.64], !P4 ;  /* 0xc68000000c057fae */ /* 0x0007e8000e121844 */
[----:B------:R1:W-:Y:S01]  /*2ade0*/  LDGSTS.E [R4+-0x39600], [R10.64], !P4 ;  /* 0xc6a000000a047fae */ /* 0x0003e2000e121844 */
[----:B--2---:R-:W-:-:S04]  /*2adf0*/  IMAD.WIDE R16, R3, 0x4, R102 ;  /* 0x0000000403107825 */ /* 0x004fc800078e0266 */
[C---:B-1----:R-:W-:Y:S01]  /*2ae00*/  IMAD.WIDE R14, R3.reuse, 0x4, R112 ;  /* 0x00000004030e7825 */ /* 0x042fe200078e0270 */
[----:B------:R4:W-:Y:S04]  /*2ae10*/  STL.64 [R1+0xcd8], R16 ;  /* 0x000cd81001007387 */ /* 0x0009e80000100a00 */
[----:B------:R1:W-:Y:S04]  /*2ae20*/  STL.64 [R1+0xa28], R14 ;  /* 0x000a280e01007387 */ /* 0x0003e80000100a00 */
[----:B------:R-:W4:Y:S04]  /*2ae30*/  LDL.LU.64 R102, [R1+0x3a0] ;  /* 0x0003a00001667983 */ /* 0x000f280000300a00 */
[----:B------:R-:W4:Y:S04]  /*2ae40*/  LDL.LU.64 R112, [R1+0x398] ;  /* 0x0003980001707983 */ /* 0x000f280000300a00 */
[----:B------:R4:W-:Y:S04]  /*2ae50*/  LDGSTS.E [R7+-0x39400], [R16.64], !P4 ;  /* 0xc6c0000010077fae */ /* 0x0009e8000e121844 */
[----:B------:R1:W-:Y:S01]  /*2ae60*/  LDGSTS.E [R6+-0x39200], [R14.64], !P4 ;  /* 0xc6e000000e067fae */ /* 0x0003e2000e121844 */
[----:B---3--:R-:W-:-:S04]  /*2ae70*/  IMAD.WIDE R12, R3, 0x4, R114 ;  /* 0x00000004030c7825 */ /* 0x008fc800078e0272 */
[C---:B------:R-:W-:Y:S01]  /*2ae80*/  IMAD.WIDE R10, R3.reuse, 0x4, R110 ;  /* 0x00000004030a7825 */ /* 0x040fe200078e026e */
[----:B------:R3:W-:Y:S04]  /*2ae90*/  STL.64 [R1+0xcd0], R12 ;  /* 0x000cd00c01007387 */ /* 0x0007e80000100a00 */
[----:B------:R1:W-:Y:S04]  /*2aea0*/  STL.64 [R1+0xcc8], R10 ;  /* 0x000cc80a01007387 */ /* 0x0003e80000100a00 */
[----:B------:R-:W2:Y:S04]  /*2aeb0*/  LDL.LU.64 R114, [R1+0x350] ;  /* 0x0003500001727983 */ /* 0x000ea80000300a00 */
[----:B------:R-:W2:Y:S04]  /*2aec0*/  LDL.LU.64 R110, [R1+0x348] ;  /* 0x00034800016e7983 */ /* 0x000ea80000300a00 */
[----:B------:R3:W-:Y:S01]  /*2aed0*/  LDGSTS.E [R5+-0x37800], [R12.64], !P3 ;  /* 0xc88000000c057fae */ /* 0x0007e2000d921844 */
[----:B----4-:R-:W-:-:S03]  /*2aee0*/  IMAD.WIDE R16, R3, 0x4, R116 ;  /* 0x0000000403107825 */ /* 0x010fc600078e0274 */
[----:B------:R4:W-:Y:S01]  /*2aef0*/  LDGSTS.E [R4+-0x37600], [R10.64], !P3 ;  /* 0xc8a000000a047fae */ /* 0x0009e2000d921844 */
[----:B-1----:R-:W-:-:S03]  /*2af00*/  IMAD.WIDE R14, R3, 0x4, R120 ;  /* 0x00000004030e7825 */ /* 0x002fc600078e0278 */
[----:B------:R1:W-:Y:S04]  /*2af10*/  STL.64 [R1+0xcc0], R16 ;  /* 0x000cc01001007387 */ /* 0x0003e80000100a00 */
[----:B------:R1:W-:Y:S04]  /*2af20*/  STL.64 [R1+0xcb8], R14 ;  /* 0x000cb80e01007387 */ /* 0x0003e80000100a00 */
[----:B------:R-:W2:Y:S01]  /*2af30*/  LDL.LU.64 R116, [R1+0x340] ;  /* 0x0003400001747983 */ /* 0x000ea20000300a00 */
[----:B---3--:R-:W-:-:S03]  /*2af40*/  IMAD.WIDE R12, R3, 0x4, R122 ;  /* 0x00000004030c7825 */ /* 0x008fc600078e027a */
[----:B------:R-:W2:Y:S01]  /*2af50*/  LDL.LU.64 R120, [R1+0x338] ;  /* 0x0003380001787983 */ /* 0x000ea20000300a00 */
[----:B----4-:R-:W-:-:S03]  /*2af60*/  IMAD.WIDE R10, R3, 0x4, R118 ;  /* 0x00000004030a7825 */ /* 0x010fc600078e0276 */
[----:B------:R2:W-:Y:S04]  /*2af70*/  STL.64 [R1+0xcb0], R12 ;  /* 0x000cb00c01007387 */ /* 0x0005e80000100a00 */
[----:B------:R4:W-:Y:S04]  /*2af80*/  STL.64 [R1+0xca8], R10 ;  /* 0x000ca80a01007387 */ /* 0x0009e80000100a00 */
[----:B------:R-:W2:Y:S04]  /*2af90*/  LDL.LU.64 R122, [R1+0x2f0] ;  /* 0x0002f000017a7983 */ /* 0x000ea80000300a00 */
[----:B------:R-:W2:Y:S01]  /*2afa0*/  LDL.LU.64 R118, [R1+0x2e8] ;  /* 0x0002e80001767983 */ /* 0x000ea20000300a00 */
[----:B------:R-:W-:-:S03]  /*2afb0*/  IADD3 R19, R2, -0x196, RZ ;  /* 0xfffffe6a02137810 */ /* 0x000fc60007ffe0ff */
[----:B------:R1:W-:Y:S01]  /*2afc0*/  LDGSTS.E [R7+-0x37400], [R16.64], !P3 ;  /* 0xc8c0000010077fae */ /* 0x0003e2000d921844 */
[----:B------:R-:W-:-:S03]  /*2afd0*/  ISETP.GE.U32.AND P0, PT, R19, 0x7ffffdeb, PT ;  /* 0x7ffffdeb1300780c */ /* 0x000fc60003f06070 */
[----:B------:R1:W-:Y:S10]  /*2afe0*/  LDGSTS.E [R6+-0x37200], [R14.64], !P3 ;  /* 0xc8e000000e067fae */ /* 0x0003f4000d921844 */
[----:B------:R2:W-:Y:S04]  /*2aff0*/  LDGSTS.E [R5+-0x35800], [R12.64], !P0 ;  /* 0xca8000000c057fae */ /* 0x0005e8000c121844 */
[----:B------:R4:W-:Y:S01]  /*2b000*/  LDGSTS.E [R4+-0x35600], [R10.64], !P0 ;  /* 0xcaa000000a047fae */ /* 0x0009e2000c121844 */
[----:B-1----:R-:W-:-:S04]  /*2b010*/  IMAD.WIDE R16, R3, 0x4, R102 ;  /* 0x0000000403107825 */ /* 0x002fc800078e0266 */
[C---:B------:R-:W-:Y:S01]  /*2b020*/  IMAD.WIDE R14, R3.reuse, 0x4, R112 ;  /* 0x00000004030e7825 */ /* 0x040fe200078e0270 */
[----:B------:R1:W-:Y:S04]  /*2b030*/  STL.64 [R1+0xca0], R16 ;  /* 0x000ca01001007387 */ /* 0x0003e80000100a00 */
[----:B------:R2:W-:Y:S04]  /*2b040*/  STL.64 [R1+0xc98], R14 ;  /* 0x000c980e01007387 */ /* 0x0005e80000100a00 */
[----:B------:R-:W2:Y:S04]  /*2b050*/  LDL.LU.64 R102, [R1+0x2e0] ;  /* 0x0002e00001667983 */ /* 0x000ea80000300a00 */
[----:B------:R-:W2:Y:S04]  /*2b060*/  LDL.LU.64 R112, [R1+0x2d8] ;  /* 0x0002d80001707983 */ /* 0x000ea80000300a00 */
[----:B------:R1:W-:Y:S04]  /*2b070*/  LDGSTS.E [R7+-0x35400], [R16.64], !P0 ;  /* 0xcac0000010077fae */ /* 0x0003e8000c121844 */
[----:B------:R2:W-:Y:S02]  /*2b080*/  LDGSTS.E [R6+-0x35200], [R14.64], !P0 ;  /* 0xcae000000e067fae */ /* 0x0005e4000c121844 */
[----:B--2---:R-:W-:-:S04]  /*2b090*/  IMAD.WIDE R12, R3, 0x4, R114 ;  /* 0x00000004030c7825 */ /* 0x004fc800078e0272 */
[C---:B----4-:R-:W-:Y:S01]  /*2b0a0*/  IMAD.WIDE R10, R3.reuse, 0x4, R110 ;  /* 0x00000004030a7825 */ /* 0x050fe200078e026e */
[----:B------:R2:W-:Y:S04]  /*2b0b0*/  STL.64 [R1+0xc90], R12 ;  /* 0x000c900c01007387 */ /* 0x0005e80000100a00 */
[----:B------:R4:W-:Y:S04]  /*2b0c0*/  STL.64 [R1+0xc88], R10 ;  /* 0x000c880a01007387 */ /* 0x0009e80000100a00 */
[----:B------:R-:W3:Y:S04]  /*2b0d0*/  LDL.LU.64 R114, [R1+0x290] ;  /* 0x0002900001727983 */ /* 0x000ee80000300a00 */
[----:B------:R-:W3:Y:S04]  /*2b0e0*/  LDL.LU.64 R110, [R1+0x288] ;  /* 0x00028800016e7983 */ /* 0x000ee80000300a00 */
[----:B------:R2:W-:Y:S01]  /*2b0f0*/  LDGSTS.E [R5+-0x33800], [R12.64], !P6 ;  /* 0xcc8000000c057fae */ /* 0x0005e2000f121844 */
[----:B-1----:R-:W-:-:S03]  /*2b100*/  IMAD.WIDE R16, R3, 0x4, R116 ;  /* 0x0000000403107825 */ /* 0x002fc600078e0274 */
[----:B------:R4:W-:Y:S01]  /*2b110*/  LDGSTS.E [R4+-0x33600], [R10.64], !P6 ;  /* 0xcca000000a047fae */ /* 0x0009e2000f121844 */
[----:B--2---:R-:W-:-:S03]  /*2b120*/  IMAD.WIDE R14, R3, 0x4, R120 ;  /* 0x00000004030e7825 */ /* 0x004fc600078e0278 */
[----:B------:R1:W-:Y:S04]  /*2b130*/  STL.64 [R1+0xc80], R16 ;  /* 0x000c801001007387 */ /* 0x0003e80000100a00 */
[----:B------:R2:W-:Y:S04]  /*2b140*/  STL.64 [R1+0xc78], R14 ;  /* 0x000c780e01007387 */ /* 0x0005e80000100a00 */
[----:B------:R-:W3:Y:S01]  /*2b150*/  LDL.LU.64 R116, [R1+0x280] ;  /* 0x0002800001747983 */ /* 0x000ee20000300a00 */
[----:B------:R-:W-:-:S03]  /*2b160*/  IMAD.WIDE R12, R3, 0x4, R122 ;  /* 0x00000004030c7825 */ /* 0x000fc600078e027a */
[----:B------:R-:W3:Y:S01]  /*2b170*/  LDL.LU.64 R120, [R1+0x278] ;  /* 0x0002780001787983 */ /* 0x000ee20000300a00 */
[----:B----4-:R-:W-:-:S03]  /*2b180*/  IMAD.WIDE R10, R3, 0x4, R118 ;  /* 0x00000004030a7825 */ /* 0x010fc600078e0276 */
[----:B------:R3:W-:Y:S04]  /*2b190*/  STL.64 [R1+0xc70], R12 ;  /* 0x000c700c01007387 */ /* 0x0007e80000100a00 */
[----:B------:R4:W-:Y:S04]  /*2b1a0*/  STL.64 [R1+0xc68], R10 ;  /* 0x000c680a01007387 */ /* 0x0009e80000100a00 */
[----:B------:R-:W3:Y:S04]  /*2b1b0*/  LDL.LU.64 R122, [R1+0x230] ;  /* 0x00023000017a7983 */ /* 0x000ee80000300a00 */
[----:B------:R-:W3:Y:S01]  /*2b1c0*/  LDL.LU.64 R118, [R1+0x228] ;  /* 0x0002280001767983 */ /* 0x000ee20000300a00 */
[----:B------:R-:W-:-:S03]  /*2b1d0*/  IADD3 R8, R2, -0x19e, RZ ;  /* 0xfffffe6202087810 */ /* 0x000fc60007ffe0ff */
[----:B------:R1:W-:Y:S01]  /*2b1e0*/  LDGSTS.E [R7+-0x33400], [R16.64], !P6 ;  /* 0xccc0000010077fae */ /* 0x0003e2000f121844 */
[----:B------:R-:W-:Y:S02]  /*2b1f0*/  ISETP.GE.U32.AND P1, PT, R8, 0x7ffffde3, PT ;  /* 0x7ffffde30800780c */ /* 0x000fe40003f26070 */
[----:B------:R-:W-:Y:S01]  /*2b200*/  IADD3 R8, R2, -0x1a2, RZ ;  /* 0xfffffe5e02087810 */ /* 0x000fe20007ffe0ff */
[----:B------:R2:W-:Y:S03]  /*2b210*/  LDGSTS.E [R6+-0x33200], [R14.64], !P6 ;  /* 0xcce000000e067fae */ /* 0x0005e6000f121844 */
[----:B------:R-:W-:-:S07]  /*2b220*/  ISETP.GE.U32.AND P2, PT, R8, 0x7ffffddf, PT ;  /* 0x7ffffddf0800780c */ /* 0x000fce0003f46070 */
[----:B------:R3:W-:Y:S04]  /*2b230*/  LDGSTS.E [R5+-0x31800], [R12.64], !P1 ;  /* 0xce8000000c057fae */ /* 0x0007e8000c921844 */
[----:B------:R4:W-:Y:S01]  /*2b240*/  LDGSTS.E [R4+-0x31600], [R10.64], !P1 ;  /* 0xcea000000a047fae */ /* 0x0009e2000c921844 */
[----:B-1----:R-:W-:-:S04]  /*2b250*/  IMAD.WIDE R16, R3, 0x4, R102 ;  /* 0x0000000403107825 */ /* 0x002fc800078e0266 */
[C---:B--2---:R-:W-:Y:S01]  /*2b260*/  IMAD.WIDE R14, R3.reuse, 0x4, R112 ;  /* 0x00000004030e7825 */ /* 0x044fe200078e0270 */
[----:B------:R1:W-:Y:S04]  /*2b270*/  STL.64 [R1+0xc60], R16 ;  /* 0x000c601001007387 */ /* 0x0003e80000100a00 */
[----:B------:R2:W-:Y:S04]  /*2b280*/  STL.64 [R1+0xc58], R14 ;  /* 0x000c580e01007387 */ /* 0x0005e80000100a00 */
[----:B------:R-:W3:Y:S04]  /*2b290*/  LDL.LU.64 R102, [R1+0x220] ;  /* 0x0002200001667983 */ /* 0x000ee80000300a00 */
[----:B------:R-:W3:Y:S04]  /*2b2a0*/  LDL.LU.64 R112, [R1+0x218] ;  /* 0x0002180001707983 */ /* 0x000ee80000300a00 */
[----:B------:R1:W-:Y:S04]  /*2b2b0*/  LDGSTS.E [R7+-0x31400], [R16.64], !P1 ;  /* 0xcec0000010077fae */ /* 0x0003e8000c921844 */
[----:B------:R2:W-:Y:S01]  /*2b2c0*/  LDGSTS.E [R6+-0x31200], [R14.64], !P1 ;  /* 0xcee000000e067fae */ /* 0x0005e2000c921844 */
[----:B---3--:R-:W-:-:S04]  /*2b2d0*/  IMAD.WIDE R12, R3, 0x4, R114 ;  /* 0x00000004030c7825 */ /* 0x008fc800078e0272 */
        /* <DEDUP_REMOVED lines=12> */
[----:B----4-:R-:W-:-:S03]  /*2b3a0*/  IMAD.WIDE R12, R3, 0x4, R122 ;  /* 0x00000004030c7825 */ /* 0x010fc600078e027a */
[----:B------:R-:W4:Y:S01]  /*2b3b0*/  LDL.LU.64 R120, [R1+0x1b8] ;  /* 0x0001b80001787983 */ /* 0x000f220000300a00 */
[----:B-1----:R-:W-:-:S03]  /*2b3c0*/  IMAD.WIDE R10, R3, 0x4, R118 ;  /* 0x00000004030a7825 */ /* 0x002fc600078e0276 */
[----:B------:R3:W-:Y:S04]  /*2b3d0*/  STL.64 [R1+0xc30], R12 ;  /* 0x000c300c01007387 */ /* 0x0007e80000100a00 */
[----:B------:R1:W-:Y:S04]  /*2b3e0*/  STL.64 [R1+0xc28], R10 ;  /* 0x000c280a01007387 */ /* 0x0003e80000100a00 */
[----:B------:R-:W4:Y:S04]  /*2b3f0*/  LDL.LU.64 R122, [R1+0x170] ;  /* 0x00017000017a7983 */ /* 0x000f280000300a00 */
[----:B------:R-:W4:Y:S01]  /*2b400*/  LDL.LU.64 R118, [R1+0x168] ;  /* 0x0001680001767983 */ /* 0x000f220000300a00 */
        /* <DEDUP_REMOVED lines=23> */
[----:B-1----:R-:W-:-:S03]  /*2b580*/  IMAD.WIDE R16, R3, 0x4, R116 ;  /* 0x0000000403107825 */ /* 0x002fc600078e0274 */
[----:B------:R1:W-:Y:S01]  /*2b590*/  LDGSTS.E [R4+-0x2b600], [R10.64], !P4 ;  /* 0xd4a000000a047fae */ /* 0x0003e2000e121844 */
[----:B----4-:R-:W-:-:S03]  /*2b5a0*/  IMAD.WIDE R14, R3, 0x4, R120 ;  /* 0x00000004030e7825 */ /* 0x010fc600078e0278 */
[----:B------:R4:W-:Y:S04]  /*2b5b0*/  STL.64 [R1+0xc00], R16 ;  /* 0x000c001001007387 */ /* 0x0009e80000100a00 */
[----:B------:R4:W-:Y:S04]  /*2b5c0*/  STL.64 [R1+0xbf8], R14 ;  /* 0x000bf80e01007387 */ /* 0x0009e80000100a00 */
[----:B------:R-:W2:Y:S01]  /*2b5d0*/  LDL.LU.64 R116, [R1+0x100] ;  /* 0x0001000001747983 */ /* 0x000ea20000300a00 */
[----:B---3--:R-:W-:-:S03]  /*2b5e0*/  IMAD.WIDE R12, R3, 0x4, R122 ;  /* 0x00000004030c7825 */ /* 0x008fc600078e027a */
[----:B------:R-:W3:Y:S01]  /*2b5f0*/  LDL.LU.64 R120, [R1+0xf8] ;  /* 0x0000f80001787983 */ /* 0x000ee20000300a00 */
[----:B-1----:R-:W-:-:S03]  /*2b600*/  IMAD.WIDE R10, R3, 0x4, R118 ;  /* 0x00000004030a7825 */ /* 0x002fc600078e0276 */
        /* <DEDUP_REMOVED lines=12> */
[----:B----4-:R-:W-:-:S04]  /*2b6d0*/  IMAD.WIDE R16, R3, 0x4, R102 ;  /* 0x0000000403107825 */ /* 0x010fc800078e0266 */
[C---:B-1----:R-:W-:Y:S01]  /*2b6e0*/  IMAD.WIDE R14, R3.reuse, 0x4, R112 ;  /* 0x00000004030e7825 */ /* 0x042fe200078e0270 */
[----:B------:R1:W-:Y:S04]  /*2b6f0*/  STL.64 [R1+0xbe0], R16 ;  /* 0x000be01001007387 */ /* 0x0003e80000100a00 */
[----:B------:R3:W-:Y:S04]  /*2b700*/  STL.64 [R1+0xbd0], R14 ;  /* 0x000bd00e01007387 */ /* 0x0007e80000100a00 */
[----:B------:R1:W-:Y:S04]  /*2b710*/  LDGSTS.E [R7+-0x29400], [R16.64], !P3 ;  /* 0xd6c0000010077fae */ /* 0x0003e8000d921844 */
        /* <DEDUP_REMOVED lines=8> */
[----:B-1----:R-:W-:-:S03]  /*2b7a0*/  IMAD.WIDE R16, R3, 0x4, R116 ;  /* 0x0000000403107825 */ /* 0x002fc600078e0274 */
[----:B------:R-:W4:Y:S01]  /*2b7b0*/  LDL.LU.64 R112, [R1+0x70] ;  /* 0x0000700001707983 */ /* 0x000f220000300a00 */
[----:B---3--:R-:W-:-:S03]  /*2b7c0*/  IMAD.WIDE R14, R3, 0x4, R120 ;  /* 0x00000004030e7825 */ /* 0x008fc600078e0278 */
[----:B------:R2:W-:Y:S04]  /*2b7d0*/  LDGSTS.E [R5+-0x27800], [R12.64], !P0 ;  /* 0xd88000000c057fae */ /* 0x0005e8000c121844 */
[----:B------:R-:W3:Y:S04]  /*2b7e0*/  LDL.LU.64 R114, [R1+0x68] ;  /* 0x0000680001727983 */ /* 0x000ee80000300a00 */
[----:B------:R1:W-:Y:S04]  /*2b7f0*/  LDGSTS.E [R4+-0x27600], [R10.64], !P0 ;  /* 0xd8a000000a047fae */ /* 0x0003e8000c121844 */
[----:B------:R-:W3:Y:S01]  /*2b800*/  LDL.LU.64 R110, [R1+0x60] ;  /* 0x00006000016e7983 */ /* 0x000ee20000300a00 */
[----:B--2---:R-:W-:-:S03]  /*2b810*/  IMAD.WIDE R12, R3, 0x4, R122 ;  /* 0x00000004030c7825 */ /* 0x004fc600078e027a */
[----:B------:R4:W-:Y:S01]  /*2b820*/  STL.64 [R1+0xbb0], R16 ;  /* 0x000bb01001007387 */ /* 0x0009e20000100a00 */
[----:B-1----:R-:W-:-:S03]  /*2b830*/  IMAD.WIDE R10, R3, 0x4, R118 ;  /* 0x00000004030a7825 */ /* 0x002fc600078e0276 */
[----:B------:R1:W-:Y:S04]  /*2b840*/  STL.64 [R1+0xba0], R14 ;  /* 0x000ba00e01007387 */ /* 0x0003e80000100a00 */
[----:B------:R-:W2:Y:S04]  /*2b850*/  LDL.LU.64 R116, [R1+0x38] ;  /* 0x0000380001747983 */ /* 0x000ea80000300a00 */
[----:B------:R-:W2:Y:S04]  /*2b860*/  LDL.LU.64 R120, [R1+0x30] ;  /* 0x0000300001787983 */ /* 0x000ea80000300a00 */
[----:B------:R1:W-:Y:S04]  /*2b870*/  STL.64 [R1+0xb98], R12 ;  /* 0x000b980c01007387 */ /* 0x0003e80000100a00 */
[----:B------:R1:W-:Y:S04]  /*2b880*/  STL.64 [R1+0xb88], R10 ;  /* 0x000b880a01007387 */ /* 0x0003e80000100a00 */
[----:B------:R-:W2:Y:S04]  /*2b890*/  LDL.LU.64 R122, [R1+0x28] ;  /* 0x00002800017a7983 */ /* 0x000ea80000300a00 */
[----:B------:R-:W2:Y:S01]  /*2b8a0*/  LDL.LU.64 R118, [R1+0x20] ;  /* 0x0000200001767983 */ /* 0x000ea20000300a00 */
[----:B------:R-:W-:-:S03]  /*2b8b0*/  IADD3 R8, R2, -0x1b6, RZ ;  /* 0xfffffe4a02087810 */ /* 0x000fc60007ffe0ff */
[----:B------:R4:W-:Y:S01]  /*2b8c0*/  LDGSTS.E [R7+-0x27400], [R16.64], !P0 ;  /* 0xd8c0000010077fae */ /* 0x0009e2000c121844 */
[----:B------:R-:W-:Y:S02]  /*2b8d0*/  ISETP.GE.U32.AND P6, PT, R8, 0x7ffffdcb, PT ;  /* 0x7ffffdcb0800780c */ /* 0x000fe40003fc6070 */
[----:B------:R-:W-:Y:S01]  /*2b8e0*/  IADD3 R8, R2, -0x1ba, RZ ;  /* 0xfffffe4602087810 */ /* 0x000fe20007ffe0ff */
[----:B------:R1:W-:Y:S03]  /*2b8f0*/  LDGSTS.E [R6+-0x27200], [R14.64], !P0 ;  /* 0xd8e000000e067fae */ /* 0x0003e6000c121844 */
        /* <DEDUP_REMOVED lines=11> */
[----:B------:R-:W-:-:S04]  /*2b9b0*/  IADD3 R8, R2, -0x1ce, RZ ;  /* 0xfffffe3202087810 */ /* 0x000fc80007ffe0ff */
[----:B------:R-:W-:Y:S02]  /*2b9c0*/  ISETP.GE.U32.AND P0, PT, R8, 0x7ffffdb3, PT ;  /* 0x7ffffdb30800780c */ /* 0x000fe40003f06070 */
[----:B------:R-:W-:Y:S01]  /*2b9d0*/  IADD3 R8, R2, -0x1d2, RZ ;  /* 0xfffffe2e02087810 */ /* 0x000fe20007ffe0ff */
[----:B----4-:R-:W-:-:S04]  /*2b9e0*/  IMAD.WIDE R16, R3, 0x4, R104 ;  /* 0x0000000403107825 */ /* 0x010fc800078e0268 */
[C---:B-1----:R-:W-:Y:S01]  /*2b9f0*/  IMAD.WIDE R14, R3.reuse, 0x4, R106 ;  /* 0x00000004030e7825 */ /* 0x042fe200078e026a */
[----:B------:R3:W-:Y:S03]  /*2ba00*/  STL.64 [R1+0xb80], R16 ;  /* 0x000b801001007387 */ /* 0x0007e60000100a00 */
[C---:B------:R-:W-:Y:S01]  /*2ba10*/  IMAD.WIDE R12, R3.reuse, 0x4, R102 ;  /* 0x00000004030c7825 */ /* 0x040fe200078e0266 */
[----:B------:R3:W-:Y:S03]  /*2ba20*/  LDGSTS.E [R7+-0x25400], [R16.64], !P6 ;  /* 0xdac0000010077fae */ /* 0x0007e6000f121844 */
[C---:B------:R-:W-:Y:S01]  /*2ba30*/  IMAD.WIDE R10, R3.reuse, 0x4, R112 ;  /* 0x00000004030a7825 */ /* 0x040fe200078e0270 */
[----:B------:R1:W-:Y:S04]  /*2ba40*/  STL.64 [R1+0xb70], R14 ;  /* 0x000b700e01007387 */ /* 0x0003e80000100a00 */
[----:B------:R1:W-:Y:S01]  /*2ba50*/  LDGSTS.E [R6+-0x25200], [R14.64], !P6 ;  /* 0xdae000000e067fae */ /* 0x0003e2000f121844 */
[----:B---3--:R-:W-:-:S03]  /*2ba60*/  IMAD.WIDE R16, R3, 0x4, R114 ;  /* 0x0000000403107825 */ /* 0x008fc600078e0272 */
[----:B------:R2:W-:Y:S04]  /*2ba70*/  STL.64 [R1+0xb68], R12 ;  /* 0x000b680c01007387 */ /* 0x0005e80000100a00 */
[----:B------:R2:W-:Y:S01]  /*2ba80*/  LDGSTS.E [R5+-0x23800], [R12.64], !P1 ;  /* 0xdc8000000c057fae */ /* 0x0005e2000c921844 */
[----:B-1----:R-:W-:-:S03]  /*2ba90*/  IMAD.WIDE R14, R3, 0x4, R110 ;  /* 0x00000004030e7825 */ /* 0x002fc600078e026e */
[----:B------:R1:W-:Y:S04]  /*2baa0*/  STL.64 [R1+0xb58], R10 ;  /* 0x000b580a01007387 */ /* 0x0003e80000100a00 */
[----:B------:R1:W-:Y:S04]  /*2bab0*/  LDGSTS.E [R4+-0x23600], [R10.64], !P1 ;  /* 0xdca000000a047fae */ /* 0x0003e8000c921844 */
[----:B------:R3:W-:Y:S01]  /*2bac0*/  STL.64 [R1+0xb50], R16 ;  /* 0x000b501001007387 */ /* 0x0007e20000100a00 */
[----:B--2---:R-:W-:-:S03]  /*2bad0*/  IMAD.WIDE R12, R3, 0x4, R116 ;  /* 0x00000004030c7825 */ /* 0x004fc600078e0274 */
[----:B------:R3:W-:Y:S01]  /*2bae0*/  LDGSTS.E [R7+-0x23400], [R16.64], !P1 ;  /* 0xdcc0000010077fae */ /* 0x0007e2000c921844 */
[----:B-1----:R-:W-:-:S03]  /*2baf0*/  IMAD.WIDE R10, R3, 0x4, R120 ;  /* 0x00000004030a7825 */ /* 0x002fc600078e0278 */
[----:B------:R1:W-:Y:S04]  /*2bb00*/  STL.64 [R1+0xb40], R14 ;  /* 0x000b400e01007387 */ /* 0x0003e80000100a00 */
[----:B------:R1:W-:Y:S04]  /*2bb10*/  LDGSTS.E [R6+-0x23200], [R14.64], !P1 ;  /* 0xdce000000e067fae */ /* 0x0003e8000c921844 */
[----:B------:R2:W-:Y:S01]  /*2bb20*/  STL.64 [R1+0xb38], R12 ;  /* 0x000b380c01007387 */ /* 0x0005e20000100a00 */
[----:B---3--:R-:W-:-:S03]  /*2bb30*/  IMAD.WIDE R16, R3, 0x4, R122 ;  /* 0x0000000403107825 */ /* 0x008fc600078e027a */
[----:B------:R2:W-:Y:S01]  /*2bb40*/  LDGSTS.E [R5+-0x21800], [R12.64], !P2 ;  /* 0xde8000000c057fae */ /* 0x0005e2000d121844 */
[----:B-1----:R-:W-:-:S03]  /*2bb50*/  IMAD.WIDE R14, R3, 0x4, R118 ;  /* 0x00000004030e7825 */ /* 0x002fc600078e0276 */
[----:B------:R1:W-:Y:S04]  /*2bb60*/  STL.64 [R1+0xb28], R10 ;  /* 0x000b280a01007387 */ /* 0x0003e80000100a00 */
[----:B------:R1:W-:Y:S01]  /*2bb70*/  LDGSTS.E [R4+-0x21600], [R10.64], !P2 ;  /* 0xdea000000a047fae */ /* 0x0003e2000d121844 */
[----:B--2---:R-:W-:-:S03]  /*2bb80*/  IMAD.WIDE R12, R3, 0x4, R250 ;  /* 0x00000004030c7825 */ /* 0x004fc600078e02fa */
[----:B------:R2:W-:Y:S04]  /*2bb90*/  STL.64 [R1+0xb20], R16 ;  /* 0x000b201001007387 */ /* 0x0005e80000100a00 */
        /* <DEDUP_REMOVED lines=20> */
[----:B------:R1:W-:Y:S01]  /*2bce0*/  STL.64 [R1+0x9f0], R10 ;  /* 0x0009f00a01007387 */ /* 0x0003e20000100a00 */
[----:B------:R-:W-:-:S03]  /*2bcf0*/  ISETP.GE.U32.AND P6, PT, R8, 0x7ffffdaf, PT ;  /* 0x7ffffdaf0800780c */ /* 0x000fc60003fc6070 */
[----:B------:R1:W-:Y:S01]  /*2bd00*/  LDGSTS.E [R4+-0x1d600], [R10.64], !P4 ;  /* 0xe2a000000a047fae */ /* 0x0003e2000e121844 */
[----:B--2---:R-:W-:-:S03]  /*2bd10*/  IMAD.WIDE R12, R3, 0x4, R134 ;  /* 0x00000004030c7825 */ /* 0x004fc600078e0286 */
[----:B------:R2:W-:Y:S01]  /*2bd20*/  STL.64 [R1+0x9e8], R16 ;  /* 0x0009e81001007387 */ /* 0x0005e20000100a00 */
[----:B------:R-:W-:-:S03]  /*2bd30*/  IADD3 R8, R2, -0x1d6, RZ ;  /* 0xfffffe2a02087810 */ /* 0x000fc60007ffe0ff */
        /* <DEDUP_REMOVED lines=134> */
[----:B------:R-:W-:-:S03]  /*2c5a0*/  IADD3 R8, R2, -0x1fa, RZ ;  /* 0xfffffe0602087810 */ /* 0x000fc60007ffe0ff */
[----:B------:R1:W-:Y:S01]  /*2c5b0*/  LDGSTS.E [R4+-0x9600], [R10.64], !P6 ;  /* 0xf6a000000a047fae */ /* 0x0003e2000f121844 */
[----:B--2---:R-:W-:-:S03]  /*2c5c0*/  IMAD.WIDE R12, R3, 0x4, R214 ;  /* 0x00000004030c7825 */ /* 0x004fc600078e02d6 */
[----:B------:R2:W-:Y:S04]  /*2c5d0*/  STL.64 [R1+0x8a8], R16 ;  /* 0x0008a81001007387 */ /* 0x0005e80000100a00 */
[----:B------:R2:W-:Y:S01]  /*2c5e0*/  LDGSTS.E [R7+-0x9400], [R16.64], !P6 ;  /* 0xf6c0000010077fae */ /* 0x0005e2000f121844 */
[----:B-1----:R-:W-:-:S03]  /*2c5f0*/  IMAD.WIDE R10, R3, 0x4, R216 ;  /* 0x00000004030a7825 */ /* 0x002fc600078e02d8 */
[----:B------:R-:W1:Y:S01]  /*2c600*/  S2R R119, SR_TID.X ;  /* 0x0000000000777919 */ /* 0x000e620000002100 */
[----:B------:R-:W-:-:S03]  /*2c610*/  ISETP.GE.U32.AND P5, PT, R8, 0x7ffffd87, PT ;  /* 0x7ffffd870800780c */ /* 0x000fc60003fa6070 */
[----:B------:R3:W-:Y:S01]  /*2c620*/  STL.64 [R1+0x8a0], R14 ;  /* 0x0008a00e01007387 */ /* 0x0007e20000100a00 */
[----:B--2---:R-:W-:-:S03]  /*2c630*/  IMAD.WIDE R16, R3, 0x4, R218 ;  /* 0x0000000403107825 */ /* 0x004fc600078e02da */
[----:B------:R3:W-:Y:S04]  /*2c640*/  LDGSTS.E [R6+-0x9200], [R14.64], !P6 ;  /* 0xf6e000000e067fae */ /* 0x0007e8000f121844 */
[----:B------:R2:W-:Y:S04]  /*2c650*/  STL.64 [R1+0x898], R12 ;  /* 0x0008980c01007387 */ /* 0x0005e80000100a00 */
[----:B------:R2:W-:Y:S01]  /*2c660*/  LDGSTS.E [R5+-0x7800], [R12.64], !P1 ;  /* 0xf88000000c057fae */ /* 0x0005e2000c921844 */
[----:B---3--:R-:W-:-:S03]  /*2c670*/  IMAD.WIDE R14, R3, 0x4, R220 ;  /* 0x00000004030e7825 */ /* 0x008fc600078e02dc */
[----:B------:R3:W-:Y:S04]  /*2c680*/  STL.64 [R1+0x890], R10 ;  /* 0x0008900a01007387 */ /* 0x0007e80000100a00 */
[----:B------:R3:W-:Y:S01]  /*2c690*/  LDGSTS.E [R4+-0x7600], [R10.64], !P1 ;  /* 0xf8a000000a047fae */ /* 0x0007e2000c921844 */
[----:B--2---:R-:W-:-:S03]  /*2c6a0*/  IMAD.WIDE R12, R3, 0x4, R222 ;  /* 0x00000004030c7825 */ /* 0x004fc600078e02de */
        /* <DEDUP_REMOVED lines=13> */
[----:B------:R4:W-:Y:S01]  /*2c780*/  STL.64 [R1+0x860], R14 ;  /* 0x0008600e01007387 */ /* 0x0009e20000100a00 */
[----:B---3--:R-:W-:-:S03]  /*2c790*/  IMAD.WIDE R10, R3, 0x4, R232 ;  /* 0x00000004030a7825 */ /* 0x008fc600078e02e8 */
[----:B------:R2:W-:Y:S04]  /*2c7a0*/  STL.64 [R1+0x858], R12 ;  /* 0x0008580c01007387 */ /* 0x0005e80000100a00 */
[----:B------:R2:W-:Y:S04]  /*2c7b0*/  LDGSTS.E [R7+-0x5400], [R16.64], !P2 ;  /* 0xfac0000010077fae */ /* 0x0005e8000d121844 */
[----:B------:R-:W3:Y:S04]  /*2c7c0*/  LDL.LU.64 R114, [R1+0x570] ;  /* 0x0005700001727983 */ /* 0x000ee80000300a00 */
[----:B------:R4:W-:Y:S04]  /*2c7d0*/  LDGSTS.E [R6+-0x5200], [R14.64], !P2 ;  /* 0xfae000000e067fae */ /* 0x0009e8000d121844 */
[----:B------:R1:W-:Y:S01]  /*2c7e0*/  STL.64 [R1+0x850], R10 ;  /* 0x0008500a01007387 */ /* 0x0003e20000100a00 */
[----:B--2---:R-:W-:-:S03]  /*2c7f0*/  IMAD.WIDE R16, R3, 0x4, R234 ;  /* 0x0000000403107825 */ /* 0x004fc600078e02ea */
[----:B------:R2:W-:Y:S04]  /*2c800*/  LDGSTS.E [R5+-0x3800], [R12.64], !P5 ;  /* 0xfc8000000c057fae */ /* 0x0005e8000e921844 */
[----:B------:R-:W3:Y:S01]  /*2c810*/  LDL.LU.64 R110, [R1+0x568] ;  /* 0x00056800016e7983 */ /* 0x000ee20000300a00 */
[----:B----4-:R-:W-:-:S03]  /*2c820*/  IMAD.WIDE R14, R3, 0x4, R236 ;  /* 0x00000004030e7825 */ /* 0x010fc600078e02ec */
[----:B------:R4:W-:Y:S01]  /*2c830*/  LDGSTS.E [R4+-0x3600], [R10.64], !P5 ;  /* 0xfca000000a047fae */ /* 0x0009e2000e921844 */
[----:B--2---:R-:W-:-:S03]  /*2c840*/  IMAD.WIDE R12, R3, 0x4, R238 ;  /* 0x00000004030c7825 */ /* 0x004fc600078e02ee */
[----:B------:R2:W-:Y:S01]  /*2c850*/  STL.64 [R1+0x848], R16 ;  /* 0x0008481001007387 */ /* 0x0005e20000100a00 */
[----:B-1----:R-:W-:-:S03]  /*2c860*/  LOP3.LUT R119, R119, 0x7f, RZ, 0xc0, !PT ;  /* 0x0000007f77777812 */ /* 0x002fc600078ec0ff */
[----:B------:R1:W-:Y:S01]  /*2c870*/  STL.64 [R1+0x840], R14 ;  /* 0x0008400e01007387 */ /* 0x0003e20000100a00 */
[----:B----4-:R-:W-:-:S03]  /*2c880*/  IMAD.WIDE R10, R3, 0x4, R240 ;  /* 0x00000004030a7825 */ /* 0x010fc600078e02f0 */
[----:B------:R3:W-:Y:S04]  /*2c890*/  STL.64 [R1+0x838], R12 ;  /* 0x0008380c01007387 */ /* 0x0007e80000100a00 */
[----:B------:R-:W4:Y:S04]  /*2c8a0*/  LDL.LU.64 R102, [R1+0x560] ;  /* 0x0005600001667983 */ /* 0x000f280000300a00 */
[----:B------:R1:W-:Y:S01]  /*2c8b0*/  STL.64 [R1+0x830], R10 ;  /* 0x0008300a01007387 */ /* 0x0003e20000100a00 */
[----:B------:R-:W-:-:S03]  /*2c8c0*/  SHF.L.U32 R123, R119, 0x2, RZ ;  /* 0x00000002777b7819 */ /* 0x000fc600000006ff */
[----:B------:R-:W4:Y:S04]  /*2c8d0*/  LDL.LU.64 R116, [R1+0x558] ;  /* 0x0005580001747983 */ /* 0x000f280000300a00 */
[----:B------:R-:W4:Y:S04]  /*2c8e0*/  LDL.LU.64 R120, [R1+0x510] ;  /* 0x0005100001787983 */ /* 0x000f280000300a00 */
[----:B------:R-:W4:Y:S01]  /*2c8f0*/  LDL.LU.64 R118, [R1+0x508] ;  /* 0x0005080001767983 */ /* 0x000f220000300a00 */
[----:B------:R-:W-:-:S03]  /*2c900*/  IADD3 R8, R2, -0x1fe, RZ ;  /* 0xfffffe0202087810 */ /* 0x000fc60007ffe0ff */
[----:B------:R2:W-:Y:S01]  /*2c910*/  LDGSTS.E [R7+-0x3400], [R16.64], !P5 ;  /* 0xfcc0000010077fae */ /* 0x0005e2000e921844 */
[----:B------:R-:W-:Y:S02]  /*2c920*/  ISETP.GE.U32.AND P4, PT, R8, 0x7ffffd83, PT ;  /* 0x7ffffd830800780c */ /* 0x000fe40003f86070 */
[----:B------:R-:W-:Y:S01]  /*2c930*/  IADD3 R8, R2, -0x183, RZ ;  /* 0xfffffe7d02087810 */ /* 0x000fe20007ffe0ff */
[----:B------:R1:W-:Y:S03]  /*2c940*/  LDGSTS.E [R6+-0x3200], [R14.64], !P5 ;  /* 0xfce000000e067fae */ /* 0x0003e6000e921844 */
[----:B------:R-:W-:Y:S01]  /*2c950*/  ISETP.GE.U32.AND P3, PT, R8, 0x7ffffdfe, PT ;  /* 0x7ffffdfe0800780c */ /* 0x000fe20003f66070 */
[----:B--2---:R-:W-:-:S06]  /*2c960*/  IMAD.WIDE R16, R3, 0x4, R242 ;  /* 0x0000000403107825 */ /* 0x004fcc00078e02f2 */
[----:B------:R2:W-:Y:S01]  /*2c970*/  LDGSTS.E [R5+-0x1800], [R12.64], !P4 ;  /* 0xfe8000000c057fae */ /* 0x0005e2000e121844 */
[----:B-1----:R-:W-:-:S03]  /*2c980*/  IMAD.WIDE R14, R3, 0x4, R244 ;  /* 0x00000004030e7825 */ /* 0x002fc600078e02f4 */
[----:B------:R1:W-:Y:S01]  /*2c990*/  LDGSTS.E [R4+-0x1600], [R10.64], !P4 ;  /* 0xfea000000a047fae */ /* 0x0003e2000e121844 */
[----:B------:R-:W-:-:S03]  /*2c9a0*/  LOP3.LUT R122, R123, 0x40, RZ, 0x3c, !PT ;  /* 0x000000407b7a7812 */ /* 0x000fc600078e3cff */
[----:B------:R4:W-:Y:S04]  /*2c9b0*/  STL.64 [R1+0x828], R16 ;  /* 0x0008281001007387 */ /* 0x0009e80000100a00 */
[----:B------:R3:W-:Y:S04]  /*2c9c0*/  STL.64 [R1+0x820], R14 ;  /* 0x0008200e01007387 */ /* 0x0007e80000100a00 */
[----:B------:R-:W4:Y:S01]  /*2c9d0*/  LDL.LU.64 R108, [R1+0x500] ;  /* 0x00050000016c7983 */ /* 0x000f220000300a00 */
[----:B--2---:R-:W-:-:S03]  /*2c9e0*/  IADD3 R5, R122, 0x100000, RZ ;  /* 0x001000007a057810 */ /* 0x004fc60007ffe0ff */
[----:B------:R-:W4:Y:S01]  /*2c9f0*/  LDL.LU.64 R112, [R1+0x4f8] ;  /* 0x0004f80001707983 */ /* 0x000f220000300a00 */
[----:B-1----:R-:W-:-:S03]  /*2ca00*/  IADD3 R4, R122, 0x100000, RZ ;  /* 0x001000007a047810 */ /* 0x002fc60007ffe0ff */
[----:B------:R4:W-:Y:S04]  /*2ca10*/  LDGSTS.E [R7+-0x1400], [R16.64], !P4 ;  /* 0xfec0000010077fae */ /* 0x0009e8000e121844 */
[----:B------:R1:W-:Y:S01]  /*2ca20*/  LDGSTS.E [R6+-0x1200], [R14.64], !P4 ;  /* 0xfee000000e067fae */ /* 0x0003e2000e121844 */
[----:B---3--:R-:W-:-:S05]  /*2ca30*/  IMAD.WIDE R12, R3, 0x4, R114 ;  /* 0x00000004030c7825 */ /* 0x008fca00078e0272 */
[----:B------:R3:W-:Y:S04]  /*2ca40*/  STL.64 [R1+0x818], R12 ;  /* 0x0008180c01007387 */ /* 0x0007e80000100a00 */
[----:B------:R3:W-:Y:S01]  /*2ca50*/  LDGSTS.E [R5+-0x3f000], [R12.64], !P3 ;  /* 0xc10000000c057fae */ /* 0x0007e2000d921844 */
[----:B------:R-:W-:-:S05]  /*2ca60*/  IMAD.WIDE R10, R3, 0x4, R110 ;  /* 0x00000004030a7825 */ /* 0x000fca00078e026e */
[----:B------:R1:W-:Y:S04]  /*2ca70*/  STL.64 [R1+0x810], R10 ;  /* 0x0008100a01007387 */ /* 0x0003e80000100a00 */
[----:B------:R-:W2:Y:S04]  /*2ca80*/  LDL.LU.64 R114, [R1+0x4b0] ;  /* 0x0004b00001727983 */ /* 0x000ea80000300a00 */
[----:B------:R-:W2:Y:S04]  /*2ca90*/  LDL.LU.64 R110, [R1+0x4a8] ;  /* 0x0004a800016e7983 */ /* 0x000ea80000300a00 */
[----:B------:R1:W-:Y:S01]  /*2caa0*/  LDGSTS.E [R4+-0x3ee00], [R10.64], !P3 ;  /* 0xc12000000a047fae */ /* 0x0003e2000d921844 */
[----:B----4-:R-:W-:-:S04]  /*2cab0*/  IMAD.WIDE R16, R3, 0x4, R102 ;  /* 0x0000000403107825 */ /* 0x010fc800078e0266 */
[C---:B-1----:R-:W-:Y:S01]  /*2cac0*/  IMAD.WIDE R14, R3.reuse, 0x4, R116 ;  /* 0x00000004030e7825 */ /* 0x042fe200078e0274 */
[----:B------:R1:W-:Y:S03]  /*2cad0*/  STL.64 [R1+0x808], R16 ;  /* 0x0008081001007387 */ /* 0x0003e60000100a00 */
[C---:B---3--:R-:W-:Y:S01]  /*2cae0*/  IMAD.WIDE R12, R3.reuse, 0x4, R120 ;  /* 0x00000004030c7825 */ /* 0x048fe200078e0278 */
[----:B------:R3:W-:Y:S03]  /*2caf0*/  STL.64 [R1+0x800], R14 ;  /* 0x0008000e01007387 */ /* 0x0007e60000100a00 */
[----:B------:R-:W-:Y:S01]  /*2cb00*/  IMAD.WIDE R10, R3, 0x4, R118 ;  /* 0x00000004030a7825 */ /* 0x000fe200078e0276 */
[----:B------:R-:W2:Y:S04]  /*2cb10*/  LDL.LU.64 R102, [R1+0x4a0] ;  /* 0x0004a00001667983 */ /* 0x000ea80000300a00 */
[----:B------:R-:W2:Y:S04]  /*2cb20*/  LDL.LU.64 R116, [R1+0x498] ;  /* 0x0004980001747983 */ /* 0x000ea80000300a00 */
[----:B------:R2:W-:Y:S04]  /*2cb30*/  STL.64 [R1+0x7f8], R12 ;  /* 0x0007f80c01007387 */ /* 0x0005e80000100a00 */
[----:B------:R1:W-:Y:S04]  /*2cb40*/  STL.64 [R1+0x7f0], R10 ;  /* 0x0007f00a01007387 */ /* 0x0003e80000100a00 */
[----:B------:R-:W2:Y:S04]  /*2cb50*/  LDL.LU.64 R120, [R1+0x450] ;  /* 0x0004500001787983 */ /* 0x000ea80000300a00 */
[----:B------:R-:W2:Y:S01]  /*2cb60*/  LDL.LU.64 R118, [R1+0x448] ;  /* 0x0004480001767983 */ /* 0x000ea20000300a00 */
[----:B------:R-:W-:-:S04]  /*2cb70*/  IADD3 R8, R2, -0x187, RZ ;  /* 0xfffffe7902087810 */ /* 0x000fc80007ffe0ff */
[----:B------:R-:W-:Y:S02]  /*2cb80*/  ISETP.GE.U32.AND P0, PT, R8, 0x7ffffdfa, PT ;  /* 0x7ffffdfa0800780c */ /* 0x000fe40003f06070 */
[C---:B------:R-:W-:Y:S02]  /*2cb90*/  IADD3 R7, R122.reuse, 0x100000, RZ ;  /* 0x001000007a077810 */ /* 0x040fe40007ffe0ff */
[----:B------:R-:W-:Y:S02]  /*2cba0*/  IADD3 R6, R122, 0x100000, RZ ;  /* 0x001000007a067810 */ /* 0x000fe40007ffe0ff */
[----:B------:R-:W-:Y:S01]  /*2cbb0*/  IADD3 R8, R2, -0x18b, RZ ;  /* 0xfffffe7502087810 */ /* 0x000fe20007ffe0ff */
[----:B------:R1:W-:Y:S04]  /*2cbc0*/  LDGSTS.E [R7+-0x3ec00], [R16.64], !P3 ;  /* 0xc140000010077fae */ /* 0x0003e8000d921844 */
[----:B------:R3:W-:Y:S01]  /*2cbd0*/  LDGSTS.E [R6+-0x3ea00], [R14.64], !P3 ;  /* 0xc16000000e067fae */ /* 0x0007e2000d921844 */
[----:B------:R-:W-:-:S03]  /*2cbe0*/  ISETP.GE.U32.AND P6, PT, R8, 0x7ffffdf6, PT ;  /* 0x7ffffdf60800780c */ /* 0x000fc60003fc6070 */
[----:B------:R2:W-:Y:S01]  /*2cbf0*/  LDGSTS.E [R5+-0x3d000], [R12.64], !P0 ;  /* 0xc30000000c057fae */ /* 0x0005e2000c121844 */
[----:B-1----:R-:W-:-:S03]  /*2cc00*/  IMAD.WIDE R16, R3, 0x4, R108 ;  /* 0x0000000403107825 */ /* 0x002fc600078e026c */
[----:B------:R1:W-:Y:S01]  /*2cc10*/  LDGSTS.E [R4+-0x3ce00], [R10.64], !P0 ;  /* 0xc32000000a047fae */ /* 0x0003e2000c121844 */
[----:B---3--:R-:W-:-:S03]  /*2cc20*/  IMAD.WIDE R14, R3, 0x4, R112 ;  /* 0x00000004030e7825 */ /* 0x008fc600078e0270 */
[----:B------:R2:W-:Y:S04]  /*2cc30*/  STL.64 [R1+0x7e8], R16 ;  /* 0x0007e81001007387 */ /* 0x0005e80000100a00 */
[----:B------:R3:W-:Y:S04]  /*2cc40*/  STL.64 [R1+0x7e0], R14 ;  /* 0x0007e00e01007387 */ /* 0x0007e80000100a00 */
[----:B------:R-:W2:Y:S04]  /*2cc50*/  LDL.LU.64 R108, [R1+0x440] ;  /* 0x00044000016c7983 */ /* 0x000ea80000300a00 */
[----:B------:R-:W2:Y:S04]  /*2cc60*/  LDL.LU.64 R112, [R1+0x438] ;  /* 0x0004380001707983 */ /* 0x000ea80000300a00 */
        /* <DEDUP_REMOVED lines=10> */
[----:B--2---:R-:W-:-:S04]  /*2cd10*/  IMAD.WIDE R16, R3, 0x4, R102 ;  /* 0x0000000403107825 */ /* 0x004fc800078e0266 */
[C---:B---3--:R-:W-:Y:S01]  /*2cd20*/  IMAD.WIDE R14, R3.reuse, 0x4, R116 ;  /* 0x00000004030e7825 */ /* 0x048fe200078e0274 */
[----:B------:R2:W-:Y:S04]  /*2cd30*/  STL.64 [R1+0x7c8], R16 ;  /* 0x0007c81001007387 */ /* 0x0005e80000100a00 */
[----:B------:R3:W-:Y:S04]  /*2cd40*/  STL.64 [R1+0x7c0], R14 ;  /* 0x0007c00e01007387 */ /* 0x0007e80000100a00 */
[----:B------:R-:W4:Y:S01]  /*2cd50*/  LDL.LU.64 R102, [R1+0x3e0] ;  /* 0x0003e00001667983 */ /* 0x000f220000300a00 */
[----:B-1----:R-:W-:-:S03]  /*2cd60*/  IMAD.WIDE R12, R3, 0x4, R120 ;  /* 0x00000004030c7825 */ /* 0x002fc600078e0278 */
[----:B------:R-:W4:Y:S01]  /*2cd70*/  LDL.LU.64 R116, [R1+0x3d8] ;  /* 0x0003d80001747983 */ /* 0x000f220000300a00 */
[----:B------:R-:W-:-:S03]  /*2cd80*/  IMAD.WIDE R10, R3, 0x4, R118 ;  /* 0x00000004030a7825 */ /* 0x000fc600078e0276 */
        /* <DEDUP_REMOVED lines=13> */
[C---:B---3--:R-:W-:Y:S01]  /*2ce60*/  IMAD.WIDE R14, R3.reuse, 0x4, R112 ;  /* 0x00000004030e7825 */ /* 0x048fe200078e0270 */
[----:B------:R2:W-:Y:S04]  /*2ce70*/  STL.64 [R1+0x7a8], R16 ;  /* 0x0007a81001007387 */ /* 0x0005e80000100a00 */
[----:B------:R3:W-:Y:S04]  /*2ce80*/  STL.64 [R1+0x6d0], R14 ;  /* 0x0006d00e01007387 */ /* 0x0007e80000100a00 */
[----:B------:R-:W4:Y:S04]  /*2ce90*/  LDL.LU.64 R108, [R1+0x380] ;  /* 0x00038000016c7983 */ /* 0x000f280000300a00 */
[----:B------:R-:W4:Y:S04]  /*2cea0*/  LDL.LU.64 R112, [R1+0x378] ;  /* 0x0003780001707983 */ /* 0x000f280000300a00 */
[----:B------:R2:W-:Y:S04]  /*2ceb0*/  LDGSTS.E [R7+-0x38c00], [R16.64], !P1 ;  /* 0xc740000010077fae */ /* 0x0005e8000c921844 */
[----:B------:R3:W-:Y:S01]  /*2cec0*/  LDGSTS.E [R6+-0x38a00], [R14.64], !P1 ;  /* 0xc76000000e067fae */ /* 0x0007e2000c921844 */
[----:B----4-:R-:W-:-:S04]  /*2ced0*/  IMAD.WIDE R12, R3, 0x4, R114 ;  /* 0x00000004030c7825 */ /* 0x010fc800078e0272 */
        /* <DEDUP_REMOVED lines=464> */
[----:B------:R2:W-:Y:S04]  /*2ebe0*/  LDGSTS.E [R7+-0x4c00], [R16.64], !P0 ;  /* 0xfb40000010077fae */ /* 0x0005e8000c121844 */
[----:B------:R3:W-:Y:S01]  /*2ebf0*/  LDGSTS.E [R6+-0x4a00], [R14.64], !P0 ;  /* 0xfb6000000e067fae */ /* 0x0007e2000c121844 */
[----:B----4-:R-:W-:-:S04]  /*2ec00*/  IMAD.WIDE R12, R3, 0x4, R114 ;  /* 0x00000004030c7825 */ /* 0x010fc800078e0272 */
[C---:B-1----:R-:W-:Y:S01]  /*2ec10*/  IMAD.WIDE R10, R3.reuse, 0x4, R110 ;  /* 0x00000004030a7825 */ /* 0x042fe200078e026e */
[----:B------:R1:W-:Y:S04]  /*2ec20*/  STL.64 [R1+0x98], R12 ;  /* 0x0000980c01007387 */ /* 0x0003e80000100a00 */
[----:B------:R-:W4:Y:S04]  /*2ec30*/  LDL.LU.64 R112, [R1+0xfc8] ;  /* 0x000fc80001707983 */ /* 0x000f280000300a00 */
[----:B------:R1:W-:Y:S04]  /*2ec40*/  STL.64 [R1+0x90], R10 ;  /* 0x0000900a01007387 */ /* 0x0003e80000100a00 */
[----:B------:R-:W4:Y:S04]  /*2ec50*/  LDL.LU.64 R114, [R1+0x1070] ;  /* 0x0010700001727983 */ /* 0x000f280000300a00 */
[----:B------:R-:W4:Y:S04]  /*2ec60*/  LDL.LU.64 R110, [R1+0x1078] ;  /* 0x00107800016e7983 */ /* 0x000f280000300a00 */
[----:B------:R1:W-:Y:S01]  /*2ec70*/  LDGSTS.E [R5+-0x3000], [R12.64], !P6 ;  /* 0xfd0000000c057fae */ /* 0x0003e2000f121844 */
[----:B--2---:R-:W-:-:S03]  /*2ec80*/  IMAD.WIDE R16, R3, 0x4, R102 ;  /* 0x0000000403107825 */ /* 0x004fc600078e0266 */
[----:B------:R2:W-:Y:S01]  /*2ec90*/  LDGSTS.E [R4+-0x2e00], [R10.64], !P6 ;  /* 0xfd2000000a047fae */ /* 0x0005e2000f121844 */
[----:B---3--:R-:W-:-:S03]  /*2eca0*/  IMAD.WIDE R14, R3, 0x4, R116 ;  /* 0x00000004030e7825 */ /* 0x008fc600078e0274 */
[----:B------:R3:W-:Y:S04]  /*2ecb0*/  STL.64 [R1+0x88], R16 ;  /* 0x0000881001007387 */ /* 0x0007e80000100a00 */
[----:B------:R4:W-:Y:S04]  /*2ecc0*/  STL.64 [R1+0x80], R14 ;  /* 0x0000800e01007387 */ /* 0x0009e80000100a00 */
[----:B------:R-:W4:Y:S01]  /*2ecd0*/  LDL.LU.64 R102, [R1+0x1088] ;  /* 0x0010880001667983 */ /* 0x000f220000300a00 */
[----:B-1----:R-:W-:Y:S01]  /*2ece0*/  IMAD.WIDE R12, R3, 0x4, R120 ;  /* 0x00000004030c7825 */ /* 0x002fe200078e0278 */
[----:B------:R-:W-:-:S02]  /*2ecf0*/  IADD3 R8, R2, -0x1ff, RZ ;  /* 0xfffffe0102087810 */ /* 0x000fc40007ffe0ff */
[----:B------:R3:W-:Y:S01]  /*2ed00*/  LDGSTS.E [R7+-0x2c00], [R16.64], !P6 ;  /* 0xfd40000010077fae */ /* 0x0007e2000f121844 */
[----:B--2---:R-:W-:-:S03]  /*2ed10*/  IMAD.WIDE R10, R3, 0x4, R118 ;  /* 0x00000004030a7825 */ /* 0x004fc600078e0276 */
[----:B------:R1:W-:Y:S04]  /*2ed20*/  STL.64 [R1+0x58], R12 ;  /* 0x0000580c01007387 */ /* 0x0003e80000100a00 */
[----:B------:R-:W2:Y:S04]  /*2ed30*/  LDL.LU.64 R116, [R1+0x1098] ;  /* 0x0010980001747983 */ /* 0x000ea80000300a00 */
[----:B------:R1:W-:Y:S04]  /*2ed40*/  STL.64 [R1+0x50], R10 ;  /* 0x0000500a01007387 */ /* 0x0003e80000100a00 */
[----:B------:R-:W2:Y:S04]  /*2ed50*/  LDL.LU.64 R120, [R1+0x10a8] ;  /* 0x0010a80001787983 */ /* 0x000ea80000300a00 */
[----:B------:R-:W2:Y:S01]  /*2ed60*/  LDL.LU.64 R118, [R1+0x10b8] ;  /* 0x0010b80001767983 */ /* 0x000ea20000300a00 */
[----:B------:R-:W-:-:S02]  /*2ed70*/  ISETP.GE.U32.AND P1, PT, R8, 0x7ffffd82, PT ;  /* 0x7ffffd820800780c */ /* 0x000fc40003f26070 */
[----:B------:R-:W-:Y:S01]  /*2ed80*/  IADD3 R8, R2, -0x184, RZ ;  /* 0xfffffe7c02087810 */ /* 0x000fe20007ffe0ff */
[----:B------:R4:W-:Y:S03]  /*2ed90*/  LDGSTS.E [R6+-0x2a00], [R14.64], !P6 ;  /* 0xfd6000000e067fae */ /* 0x0009e6000f121844 */
[----:B------:R-:W-:Y:S02]  /*2eda0*/  ISETP.GE.U32.AND P2, PT, R8, 0x7ffffdfd, PT ;  /* 0x7ffffdfd0800780c */ /* 0x000fe40003f46070 */
[----:B------:R-:W-:-:S05]  /*2edb0*/  LOP3.LUT R123, R123, 0x60, RZ, 0x3c, !PT ;  /* 0x000000607b7b7812 */ /* 0x000fca00078e3cff */
[----:B------:R1:W-:Y:S04]  /*2edc0*/  LDGSTS.E [R5+-0x1000], [R12.64], !P1 ;  /* 0xff0000000c057fae */ /* 0x0003e8000c921844 */
[----:B------:R1:W-:Y:S01]  /*2edd0*/  LDGSTS.E [R4+-0xe00], [R10.64], !P1 ;  /* 0xff2000000a047fae */ /* 0x0003e2000c921844 */
[----:B---3--:R-:W-:-:S05]  /*2ede0*/  IMAD.WIDE R16, R3, 0x4, R108 ;  /* 0x0000000403107825 */ /* 0x008fca00078e026c */
[----:B------:R3:W-:Y:S01]  /*2edf0*/  STL.64 [R1+0x48], R16 ;  /* 0x0000481001007387 */ /* 0x0007e20000100a00 */
[----:B-1----:R-:W-:-:S03]  /*2ee00*/  IADD3 R5, R123, 0x100000, RZ ;  /* 0x001000007b057810 */ /* 0x002fc60007ffe0ff */
[----:B------:R3:W-:Y:S01]  /*2ee10*/  LDGSTS.E [R7+-0xc00], [R16.64], !P1 ;  /* 0xff40000010077fae */ /* 0x0007e2000c921844 */
[----:B------:R-:W-:Y:S01]  /*2ee20*/  IADD3 R4, R123, 0x100000, RZ ;  /* 0x001000007b047810 */ /* 0x000fe20007ffe0ff */
[----:B----4-:R-:W-:-:S05]  /*2ee30*/  IMAD.WIDE R14, R3, 0x4, R112 ;  /* 0x00000004030e7825 */ /* 0x010fca00078e0270 */
[----:B------:R2:W-:Y:S01]  /*2ee40*/  STL.64 [R1+0x40], R14 ;  /* 0x0000400e01007387 */ /* 0x0005e20000100a00 */
[----:B------:R-:W-:-:S03]  /*2ee50*/  IMAD.WIDE R12, R3, 0x4, R114 ;  /* 0x00000004030c7825 */ /* 0x000fc600078e0272 */
[----:B------:R-:W4:Y:S01]  /*2ee60*/  LDL.LU.64 R108, [R1+0x10c8] ;  /* 0x0010c800016c7983 */ /* 0x000f220000300a00 */
[----:B------:R-:W-:-:S03]  /*2ee70*/  IMAD.WIDE R10, R3, 0x4, R110 ;  /* 0x00000004030a7825 */ /* 0x000fc600078e026e */
[----:B------:R-:W4:Y:S04]  /*2ee80*/  LDL.LU.64 R112, [R1+0x10d8] ;  /* 0x0010d80001707983 */ /* 0x000f280000300a00 */
[----:B------:R1:W-:Y:S04]  /*2ee90*/  STL.64 [R1+0x5b8], R12 ;  /* 0x0005b80c01007387 */ /* 0x0003e80000100a00 */
[----:B------:R1:W-:Y:S04]  /*2eea0*/  STL.64 [R1+0x5b0], R10 ;  /* 0x0005b00a01007387 */ /* 0x0003e80000100a00 */
[----:B------:R-:W4:Y:S04]  /*2eeb0*/  LDL.LU.64 R114, [R1+0x10e8] ;  /* 0x0010e80001727983 */ /* 0x000f280000300a00 */
[----:B------:R-:W4:Y:S04]  /*2eec0*/  LDL.LU.64 R110, [R1+0x10f8] ;  /* 0x0010f800016e7983 */ /* 0x000f280000300a00 */
[----:B------:R2:W-:Y:S01]  /*2eed0*/  LDGSTS.E [R6+-0xa00], [R14.64], !P1 ;  /* 0xff6000000e067fae */ /* 0x0005e2000c921844 */
[----:B---3--:R-:W-:-:S03]  /*2eee0*/  IMAD.WIDE R16, R3, 0x4, R102 ;  /* 0x0000000403107825 */ /* 0x008fc600078e0266 */
[----:B------:R1:W-:Y:S04]  /*2eef0*/  LDGSTS.E [R5+-0x3e800], [R12.64], !P2 ;  /* 0xc18000000c057fae */ /* 0x0003e8000d121844 */
[----:B------:R3:W-:Y:S01]  /*2ef00*/  LDGSTS.E [R4+-0x3e600], [R10.64], !P2 ;  /* 0xc1a000000a047fae */ /* 0x0007e2000d121844 */
[----:B--2---:R-:W-:-:S03]  /*2ef10*/  IMAD.WIDE R14, R3, 0x4, R116 ;  /* 0x00000004030e7825 */ /* 0x004fc600078e0274 */
[----:B------:R4:W-:Y:S04]  /*2ef20*/  STL.64 [R1+0x5a8], R16 ;  /* 0x0005a81001007387 */ /* 0x0009e80000100a00 */
[----:B------:R2:W-:Y:S01]  /*2ef30*/  STL.64 [R1+0x5a0], R14 ;  /* 0x0005a00e01007387 */ /* 0x0005e20000100a00 */
[----:B-1----:R-:W-:-:S03]  /*2ef40*/  IMAD.WIDE R12, R3, 0x4, R120 ;  /* 0x00000004030c7825 */ /* 0x002fc600078e0278 */
[----:B------:R-:W4:Y:S01]  /*2ef50*/  LDL.LU.64 R102, [R1+0x1108] ;  /* 0x0011080001667983 */ /* 0x000f220000300a00 */
[----:B---3--:R-:W-:-:S03]  /*2ef60*/  IMAD.WIDE R10, R3, 0x4, R118 ;  /* 0x00000004030a7825 */ /* 0x008fc600078e0276 */
[----:B------:R-:W3:Y:S04]  /*2ef70*/  LDL.LU.64 R116, [R1+0x1118] ;  /* 0x0011180001747983 */ /* 0x000ee80000300a00 */
[----:B------:R1:W-:Y:S04]  /*2ef80*/  STL.64 [R1+0x598], R12 ;  /* 0x0005980c01007387 */ /* 0x0003e80000100a00 */
[----:B------:R1:W-:Y:S04]  /*2ef90*/  STL.64 [R1+0x590], R10 ;  /* 0x0005900a01007387 */ /* 0x0003e80000100a00 */
[----:B------:R-:W3:Y:S04]  /*2efa0*/  LDL.LU.64 R120, [R1+0x1128] ;  /* 0x0011280001787983 */ /* 0x000ee80000300a00 */
[----:B------:R-:W3:Y:S01]  /*2efb0*/  LDL.LU.64 R118, [R1+0x1138] ;  /* 0x0011380001767983 */ /* 0x000ee20000300a00 */
        /* <DEDUP_REMOVED lines=8> */
[----:B------:R1:W-:Y:S04]  /*2f040*/  LDGSTS.E [R5+-0x3c800], [R12.64], !P5 ;  /* 0xc38000000c057fae */ /* 0x0003e8000e921844 */
[----:B------:R1:W-:Y:S01]  /*2f050*/  LDGSTS.E [R4+-0x3c600], [R10.64], !P5 ;  /* 0xc3a000000a047fae */ /* 0x0003e2000e921844 */
[----:B----4-:R-:W-:-:S04]  /*2f060*/  IMAD.WIDE R16, R3, 0x4, R108 ;  /* 0x0000000403107825 */ /* 0x010fc800078e026c */
[C---:B--2---:R-:W-:Y:S01]  /*2f070*/  IMAD.WIDE R14, R3.reuse, 0x4, R112 ;  /* 0x00000004030e7825 */ /* 0x044fe200078e0270 */
        /* <DEDUP_REMOVED lines=9> */
[----:B------:R2:W-:Y:S04]  /*2f110*/  LDGSTS.E [R7+-0x3c400], [R16.64], !P5 ;  /* 0xc3c0000010077fae */ /* 0x0005e8000e921844 */
[----:B------:R-:W4:Y:S04]  /*2f120*/  LDL.LU.64 R110, [R1+0x1168] ;  /* 0x00116800016e7983 */ /* 0x000f280000300a00 */
[----:B------:R3:W-:Y:S04]  /*2f130*/  LDGSTS.E [R6+-0x3c200], [R14.64], !P5 ;  /* 0xc3e000000e067fae */ /* 0x0007e8000e921844 */
[----:B------:R1:W-:Y:S01]  /*2f140*/  LDGSTS.E [R5+-0x3a800], [R12.64], !P4 ;  /* 0xc58000000c057fae */ /* 0x0003e2000e121844 */
[----:B--2---:R-:W-:-:S03]  /*2f150*/  IMAD.WIDE R16, R3, 0x4, R102 ;  /* 0x0000000403107825 */ /* 0x004fc600078e0266 */
[----:B------:R2:W-:Y:S01]  /*2f160*/  LDGSTS.E [R4+-0x3a600], [R10.64], !P4 ;  /* 0xc5a000000a047fae */ /* 0x0005e2000e121844 */
[----:B---3--:R-:W-:-:S03]  /*2f170*/  IMAD.WIDE R14, R3, 0x4, R116 ;  /* 0x00000004030e7825 */ /* 0x008fc600078e0274 */
[----:B------:R4:W-:Y:S04]  /*2f180*/  STL.64 [R1+0x568], R16 ;  /* 0x0005681001007387 */ /* 0x0009e80000100a00 */
[----:B------:R3:W-:Y:S01]  /*2f190*/  STL.64 [R1+0x560], R14 ;  /* 0x0005600e01007387 */ /* 0x0007e20000100a00 */
[----:B-1----:R-:W-:-:S03]  /*2f1a0*/  IMAD.WIDE R12, R3, 0x4, R120 ;  /* 0x00000004030c7825 */ /* 0x002fc600078e0278 */
[----:B------:R-:W4:Y:S01]  /*2f1b0*/  LDL.LU.64 R102, [R1+0x1170] ;  /* 0x0011700001667983 */ /* 0x000f220000300a00 */
[----:B--2---:R-:W-:-:S03]  /*2f1c0*/  IMAD.WIDE R10, R3, 0x4, R118 ;  /* 0x00000004030a7825 */ /* 0x004fc600078e0276 */
        /* <DEDUP_REMOVED lines=28> */
[----:B---3--:R-:W-:-:S03]  /*2f390*/  IMAD.WIDE R16, R3, 0x4, R102 ;  /* 0x0000000403107825 */ /* 0x008fc600078e0266 */
        /* <DEDUP_REMOVED lines=21> */
[C---:B--2---:R-:W-:Y:S01]  /*2f4f0*/  IMAD.WIDE R14, R3.reuse, 0x4, R112 ;  /* 0x00000004030e7825 */ /* 0x044fe200078e0270 */
[----:B------:R2:W-:Y:S04]  /*2f500*/  STL.64 [R1+0x508], R16 ;  /* 0x0005081001007387 */ /* 0x0005e80000100a00 */
[----:B------:R3:W-:Y:S04]  /*2f510*/  STL.64 [R1+0x500], R14 ;  /* 0x0005000e01007387 */ /* 0x0007e80000100a00 */
[----:B------:R-:W4:Y:S04]  /*2f520*/  LDL.LU.64 R108, [R1+0x1228] ;  /* 0x00122800016c7983 */ /* 0x000f280000300a00 */
[----:B------:R-:W4:Y:S01]  /*2f530*/  LDL.LU.64 R112, [R1+0x1238] ;  /* 0x0012380001707983 */ /* 0x000f220000300a00 */
[----:B-1----:R-:W-:-:S03]  /*2f540*/  IMAD.WIDE R12, R3, 0x4, R114 ;  /* 0x00000004030c7825 */ /* 0x002fc600078e0272 */
[----:B------:R2:W-:Y:S01]  /*2f550*/  LDGSTS.E [R7+-0x34400], [R16.64], !P6 ;  /* 0xcbc0000010077fae */ /* 0x0005e2000f121844 */
[----:B------:R-:W-:-:S03]  /*2f560*/  IMAD.WIDE R10, R3, 0x4, R110 ;  /* 0x00000004030a7825 */ /* 0x000fc600078e026e */
[----:B------:R1:W-:Y:S04]  /*2f570*/  STL.64 [R1+0x4f8], R12 ;  /* 0x0004f80c01007387 */ /* 0x0003e80000100a00 */
[----:B------:R1:W-:Y:S04]  /*2f580*/  STL.64 [R1+0x4f0], R10 ;  /* 0x0004f00a01007387 */ /* 0x0003e80000100a00 */
[----:B------:R-:W4:Y:S04]  /*2f590*/  LDL.LU.64 R114, [R1+0x1248] ;  /* 0x0012480001727983 */ /* 0x000f280000300a00 */
[----:B------:R-:W4:Y:S04]  /*2f5a0*/  LDL.LU.64 R110, [R1+0x1250] ;  /* 0x00125000016e7983 */ /* 0x000f280000300a00 */
[----:B------:R3:W-:Y:S04]  /*2f5b0*/  LDGSTS.E [R6+-0x34200], [R14.64], !P6 ;  /* 0xcbe000000e067fae */ /* 0x0007e8000f121844 */
[----:B------:R1:W-:Y:S04]  /*2f5c0*/  LDGSTS.E [R5+-0x32800], [R12.64], !P1 ;  /* 0xcd8000000c057fae */ /* 0x0003e8000c921844 */
[----:B------:R1:W-:Y:S01]  /*2f5d0*/  LDGSTS.E [R4+-0x32600], [R10.64], !P1 ;  /* 0xcda000000a047fae */ /* 0x0003e2000c921844 */
[----:B--2---:R-:W-:-:S04]  /*2f5e0*/  IMAD.WIDE R16, R3, 0x4, R102 ;  /* 0x0000000403107825 */ /* 0x004fc800078e0266 */
[C---:B---3--:R-:W-:Y:S01]  /*2f5f0*/  IMAD.WIDE R14, R3.reuse, 0x4, R116 ;  /* 0x00000004030e7825 */ /* 0x048fe200078e0274 */
[----:B------:R4:W-:Y:S04]  /*2f600*/  STL.64 [R1+0x4e8], R16 ;  /* 0x0004e81001007387 */ /* 0x0009e80000100a00 */
[----:B------:R2:W-:Y:S04]  /*2f610*/  STL.64 [R1+0x4e0], R14 ;  /* 0x0004e00e01007387 */ /* 0x0005e80000100a00 */
[----:B------:R-:W3:Y:S01]  /*2f620*/  LDL.LU.64 R102, [R1+0x1258] ;  /* 0x0012580001667983 */ /* 0x000ee20000300a00 */
[----:B-1----:R-:W-:-:S03]  /*2f630*/  IMAD.WIDE R12, R3, 0x4, R120 ;  /* 0x00000004030c7825 */ /* 0x002fc600078e0278 */
[----:B------:R-:W3:Y:S01]  /*2f640*/  LDL.LU.64 R116, [R1+0x1260] ;  /* 0x0012600001747983 */ /* 0x000ee20000300a00 */
[----:B------:R-:W-:-:S03]  /*2f650*/  IMAD.WIDE R10, R3, 0x4, R118 ;  /* 0x00000004030a7825 */ /* 0x000fc600078e0276 */
        /* <DEDUP_REMOVED lines=17> */
[----:B------:R-:W4:Y:S04]  /*2f770*/  LDL.LU.64 R112, [R1+0x1280] ;  /* 0x0012800001707983 */ /* 0x000f280000300a00 */
[----:B------:R3:W-:Y:S01]  /*2f780*/  LDGSTS.E [R7+-0x30400], [R16.64], !P2 ;  /* 0xcfc0000010077fae */ /* 0x0007e2000d121844 */
        /* <DEDUP_REMOVED lines=8> */
[----:B------:R1:W-:Y:S01]  /*2f810*/  LDGSTS.E [R4+-0x2e600], [R10.64], !P5 ;  /* 0xd1a000000a047fae */ /* 0x0003e2000e921844 */
[----:B---3--:R-:W-:-:S04]  /*2f820*/  IMAD.WIDE R16, R3, 0x4, R102 ;  /* 0x0000000403107825 */ /* 0x008fc800078e0266 */
[C---:B--2---:R-:W-:Y:S01]  /*2f830*/  IMAD.WIDE R14, R3.reuse, 0x4, R116 ;  /* 0x00000004030e7825 */ /* 0x044fe200078e0274 */
        /* <DEDUP_REMOVED lines=253> */
[----:B------:R-:W2:Y:S04]  /*30810*/  LDL.LU.64 R102, [R1+0x12d0] ;  /* 0x0012d00001667983 */ /* 0x000ea80000300a00 */
[----:B------:R3:W-:Y:S01]  /*30820*/  STL.64 [R1+0x260], R14 ;  /* 0x0002600e01007387 */ /* 0x0007e20000100a00 */
[----:B-1----:R-:W-:-:S03]  /*30830*/  IMAD.WIDE R12, R3, 0x4, R120 ;  /* 0x00000004030c7825 */ /* 0x002fc600078e0278 */
[----:B------:R-:W2:Y:S01]  /*30840*/  LDL.LU.64 R116, [R1+0x12c8] ;  /* 0x0012c80001747983 */ /* 0x000ea20000300a00 */
[----:B------:R-:W-:-:S03]  /*30850*/  IMAD.WIDE R10, R3, 0x4, R118 ;  /* 0x00000004030a7825 */ /* 0x000fc600078e0276 */
        /* <DEDUP_REMOVED lines=24> */
[C---:B---3--:R-:W-:Y:S01]  /*309e0*/  IMAD.WIDE R14, R3.reuse, 0x4, R112 ;  /* 0x00000004030e7825 */ /* 0x048fe200078e0270 */
[----:B------:R-:W-:Y:S04]  /*309f0*/  STL.64 [R1+0x228], R16 ;  /* 0x0002281001007387 */ /* 0x000fe80000100a00 */
[----:B------:R2:W-:Y:S04]  /*30a00*/  STL.64 [R1+0x220], R14 ;  /* 0x0002200e01007387 */ /* 0x0005e80000100a00 */
[----:B------:R-:W3:Y:S04]  /*30a10*/  LDL.LU.64 R108, [R1+0x12b0] ;  /* 0x0012b000016c7983 */ /* 0x000ee80000300a00 */
[----:B------:R3:W-:Y:S04]  /*30a20*/  LDGSTS.E [R7+-0x10400], [R16.64], !P4 ;  /* 0xefc0000010077fae */ /* 0x0007e8000e121844 */
[----:B------:R2:W-:Y:S01]  /*30a30*/  LDGSTS.E [R6+-0x10200], [R14.64], !P4 ;  /* 0xefe000000e067fae */ /* 0x0005e2000e121844 */
[----:B-1----:R-:W-:-:S04]  /*30a40*/  IMAD.WIDE R12, R3, 0x4, R114 ;  /* 0x00000004030c7825 */ /* 0x002fc800078e0272 */
[C---:B------:R-:W-:Y:S01]  /*30a50*/  IMAD.WIDE R10, R3.reuse, 0x4, R110 ;  /* 0x00000004030a7825 */ /* 0x040fe200078e026e */
[----:B------:R1:W-:Y:S04]  /*30a60*/  STL.64 [R1+0x1f8], R12 ;  /* 0x0001f80c01007387 */ /* 0x0003e80000100a00 */
[----:B------:R-:W4:Y:S04]  /*30a70*/  LDL.LU.64 R112, [R1+0x12a8] ;  /* 0x0012a80001707983 */ /* 0x000f280000300a00 */
[----:B------:R1:W-:Y:S04]  /*30a80*/  STL.64 [R1+0x1f0], R10 ;  /* 0x0001f00a01007387 */ /* 0x0003e80000100a00 */
[----:B------:R-:W4:Y:S04]  /*30a90*/  LDL.LU.64 R114, [R1+0xb10] ;  /* 0x000b100001727983 */ /* 0x000f280000300a00 */
[----:B------:R-:W4:Y:S04]  /*30aa0*/  LDL.LU.64 R110, [R1+0xb08] ;  /* 0x000b0800016e7983 */ /* 0x000f280000300a00 */
[----:B------:R1:W-:Y:S01]  /*30ab0*/  LDGSTS.E [R5+-0xe800], [R12.64], !P3 ;  /* 0xf18000000c057fae */ /* 0x0003e2000d921844 */
[----:B--2---:R-:W-:Y:S01]  /*30ac0*/  IMAD.WIDE R14, R3, 0x4, R102 ;  /* 0x00000004030e7825 */ /* 0x004fe200078e0266 */
[----:B------:R-:W-:-:S02]  /*30ad0*/  ISETP.GE.U32.AND P4, PT, R8, 0x7ffffd85, PT ;  /* 0x7ffffd850800780c */ /* 0x000fc40003f86070 */
[----:B------:R2:W-:Y:S04]  /*30ae0*/  LDGSTS.E [R4+-0xe600], [R10.64], !P3 ;  /* 0xf1a000000a047fae */ /* 0x0005e8000d921844 */
[----:B------:R4:W-:Y:S01]  /*30af0*/  STL.64 [R1+0x1e8], R14 ;  /* 0x0001e80e01007387 */ /* 0x0009e20000100a00 */
[----:B-1----:R-:W-:-:S03]  /*30b00*/  IMAD.WIDE R12, R3, 0x4, R116 ;  /* 0x00000004030c7825 */ /* 0x002fc600078e0274 */
[----:B------:R4:W-:Y:S04]  /*30b10*/  LDGSTS.E [R7+-0xe400], [R14.64], !P3 ;  /* 0xf1c000000e077fae */ /* 0x0009e8000d921844 */
[----:B------:R1:W-:Y:S01]  /*30b20*/  STL.64 [R1+0x1e0], R12 ;  /* 0x0001e00c01007387 */ /* 0x0003e20000100a00 */
[----:B--2---:R-:W-:-:S03]  /*30b30*/  IMAD.WIDE R10, R3, 0x4, R120 ;  /* 0x00000004030a7825 */ /* 0x004fc600078e0278 */
[----:B------:R-:W2:Y:S01]  /*30b40*/  LDL.LU.64 R102, [R1+0xb00] ;  /* 0x000b000001667983 */ /* 0x000ea20000300a00 */
[----:B------:R-:W-:-:S03]  /*30b50*/  IMAD.WIDE R8, R3, 0x4, R118 ;  /* 0x0000000403087825 */ /* 0x000fc600078e0276 */
[----:B------:R1:W-:Y:S04]  /*30b60*/  STL.64 [R1+0x1b8], R10 ;  /* 0x0001b80a01007387 */ /* 0x0003e80000100a00 */
[----:B------:R-:W2:Y:S04]  /*30b70*/  LDL.LU.64 R116, [R1+0xaf8] ;  /* 0x000af80001747983 */ /* 0x000ea80000300a00 */
[----:B------:R-:W-:Y:S04]  /*30b80*/  STL.64 [R1+0x1b0], R8 ;  /* 0x0001b00801007387 */ /* 0x000fe80000100a00 */
[----:B------:R-:W2:Y:S04]  /*30b90*/  LDL.LU.64 R120, [R1+0xad0] ;  /* 0x000ad00001787983 */ /* 0x000ea80000300a00 */
[----:B------:R-:W2:Y:S04]  /*30ba0*/  LDL.LU.64 R118, [R1+0xac8] ;  /* 0x000ac80001767983 */ /* 0x000ea80000300a00 */
[----:B------:R1:W-:Y:S04]  /*30bb0*/  LDGSTS.E [R6+-0xe200], [R12.64], !P3 ;  /* 0xf1e000000c067fae */ /* 0x0003e8000d921844 */
[----:B------:R1:W-:Y:S04]  /*30bc0*/  LDGSTS.E [R5+-0xc800], [R10.64], !P0 ;  /* 0xf38000000a057fae */ /* 0x0003e8000c121844 */
[----:B------:R1:W-:Y:S01]  /*30bd0*/  LDGSTS.E [R4+-0xc600], [R8.64], !P0 ;  /* 0xf3a0000008047fae */ /* 0x0003e2000c121844 */
[----:B---3--:R-:W-:-:S05]  /*30be0*/  IMAD.WIDE R16, R3, 0x4, R108 ;  /* 0x0000000403107825 */ /* 0x008fca00078e026c */
[----:B------:R2:W-:Y:S04]  /*30bf0*/  STL.64 [R1+0x1a8], R16 ;  /* 0x0001a81001007387 */ /* 0x0005e80000100a00 */
[----:B------:R2:W-:Y:S01]  /*30c00*/  LDGSTS.E [R7+-0xc400], [R16.64], !P0 ;  /* 0xf3c0000010077fae */ /* 0x0005e2000c121844 */
[----:B----4-:R-:W-:-:S05]  /*30c10*/  IMAD.WIDE R14, R3, 0x4, R112 ;  /* 0x00000004030e7825 */ /* 0x010fca00078e0270 */
[----:B------:R3:W-:Y:S01]  /*30c20*/  STL.64 [R1+0x1a0], R14 ;  /* 0x0001a00e01007387 */ /* 0x0007e20000100a00 */
[----:B-1----:R-:W-:-:S03]  /*30c30*/  IMAD.WIDE R12, R3, 0x4, R114 ;  /* 0x00000004030c7825 */ /* 0x002fc600078e0272 */
[----:B------:R-:W4:Y:S01]  /*30c40*/  LDL.LU.64 R108, [R1+0xac0] ;  /* 0x000ac000016c7983 */ /* 0x000f220000300a00 */
[----:B------:R-:W-:-:S03]  /*30c50*/  IMAD.WIDE R10, R3, 0x4, R110 ;  /* 0x00000004030a7825 */ /* 0x000fc600078e026e */
[----:B------:R1:W-:Y:S04]  /*30c60*/  STL.64 [R1+0x178], R12 ;  /* 0x0001780c01007387 */ /* 0x0003e80000100a00 */
[----:B------:R-:W4:Y:S04]  /*30c70*/  LDL.LU.64 R112, [R1+0xab8] ;  /* 0x000ab80001707983 */ /* 0x000f280000300a00 */
[----:B------:R1:W-:Y:S04]  /*30c80*/  STL.64 [R1+0x170], R10 ;  /* 0x0001700a01007387 */ /* 0x0003e80000100a00 */
[----:B------:R-:W4:Y:S04]  /*30c90*/  LDL.LU.64 R114, [R1+0xa90] ;  /* 0x000a900001727983 */ /* 0x000f280000300a00 */
[----:B------:R-:W4:Y:S04]  /*30ca0*/  LDL.LU.64 R110, [R1+0xa88] ;  /* 0x000a8800016e7983 */ /* 0x000f280000300a00 */
[----:B------:R3:W-:Y:S04]  /*30cb0*/  LDGSTS.E [R6+-0xc200], [R14.64], !P0 ;  /* 0xf3e000000e067fae */ /* 0x0007e8000c121844 */
[----:B------:R1:W-:Y:S01]  /*30cc0*/  LDGSTS.E [R5+-0xa800], [R12.64], !P6 ;  /* 0xf58000000c057fae */ /* 0x0003e2000f121844 */
[----:B--2---:R-:W-:-:S03]  /*30cd0*/  IMAD.WIDE R16, R3, 0x4, R102 ;  /* 0x0000000403107825 */ /* 0x004fc600078e0266 */
[----:B------:R2:W-:Y:S01]  /*30ce0*/  LDGSTS.E [R4+-0xa600], [R10.64], !P6 ;  /* 0xf5a000000a047fae */ /* 0x0005e2000f121844 */
[----:B---3--:R-:W-:-:S03]  /*30cf0*/  IMAD.WIDE R14, R3, 0x4, R116 ;  /* 0x00000004030e7825 */ /* 0x008fc600078e0274 */
[----:B------:R4:W-:Y:S01]  /*30d00*/  STL.64 [R1+0x168], R16 ;  /* 0x0001681001007387 */ /* 0x0009e20000100a00 */
[----:B-1----:R-:W-:-:S03]  /*30d10*/  IMAD.WIDE R12, R3, 0x4, R120 ;  /* 0x00000004030c7825 */ /* 0x002fc600078e0278 */
[----:B------:R1:W-:Y:S01]  /*30d20*/  STL.64 [R1+0x160], R14 ;  /* 0x0001600e01007387 */ /* 0x0003e20000100a00 */
[----:B--2---:R-:W-:-:S03]  /*30d30*/  IMAD.WIDE R10, R3, 0x4, R118 ;  /* 0x00000004030a7825 */ /* 0x004fc600078e0276 */
[----:B------:R2:W-:Y:S04]  /*30d40*/  STL.64 [R1+0x138], R12 ;  /* 0x0001380c01007387 */ /* 0x0005e80000100a00 */
[----:B------:R-:W2:Y:S04]  /*30d50*/  LDL.LU.64 R104, [R1+0xa80] ;  /* 0x000a800001687983 */ /* 0x000ea80000300a00 */
[----:B------:R1:W-:Y:S04]  /*30d60*/  STL.64 [R1+0x130], R10 ;  /* 0x0001300a01007387 */ /* 0x0003e80000100a00 */
[----:B------:R-:W2:Y:S04]  /*30d70*/  LDL.LU.64 R106, [R1+0xa78] ;  /* 0x000a7800016a7983 */ /* 0x000ea80000300a00 */
[----:B------:R-:W2:Y:S04]  /*30d80*/  LDL.LU.64 R116, [R1+0x14d8] ;  /* 0x0014d80001747983 */ /* 0x000ea80000300a00 */
[----:B------:R-:W2:Y:S04]  /*30d90*/  LDL.LU.64 R120, [R1+0x14d0] ;  /* 0x0014d00001787983 */ /* 0x000ea80000300a00 */
[----:B------:R-:W2:Y:S04]  /*30da0*/  LDL.LU.64 R118, [R1+0x14c8] ;  /* 0x0014c80001767983 */ /* 0x000ea80000300a00 */
[----:B------:R4:W-:Y:S04]  /*30db0*/  LDGSTS.E [R7+-0xa400], [R16.64], !P6 ;  /* 0xf5c0000010077fae */ /* 0x0009e8000f121844 */
[----:B------:R1:W-:Y:S04]  /*30dc0*/  LDGSTS.E [R6+-0xa200], [R14.64], !P6 ;  /* 0xf5e000000e067fae */ /* 0x0003e8000f121844 */
[----:B------:R2:W-:Y:S04]  /*30dd0*/  LDGSTS.E [R5+-0x8800], [R12.64], !P1 ;  /* 0xf78000000c057fae */ /* 0x0005e8000c921844 */
[----:B------:R1:W-:Y:S01]  /*30de0*/  LDGSTS.E [R4+-0x8600], [R10.64], !P1 ;  /* 0xf7a000000a047fae */ /* 0x0003e2000c921844 */
[----:B----4-:R-:W-:-:S04]  /*30df0*/  IMAD.WIDE R16, R3, 0x4, R108 ;  /* 0x0000000403107825 */ /* 0x010fc800078e026c */
[C---:B-1----:R-:W-:Y:S01]  /*30e00*/  IMAD.WIDE R14, R3.reuse, 0x4, R112 ;  /* 0x00000004030e7825 */ /* 0x042fe200078e0270 */
[----:B------:R1:W-:Y:S03]  /*30e10*/  STL.64 [R1+0x128], R16 ;  /* 0x0001281001007387 */ /* 0x0003e60000100a00 */
        /* <DEDUP_REMOVED lines=8> */
[----:B------:R1:W-:Y:S04]  /*30ea0*/  LDGSTS.E [R7+-0x8400], [R16.64], !P1 ;  /* 0xf7c0000010077fae */ /* 0x0003e8000c921844 */
[----:B------:R-:W3:Y:S04]  /*30eb0*/  LDL.LU.64 R114, [R1+0x14a8] ;  /* 0x0014a80001727983 */ /* 0x000ee80000300a00 */
[----:B------:R1:W-:Y:S04]  /*30ec0*/  LDGSTS.E [R6+-0x8200], [R14.64], !P1 ;  /* 0xf7e000000e067fae */ /* 0x0003e8000c921844 */
[----:B------:R-:W3:Y:S01]  /*30ed0*/  LDL.LU.64 R110, [R1+0x14a0] ;  /* 0x0014a000016e7983 */ /* 0x000ee20000300a00 */
[----:B--2---:R-:W-:-:S03]  /*30ee0*/  IMAD.WIDE R18, R3, 0x4, R104 ;  /* 0x0000000403127825 */ /* 0x004fc600078e0268 */
[----:B------:R4:W-:Y:S04]  /*30ef0*/  LDGSTS.E [R5+-0x6800], [R12.64], !P2 ;  /* 0xf98000000c057fae */ /* 0x0009e8000d121844 */
[----:B------:R2:W-:Y:S01]  /*30f00*/  LDGSTS.E [R4+-0x6600], [R10.64], !P2 ;  /* 0xf9a000000a047fae */ /* 0x0005e2000d121844 */
[----:B-1----:R-:W-:-:S04]  /*30f10*/  IMAD.WIDE R16, R3, 0x4, R106 ;  /* 0x0000000403107825 */ /* 0x002fc800078e026a */
[C---:B------:R-:W-:Y:S01]  /*30f20*/  IMAD.WIDE R14, R3.reuse, 0x4, R116 ;  /* 0x00000004030e7825 */ /* 0x040fe200078e0274 */
[----:B------:R3:W-:Y:S03]  /*30f30*/  STL.64 [R1+0xe8], R18 ;  /* 0x0000e81201007387 */ /* 0x0007e60000100a00 */
[C---:B----4-:R-:W-:Y:S01]  /*30f40*/  IMAD.WIDE R12, R3.reuse, 0x4, R120 ;  /* 0x00000004030c7825 */ /* 0x050fe200078e0278 */
[----:B------:R1:W-:Y:S03]  /*30f50*/  STL.64 [R1+0xe0], R16 ;  /* 0x0000e01001007387 */ /* 0x0003e60000100a00 */
[----:B--2---:R-:W-:Y:S01]  /*30f60*/  IMAD.WIDE R10, R3, 0x4, R118 ;  /* 0x00000004030a7825 */ /* 0x004fe200078e0276 */
[----:B------:R2:W-:Y:S04]  /*30f70*/  STL.64 [R1+0xb8], R14 ;  /* 0x0000b80e01007387 */ /* 0x0005e80000100a00 */
[----:B------:R4:W-:Y:S04]  /*30f80*/  STL.64 [R1+0xb0], R12 ;  /* 0x0000b00c01007387 */ /* 0x0009e80000100a00 */
[----:B------:R1:W-:Y:S04]  /*30f90*/  STL.64 [R1+0xa8], R10 ;  /* 0x0000a80a01007387 */ /* 0x0003e80000100a00 */
[----:B------:R-:W3:Y:S04]  /*30fa0*/  LDL.LU.64 R116, [R1+0x1498] ;  /* 0x0014980001747983 */ /* 0x000ee80000300a00 */
        /* <DEDUP_REMOVED lines=8> */
[----:B------:R-:W-:-:S05]  /*31030*/  IADD3 R8, R123, 0x100000, RZ ;  /* 0x001000007b087810 */ /* 0x000fca0007ffe0ff */
[----:B------:R3:W-:Y:S04]  /*31040*/  LDGSTS.E [R8+-0x6400], [R18.64], !P2 ;  /* 0xf9c0000012087fae */ /* 0x0007e8000d121844 */
[----:B------:R1:W-:Y:S04]  /*31050*/  LDGSTS.E [R7+-0x6200], [R16.64], !P2 ;  /* 0xf9e0000010077fae */ /* 0x0003e8000d121844 */
[----:B------:R2:W-:Y:S04]  /*31060*/  LDGSTS.E [R6+-0x4800], [R14.64], !P5 ;  /* 0xfb8000000e067fae */ /* 0x0005e8000e921844 */
[----:B------:R4:W-:Y:S04]  /*31070*/  LDGSTS.E [R5+-0x4600], [R12.64], !P5 ;  /* 0xfba000000c057fae */ /* 0x0009e8000e921844 */
[----:B------:R1:W-:Y:S01]  /*31080*/  LDGSTS.E [R4+-0x4400], [R10.64], !P5 ;  /* 0xfbc000000a047fae */ /* 0x0003e2000e921844 */
[----:B---3--:R-:W-:-:S04]  /*31090*/  IMAD.WIDE R18, R3, 0x4, R102 ;  /* 0x0000000403127825 */ /* 0x008fc800078e0266 */
[C---:B-1----:R-:W-:Y:S01]  /*310a0*/  IMAD.WIDE R16, R3.reuse, 0x4, R108 ;  /* 0x0000000403107825 */ /* 0x042fe200078e026c */
[----:B------:R-:W-:Y:S03]  /*310b0*/  STL.64 [R1+0xa0], R18 ;  /* 0x0000a01201007387 */ /* 0x000fe60000100a00 */
[C---:B--2---:R-:W-:Y:S01]  /*310c0*/  IMAD.WIDE R14, R3.reuse, 0x4, R112 ;  /* 0x00000004030e7825 */ /* 0x044fe200078e0270 */
[----:B------:R1:W-:Y:S04]  /*310d0*/  STL.64 [R1+0x78], R16 ;  /* 0x0000781001007387 */ /* 0x0003e80000100a00 */
[----:B------:R-:W2:Y:S01]  /*310e0*/  LDL.LU.64 R112, [R1+0xa48] ;  /* 0x000a480001707983 */ /* 0x000ea20000300a00 */
[----:B----4-:R-:W-:-:S03]  /*310f0*/  IMAD.WIDE R12, R3, 0x4, R114 ;  /* 0x00000004030c7825 */ /* 0x010fc600078e0272 */
[----:B------:R3:W-:Y:S01]  /*31100*/  STL.64 [R1+0x70], R14 ;  /* 0x0000700e01007387 */ /* 0x0007e20000100a00 */
[----:B------:R-:W-:-:S03]  /*31110*/  IMAD.WIDE R10, R3, 0x4, R110 ;  /* 0x00000004030a7825 */ /* 0x000fc600078e026e */
[----:B------:R4:W-:Y:S04]  /*31120*/  STL.64 [R1+0x68], R12 ;  /* 0x0000680c01007387 */ /* 0x0009e80000100a00 */
[----:B------:R2:W-:Y:S04]  /*31130*/  STL.64 [R1+0x60], R10 ;  /* 0x0000600a01007387 */ /* 0x0005e80000100a00 */
[----:B------:R-:W2:Y:S04]  /*31140*/  LDL.LU.64 R102, [R1+0x14e8] ;  /* 0x0014e80001667983 */ /* 0x000ea80000300a00 */
[----:B------:R1:W-:Y:S04]  /*31150*/  LDGSTS.E [R8+-0x4200], [R18.64], !P5 ;  /* 0xfbe0000012087fae */ /* 0x0003e8000e921844 */
[----:B------:R1:W-:Y:S04]  /*31160*/  LDGSTS.E [R7+-0x2800], [R16.64], !P4 ;  /* 0xfd80000010077fae */ /* 0x0003e8000e121844 */
[----:B------:R-:W2:Y:S04]  /*31170*/  LDL.LU.64 R114, [R1+0x1a10] ;  /* 0x001a100001727983 */ /* 0x000ea80000300a00 */
[----:B------:R-:W2:Y:S04]  /*31180*/  LDL.LU.64 R110, [R1+0x19d0] ;  /* 0x0019d000016e7983 */ /* 0x000ea80000300a00 */
[----:B------:R3:W-:Y:S04]  /*31190*/  LDGSTS.E [R6+-0x2600], [R14.64], !P4 ;  /* 0xfda000000e067fae */ /* 0x0007e8000e121844 */
[----:B------:R4:W-:Y:S01]  /*311a0*/  LDGSTS.E [R5+-0x2400], [R12.64], !P4 ;  /* 0xfdc000000c057fae */ /* 0x0009e2000e121844 */
[----:B-1----:R-:W-:-:S03]  /*311b0*/  IMAD.WIDE R16, R3, 0x4, R116 ;  /* 0x0000000403107825 */ /* 0x002fc600078e0274 */
[----:B------:R-:W2:Y:S01]  /*311c0*/  LDL.LU.64 R116, [R1+0x1990] ;  /* 0x0019900001747983 */ /* 0x000ea20000300a00 */
[----:B---3--:R-:W-:-:S03]  /*311d0*/  IMAD.WIDE R14, R3, 0x4, R120 ;  /* 0x00000004030e7825 */ /* 0x008fc600078e0278 */
[----:B------:R-:W-:Y:S01]  /*311e0*/  STL.64 [R1+0x38], R16 ;  /* 0x0000381001007387 */ /* 0x000fe20000100a00 */
[----:B----4-:R-:W-:-:S03]  /*311f0*/  IMAD.WIDE R12, R3, 0x4, R118 ;  /* 0x00000004030c7825 */ /* 0x010fc600078e0276 */
[----:B------:R-:W3:Y:S04]  /*31200*/  LDL.LU.64 R120, [R1+0x1950] ;  /* 0x0019500001787983 */ /* 0x000ee80000300a00 */
[----:B------:R-:W-:Y:S04]  /*31210*/  STL.64 [R1+0x30], R14 ;  /* 0x0000300e01007387 */ /* 0x000fe80000100a00 */
[----:B------:R-:W4:Y:S04]  /*31220*/  LDL.LU.64 R118, [R1+0x1910] ;  /* 0x0019100001767983 */ /* 0x000f280000300a00 */
[----:B------:R-:W1:Y:S01]  /*31230*/  S2R R122, SR_TID.X ;  /* 0x00000000007a7919 */ /* 0x000e620000002100 */
[----:B------:R-:W-:Y:S01]  /*31240*/  IMAD.MOV.U32 R109, RZ, RZ, 0x7f ;  /* 0x0000007fff6d7424 */ /* 0x000fe200078e00ff */
[----:B------:R-:W-:-:S02]  /*31250*/  IADD3 R101, R2, -0x180, RZ ;  /* 0xfffffe8002657810 */ /* 0x000fc40007ffe0ff */
[C---:B------:R-:W-:Y:S01]  /*31260*/  IADD3 R7, R2.reuse, -0x200, RZ ;  /* 0xfffffe0002077810 */ /* 0x040fe20007ffe0ff */
[----:B------:R1:W-:Y:S01]  /*31270*/  LDGSTS.E [R4+-0x2200], [R10.64], !P4 ;  /* 0xfde000000a047fae */ /* 0x0003e2000e121844 */
[----:B------:R-:W-:Y:S02]  /*31280*/  IADD3 R109, R109, c[0x0][0x180], RZ ;  /* 0x000060006d6d7a10 */ /* 0x000fe40007ffe0ff */
[----:B------:R-:W-:Y:S02]  /*31290*/  ISETP.GE.U32.AND P5, PT, R7, 0x7ffffd81, PT ;  /* 0x7ffffd810700780c */ /* 0x000fe40003fa6070 */
[----:B------:R-:W-:Y:S01]  /*312a0*/  ISETP.GT.AND P2, PT, R109, 0x1ff, PT ;  /* 0x000001ff6d00780c */ /* 0x000fe20003f44270 */
[----:B------:R-:W-:Y:S01]  /*312b0*/  IMAD.MOV.U32 R0, RZ, RZ, c[0x0][0x18c] ;  /* 0x00006300ff007624 */ /* 0x000fe200078e00ff */
[----:B------:R-:W-:Y:S02]  /*312c0*/  IADD3 R6, R2, -0x20d, RZ ;  /* 0xfffffdf302067810 */ /* 0x000fe40007ffe0ff */
[----:B-1----:R-:W-:-:S07]  /*312d0*/  LOP3.LUT R247, R122, 0x7f, RZ, 0xc0, !PT ;  /* 0x0000007f7af77812 */ /* 0x002fce00078ec0ff */
[----:B------:R1:W-:Y:S01]  /*312e0*/  LDGSTS.E [R8+-0x800], [R16.64], !P5 ;  /* 0xff80000010087fae */ /* 0x0003e2000e921844 */
[----:B------:R-:W-:-:S04]  /*312f0*/  ISETP.GE.AND P3, PT, R247, R101, PT ;  /* 0x00000065f700720c */ /* 0x000fc80003f66270 */
[----:B------:R-:W-:Y:S02]  /*31300*/  SEL R4, RZ, 0x4, P3 ;  /* 0x00000004ff047807 */ /* 0x000fe40001800000 */
[----:B------:R-:W-:Y:S02]  /*31310*/  IADD3 R5, R2, -0x211, RZ ;  /* 0xfffffdef02057810 */ /* 0x000fe40007ffe0ff */
[----:B------:R-:W-:Y:S02]  /*31320*/  SEL R4, R4, RZ, P2 ;  /* 0x000000ff04047207 */ /* 0x000fe40001000000 */
[----:B------:R-:W-:Y:S02]  /*31330*/  ISETP.GE.U32.AND P4, PT, R6, 0x7ffffd74, PT ;  /* 0x7ffffd740600780c */ /* 0x000fe40003f86070 */
[----:B------:R-:W-:Y:S02]  /*31340*/  IADD3 R7, R123, 0x100000, RZ ;  /* 0x001000007b077810 */ /* 0x000fe40007ffe0ff */
[----:B------:R-:W-:-:S02]  /*31350*/  ISETP.NE.U32.AND P2, PT, R4, RZ, PT ;  /* 0x000000ff0400720c */ /* 0x000fc40003f45070 */
[----:B------:R-:W-:Y:S01]  /*31360*/  ISETP.GE.U32.AND P3, PT, R5, 0x7ffffd70, PT ;  /* 0x7ffffd700500780c */ /* 0x000fe20003f66070 */
[----:B------:R2:W-:Y:S01]  /*31370*/  LDGSTS.E [R7+-0x600], [R14.64], !P5 ;  /* 0xffa000000e077fae */ /* 0x0005e2000e921844 */
[C---:B------:R-:W-:Y:S02]  /*31380*/  IADD3 R6, R123.reuse, 0x100000, RZ ;  /* 0x001000007b067810 */ /* 0x040fe40007ffe0ff */
[----:B------:R-:W-:Y:S02]  /*31390*/  SHF.L.U32 R0, R0, 0x7, RZ ;  /* 0x0000000700007819 */ /* 0x000fe400000006ff */
[----:B------:R-:W-:Y:S01]  /*313a0*/  IADD3 R5, R123, 0x100000, RZ ;  /* 0x001000007b057810 */ /* 0x000fe20007ffe0ff */
[----:B------:R2:W-:Y:S01]  /*313b0*/  STL.64 [R1+0x28], R12 ;  /* 0x0000280c01007387 */ /* 0x0005e20000100a00 */
[----:B------:R-:W-:-:S03]  /*313c0*/  IADD3 R9, R252, 0x100000, RZ ;  /* 0x00100000fc097810 */ /* 0x000fc60007ffe0ff */
[----:B------:R2:W-:Y:S01]  /*313d0*/  LDGSTS.E [R6+-0x400], [R12.64], !P5 ;  /* 0xffc000000c067fae */ /* 0x0005e2000e921844 */
[----:B-1----:R-:W-:Y:S01]  /*313e0*/  IADD3 R8, R252, 0x100000, RZ ;  /* 0x00100000fc087810 */ /* 0x002fe20007ffe0ff */
[----:B--2---:R-:W-:-:S05]  /*313f0*/  IMAD.WIDE R10, R3, 0x4, R112 ;  /* 0x00000004030a7825 */ /* 0x004fca00078e0270 */
[----:B------:R1:W-:Y:S04]  /*31400*/  STL.64 [R1+0x20], R10 ;  /* 0x0000200a01007387 */ /* 0x0003e80000100a00 */
[----:B------:R1:W-:Y:S04]  /*31410*/  LDGSTS.E [R5+-0x200], [R10.64], !P5 ;  /* 0xffe000000a057fae */ /* 0x0003e8000e921844 */
[----:B------:R-:W2:Y:S04]  /*31420*/  LDL.LU.64 R108, [R1+0x18d0] ;  /* 0x0018d000016c7983 */ /* 0x000ea80000300a00 */
[----:B------:R-:W2:Y:S01]  /*31430*/  LDL.LU.64 R112, [R1+0x1890] ;  /* 0x0018900001707983 */ /* 0x000ea20000300a00 */
[----:B------:R-:W-:Y:S01]  /*31440*/  IMAD.WIDE R12, R0, 0x4, R102 ;  /* 0x00000004000c7825 */ /* 0x000fe200078e0266 */
[----:B-1----:R-:W-:-:S02]  /*31450*/  IADD3 R10, R252, 0x100000, RZ ;  /* 0x00100000fc0a7810 */ /* 0x002fc40007ffe0ff */
[----:B------:R-:W0:Y:S04]  /*31460*/  LDGDEPBAR ;  /* 0x00000000000079af */ /* 0x000e280000000000 */
[----:B------:R3:W-:Y:S04]  /*31470*/  STL.64 [R1+0x18], R12 ;  /* 0x0000180c01007387 */ /* 0x0007e80000100a00 */
[----:B------:R3:W-:Y:S01]  /*31480*/  LDGSTS.E [R10+0x70000], [R12.64], P2 ;  /* 0x700000000c0a7fae */ /* 0x0007e20009121844 */
[----:B------:R-:W-:-:S04]  /*31490*/  IMAD.WIDE R4, R0, 0x4, R114 ;  /* 0x0000000400047825 */ /* 0x000fc800078e0272 */
[C---:B------:R-:W-:Y:S01]  /*314a0*/  IMAD.WIDE R6, R0.reuse, 0x4, R110 ;  /* 0x0000000400067825 */ /* 0x040fe200078e026e */
[----:B------:R1:W-:Y:S04]  /*314b0*/  LDGSTS.E [R9+0x71000], [R4.64], P2 ;  /* 0x7100000004097fae */ /* 0x0003e80009121844 */
[----:B------:R-:W2:Y:S04]  /*314c0*/  LDL.LU.64 R110, [R1+0x1850] ;  /* 0x00185000016e7983 */ /* 0x000ea80000300a00 */
[----:B------:R-:W-:Y:S04]  /*314d0*/  STL.64 [R1+0x2410], R4 ;  /* 0x0024100401007387 */ /* 0x000fe80000100a00 */
[----:B------:R1:W-:Y:S04]  /*314e0*/  LDGSTS.E [R8+0x72000], [R6.64], P2 ;  /* 0x7200000006087fae */ /* 0x0003e80009121844 */
[----:B------:R-:W-:Y:S04]  /*314f0*/  STL.64 [R1+0x2418], R6 ;  /* 0x0024180601007387 */ /* 0x000fe80000100a00 */
[----:B------:R-:W2:Y:S01]  /*31500*/  LDL.LU.64 R114, [R1+0x1810] ;  /* 0x0018100001727983 */ /* 0x000ea20000300a00 */
[----:B---3--:R-:W-:-:S04]  /*31510*/  IMAD.WIDE R12, R0, 0x4, R120 ;  /* 0x00000004000c7825 */ /* 0x008fc800078e0278 */
[C---:B-1----:R-:W-:Y:S02]  /*31520*/  IMAD.WIDE R8, R0.reuse, 0x4, R116 ;  /* 0x0000000400087825 */ /* 0x042fe400078e0274 */
[----:B------:R-:W3:Y:S02]  /*31530*/  LDL.LU.64 R116, [R1+0x17d0] ;  /* 0x0017d00001747983 */ /* 0x000ee40000300a00 */
[----:B----4-:R-:W-:Y:S02]  /*31540*/  IMAD.WIDE R14, R0, 0x4, R118 ;  /* 0x00000004000e7825 */ /* 0x010fe400078e0276 */
[----:B------:R-:W4:Y:S04]  /*31550*/  LDL.LU.64 R120, [R1+0x1790] ;  /* 0x0017900001787983 */ /* 0x000f280000300a00 */
[----:B------:R-:W3:Y:S01]  /*31560*/  LDL.LU.64 R118, [R1+0x1750] ;  /* 0x0017500001767983 */ /* 0x000ee20000300a00 */
[----:B------:R-:W-:-:S02]  /*31570*/  IADD3 R22, R252, 0x100000, RZ ;  /* 0x00100000fc167810 */ /* 0x000fc40007ffe0ff */
[----:B------:R-:W-:Y:S01]  /*31580*/  IADD3 R21, R252, 0x100000, RZ ;  /* 0x00100000fc157810 */ /* 0x000fe20007ffe0ff */
[----:B------:R-:W-:Y:S04]  /*31590*/  STL.64 [R1+0x2408], R8 ;  /* 0x0024080801007387 */ /* 0x000fe80000100a00 */
[----:B------:R1:W-:Y:S04]  /*315a0*/  LDGSTS.E [R22+0x73000], [R8.64], P2 ;  /* 0x7300000008167fae */ /* 0x0003e80009121844 */
[----:B------:R1:W-:Y:S04]  /*315b0*/  LDGSTS.E [R21+0x74000], [R12.64], P2 ;  /* 0x740000000c157fae */ /* 0x0003e80009121844 */
[----:B------:R1:W-:Y:S01]  /*315c0*/  STL.64 [R1+0x2420], R12 ;  /* 0x0024200c01007387 */ /* 0x0003e20000100a00 */
[----:B------:R-:W-:-:S02]  /*315d0*/  IADD3 R11, R2, -0x215, RZ ;  /* 0xfffffdeb020b7810 */ /* 0x000fc40007ffe0ff */
[----:B------:R-:W-:Y:S01]  /*315e0*/  IADD3 R19, R252, 0x100000, RZ ;  /* 0x00100000fc137810 */ /* 0x000fe20007ffe0ff */
[----:B------:R2:W-:Y:S04]  /*315f0*/  LDGSTS.E [R20+0x75000], [R14.64], P2 ;  /* 0x750000000e147fae */ /* 0x0005e80009121844 */
[----:B-1----:R-:W1:Y:S01]  /*31600*/  S2R R12, SR_TID.X ;  /* 0x00000000000c7919 */ /* 0x002e620000002100 */
[----:B------:R-:W-:-:S03]  /*31610*/  ISETP.GE.U32.AND P5, PT, R11, 0x7ffffd6c, PT ;  /* 0x7ffffd6c0b00780c */ /* 0x000fc60003fa6070 */
[----:B------:R-:W-:Y:S01]  /*31620*/  STL.64 [R1+0x2428], R14 ;  /* 0x0024280e01007387 */ /* 0x000fe20000100a00 */
[----:B------:R-:W-:Y:S02]  /*31630*/  IADD3 R18, R252, 0x100000, RZ ;  /* 0x00100000fc127810 */ /* 0x000fe40007ffe0ff */
[----:B-1----:R-:W-:Y:S01]  /*31640*/  LOP3.LUT R9, R12, 0x7f, RZ, 0xc0, !PT ;  /* 0x0000007f0c097812 */ /* 0x002fe200078ec0ff */
[----:B--2---:R-:W-:-:S04]  /*31650*/  IMAD.WIDE R10, R0, 0x4, R108 ;  /* 0x00000004000a7825 */ /* 0x004fc800078e026c */
[C---:B------:R-:W-:Y:S01]  /*31660*/  IMAD.WIDE R16, R0.reuse, 0x4, R112 ;  /* 0x0000000400107825 */ /* 0x040fe200078e0270 */
[----:B------:R-:W-:Y:S04]  /*31670*/  STL.64 [R1+0x2400], R10 ;  /* 0x0024000a01007387 */ /* 0x000fe80000100a00 */
[----:B------:R1:W-:Y:S04]  /*31680*/  STL.64 [R1+0x23f8], R16 ;  /* 0x0023f81001007387 */ /* 0x0003e80000100a00 */
[----:B------:R-:W-:Y:S04]  /*31690*/  STL [R1+0x2450], R9 ;  /* 0x0024500901007387 */ /* 0x000fe80000100800 */
[----:B------:R-:W2:Y:S04]  /*316a0*/  LDL.LU.64 R104, [R1+0x1710] ;  /* 0x0017100001687983 */ /* 0x000ea80000300a00 */
[----:B------:R-:W2:Y:S04]  /*316b0*/  LDL.LU.64 R106, [R1+0x16d0] ;  /* 0x0016d000016a7983 */ /* 0x000ea80000300a00 */
[----:B------:R-:W2:Y:S04]  /*316c0*/  LDL.LU.64 R102, [R1+0x1690] ;  /* 0x0016900001667983 */ /* 0x000ea80000300a00 */
[----:B------:R-:W2:Y:S01]  /*316d0*/  LDL.LU.64 R112, [R1+0x1a48] ;  /* 0x001a480001707983 */ /* 0x000ea20000300a00 */
[----:B------:R-:W-:-:S03]  /*316e0*/  IMAD.WIDE R20, R0, 0x4, R110 ;  /* 0x0000000400147825 */ /* 0x000fc600078e026e */
[----:B------:R1:W-:Y:S04]  /*316f0*/  LDGSTS.E [R19+0x76000], [R10.64], P2 ;  /* 0x760000000a137fae */ /* 0x0003e80009121844 */
[----:B------:R1:W-:Y:S04]  /*31700*/  LDGSTS.E [R18+0x77000], [R16.64], P2 ;  /* 0x7700000010127fae */ /* 0x0003e80009121844 */
[----:B------:R-:W2:Y:S01]  /*31710*/  LDL.LU.64 R110, [R1+0x1a08] ;  /* 0x001a0800016e7983 */ /* 0x000ea20000300a00 */
[----:B---3--:R-:W-:-:S03]  /*31720*/  IMAD.WIDE R28, R0, 0x4, R118 ;  /* 0x00000004001c7825 */ /* 0x008fc600078e0276 */
[----:B------:R-:W3:Y:S01]  /*31730*/  S2R R119, SR_TID.X ;  /* 0x0000000000777919 */ /* 0x000ee20000002100 */
[----:B------:R-:W-:-:S04]  /*31740*/  IMAD.WIDE R22, R0, 0x4, R114 ;  /* 0x0000000400167825 */ /* 0x000fc800078e0272 */
[C---:B-1----:R-:W-:Y:S01]  /*31750*/  IMAD.WIDE R18, R0.reuse, 0x4, R116 ;  /* 0x0000000400127825 */ /* 0x042fe200078e0274 */
[----:B------:R-:W-:Y:S03]  /*31760*/  STL.64 [R1+0x2430], R20 ;  /* 0x0024301401007387 */ /* 0x000fe60000100a00 */
[----:B----4-:R-:W-:Y:S01]  /*31770*/  IMAD.WIDE R24, R0, 0x4, R120 ;  /* 0x0000000400187825 */ /* 0x010fe200078e0278 */
[----:B------:R-:W-:Y:S04]  /*31780*/  STL.64 [R1+0x2438], R22 ;  /* 0x0024381601007387 */ /* 0x000fe80000100a00 */
[----:B------:R-:W-:Y:S04]  /*31790*/  STL.64 [R1+0x2440], R18 ;  /* 0x0024401201007387 */ /* 0x000fe80000100a00 */
[----:B------:R-:W-:Y:S01]  /*317a0*/  STL [R1+0x2448], R25 ;  /* 0x0024481901007387 */ /* 0x000fe20000100800 */
[----:B---3--:R-:W-:-:S03]  /*317b0*/  LOP3.LUT R119, R119, 0x7f, RZ, 0xc0, !PT ;  /* 0x0000007f77777812 */ /* 0x008fc600078ec0ff */
[----:B------:R-:W-:Y:S01]  /*317c0*/  STL [R1+0x244c], R24 ;  /* 0x00244c1801007387 */ /* 0x000fe20000100800 */
[----:B------:R-:W-:-:S03]  /*317d0*/  SHF.L.U32 R119, R119, 0x2, RZ ;  /* 0x0000000277777819 */ /* 0x000fc600000006ff */
[----:B------:R-:W-:Y:S04]  /*317e0*/  STL.64 [R1+0x2458], R28 ;  /* 0x0024581c01007387 */ /* 0x000fe80000100a00 */
[----:B------:R-:W3:Y:S01]  /*317f0*/  LDL.LU.64 R108, [R1+0x19c8] ;  /* 0x0019c800016c7983 */ /* 0x000ee20000300a00 */
[----:B------:R-:W-:-:S03]  /*31800*/  LOP3.LUT R123, R119, 0x10, RZ, 0x3c, !PT ;  /* 0x00000010777b7812 */ /* 0x000fc600078e3cff */
[----:B------:R-:W4:Y:S04]  /*31810*/  LDL.LU.64 R114, [R1+0x1988] ;  /* 0x0019880001727983 */ /* 0x000f280000300a00 */
[----:B------:R-:W4:Y:S04]  /*31820*/  LDL.LU.64 R116, [R1+0x1948] ;  /* 0x0019480001747983 */ /* 0x000f280000300a00 */
[----:B------:R-:W4:Y:S04]  /*31830*/  LDL.LU.64 R120, [R1+0x1908] ;  /* 0x0019080001787983 */ /* 0x000f280000300a00 */
[----:B------:R-:W4:Y:S01]  /*31840*/  LDL.LU.64 R118, [R1+0x18c8] ;  /* 0x0018c80001767983 */ /* 0x000f220000300a00 */
[----:B------:R-:W-:-:S05]  /*31850*/  IMAD.SHL.U32 R17, R9, 0x4, RZ ;  /* 0x0000000409117824 */ /* 0x000fca00078e00ff */
[C---:B------:R-:W-:Y:S02]  /*31860*/  IADD3 R32, R17.reuse, 0x100000, RZ ;  /* 0x0010000011207810 */ /* 0x040fe40007ffe0ff */
[C---:B------:R-:W-:Y:S02]  /*31870*/  IADD3 R31, R17.reuse, 0x100000, RZ ;  /* 0x00100000111f7810 */ /* 0x040fe40007ffe0ff */
[C---:B------:R-:W-:Y:S01]  /*31880*/  IADD3 R30, R17.reuse, 0x100000, RZ ;  /* 0x00100000111e7810 */ /* 0x040fe20007ffe0ff */
[----:B------:R1:W-:Y:S01]  /*31890*/  LDGSTS.E [R32+0x78000], [R20.64], P2 ;  /* 0x7800000014207fae */ /* 0x0003e20009121844 */
[C---:B------:R-:W-:Y:S02]  /*318a0*/  IADD3 R27, R17.reuse, 0x100000, RZ ;  /* 0x00100000111b7810 */ /* 0x040fe40007ffe0ff */
[C---:B------:R-:W-:Y:S01]  /*318b0*/  IADD3 R26, R17.reuse, 0x100000, RZ ;  /* 0x00100000111a7810 */ /* 0x040fe20007ffe0ff */
[----:B------:R2:W-:Y:S04]  /*318c0*/  LDGSTS.E [R31+0x79000], [R22.64], P2 ;  /* 0x79000000161f7fae */ /* 0x0005e80009121844 */
[----:B------:R2:W-:Y:S04]  /*318d0*/  LDGSTS.E [R30+0x7a000], [R18.64], P2 ;  /* 0x7a000000121e7fae */ /* 0x0005e80009121844 */
[----:B------:R1:W-:Y:S04]  /*318e0*/  LDGSTS.E [R27+0x7b000], [R24.64], P2 ;  /* 0x7b000000181b7fae */ /* 0x0003e80009121844 */
[----:B------:R1:W-:Y:S01]  /*318f0*/  LDGSTS.E [R26+0x7c000], [R28.64], P2 ;  /* 0x7c0000001c1a7fae */ /* 0x0003e20009121844 */
[----:B------:R-:W-:-:S02]  /*31900*/  IADD3 R40, R17, 0x100000, RZ ;  /* 0x0010000011287810 */ /* 0x000fc40007ffe0ff */
[C---:B------:R-:W-:Y:S02]  /*31910*/  IADD3 R39, R17.reuse, 0x100000, RZ ;  /* 0x0010000011277810 */ /* 0x040fe40007ffe0ff */
[----:B------:R-:W-:Y:S02]  /*31920*/  IADD3 R38, R17, 0x100000, RZ ;  /* 0x0010000011267810 */ /* 0x000fe40007ffe0ff */
[C---:B------:R-:W-:Y:S02]  /*31930*/  IADD3 R35, R123.reuse, 0x100000, RZ ;  /* 0x001000007b237810 */ /* 0x040fe40007ffe0ff */
[----:B------:R-:W-:Y:S01]  /*31940*/  IADD3 R34, R123, 0x100000, RZ ;  /* 0x001000007b227810 */ /* 0x000fe20007ffe0ff */
[----:B--2---:R-:W-:-:S04]  /*31950*/  IMAD.WIDE R30, R0, 0x4, R104 ;  /* 0x00000004001e7825 */ /* 0x004fc800078e0268 */
[C---:B-1----:R-:W-:Y:S01]  /*31960*/  IMAD.WIDE R26, R0.reuse, 0x4, R106 ;  /* 0x00000004001a7825 */ /* 0x042fe200078e026a */
[----:B------:R-:W-:Y:S03]  /*31970*/  STL.64 [R1+0x2460], R30 ;  /* 0x0024601e01007387 */ /* 0x000fe60000100a00 */
[C---:B------:R-:W-:Y:S01]  /*31980*/  IMAD.WIDE R32, R0.reuse, 0x4, R102 ;  /* 0x0000000400207825 */ /* 0x040fe200078e0266 */
[----:B------:R1:W-:Y:S03]  /*31990*/  LDGSTS.E [R40+0x7d000], [R30.64], P2 ;  /* 0x7d0000001e287fae */ /* 0x0003e60009121844 */
[C---:B------:R-:W-:Y:S01]  /*319a0*/  IMAD.WIDE R4, R0.reuse, 0x4, R112 ;  /* 0x0000000400047825 */ /* 0x040fe200078e0270 */
[----:B------:R4:W-:Y:S04]  /*319b0*/  LDGSTS.E [R39+0x7e000], [R26.64], P2 ;  /* 0x7e0000001a277fae */ /* 0x0009e80009121844 */
[----:B------:R2:W-:Y:S04]  /*319c0*/  STL.64 [R1+0x10], R4 ;  /* 0x0000100401007387 */ /* 0x0005e80000100a00 */
[----:B------:R-:W-:Y:S01]  /*319d0*/  STL [R1+0x2468], R27 ;  /* 0x0024681b01007387 */ /* 0x000fe20000100800 */
[----:B------:R-:W-:-:S03]  /*319e0*/  IMAD.WIDE R36, R0, 0x4, R110 ;  /* 0x0000000400247825 */ /* 0x000fc600078e026e */
[----:B------:R-:W-:Y:S04]  /*319f0*/  STL.64 [R1+0x2470], R32 ;  /* 0x0024702001007387 */ /* 0x000fe80000100a00 */
[----:B------:R-:W2:Y:S04]  /*31a00*/  LDL.LU.64 R104, [R1+0x1888] ;  /* 0x0018880001687983 */ /* 0x000ea80000300a00 */
[----:B------:R-:W2:Y:S04]  /*31a10*/  LDL.LU.64 R106, [R1+0x1848] ;  /* 0x00184800016a7983 */ /* 0x000ea80000300a00 */
[----:B------:R-:W2:Y:S04]  /*31a20*/  LDL.LU.64 R102, [R1+0x1808] ;  /* 0x0018080001667983 */ /* 0x000ea80000300a00 */
[----:B------:R4:W-:Y:S04]  /*31a30*/  LDGSTS.E [R38+0x7f000], [R32.64], P2 ;  /* 0x7f00000020267fae */ /* 0x0009e80009121844 */
[----:B------:R-:W2:Y:S04]  /*31a40*/  LDL.LU.64 R112, [R1+0x17c8] ;  /* 0x0017c80001707983 */ /* 0x000ea80000300a00 */
[----:B------:R3:W-:Y:S04]  /*31a50*/  LDGSTS.E [R35+0x70200], [R4.64], P2 ;  /* 0x7020000004237fae */ /* 0x0007e80009121844 */
[----:B------:R-:W2:Y:S04]  /*31a60*/  LDL.LU.64 R110, [R1+0x1788] ;  /* 0x00178800016e7983 */ /* 0x000ea80000300a00 */
[----:B------:R3:W-:Y:S04]  /*31a70*/  LDGSTS.E [R34+0x71200], [R36.64], P2 ;  /* 0x7120000024227fae */ /* 0x0007e80009121844 */
[----:B------:R-:W-:Y:S01]  /*31a80*/  STL.64 [R1+0x2478], R36 ;  /* 0x0024782401007387 */ /* 0x000fe20000100a00 */
[----:B---3--:R-:W-:-:S03]  /*31a90*/  IMAD.WIDE R34, R0, 0x4, R108 ;  /* 0x0000000400227825 */ /* 0x008fc600078e026c */
[----:B------:R-:W3:Y:S01]  /*31aa0*/  LDL.LU.64 R108, [R1+0x1748] ;  /* 0x00174800016c7983 */ /* 0x000ee20000300a00 */
[----:B----4-:R-:W-:-:S03]  /*31ab0*/  IMAD.WIDE R38, R0, 0x4, R114 ;  /* 0x0000000400267825 */ /* 0x010fc600078e0272 */
[----:B------:R-:W4:Y:S01]  /*31ac0*/  LDL.LU.64 R114, [R1+0x1708] ;  /* 0x0017080001727983 */ /* 0x000f220000300a00 */
[----:B------:R-:W-:-:S03]  /*31ad0*/  IMAD.WIDE R42, R0, 0x4, R116 ;  /* 0x00000004002a7825 */ /* 0x000fc600078e0274 */
[----:B------:R-:W4:Y:S01]  /*31ae0*/  LDL.LU.64 R116, [R1+0x16c8] ;  /* 0x0016c80001747983 */ /* 0x000f220000300a00 */
[----:B------:R-:W-:-:S03]  /*31af0*/  IMAD.WIDE R44, R0, 0x4, R120 ;  /* 0x00000004002c7825 */ /* 0x000fc600078e0278 */
[----:B------:R-:W4:Y:S01]  /*31b00*/  LDL.LU.64 R120, [R1+0x1688] ;  /* 0x0016880001787983 */ /* 0x000f220000300a00 */
[----:B-1----:R-:W-:-:S03]  /*31b10*/  IMAD.WIDE R40, R0, 0x4, R118 ;  /* 0x0000000400287825 */ /* 0x002fc600078e0276 */
[----:B------:R-:W4:Y:S01]  /*31b20*/  LDL.LU.64 R118, [R1+0x1a40] ;  /* 0x001a400001767983 */ /* 0x000f220000300a00 */
        /* <DEDUP_REMOVED lines=8> */
[----:B------:R2:W-:Y:S01]  /*31bb0*/  LDGSTS.E [R47+0x75200], [R44.64], P2 ;  /* 0x752000002c2f7fae */ /* 0x0005e20009121844 */
[----:B------:R-:W-:-:S03]  /*31bc0*/  IADD3 R60, R123, 0x100000, RZ ;  /* 0x001000007b3c7810 */ /* 0x000fc60007ffe0ff */
[----:B------:R2:W-:Y:S01]  /*31bd0*/  LDGSTS.E [R46+0x76200], [R40.64], P2 ;  /* 0x76200000282e7fae */ /* 0x0005e20009121844 */
[C---:B------:R-:W-:Y:S02]  /*31be0*/  IADD3 R59, R123.reuse, 0x100000, RZ ;  /* 0x001000007b3b7810 */ /* 0x040fe40007ffe0ff */
[C---:B------:R-:W-:Y:S02]  /*31bf0*/  IADD3 R58, R123.reuse, 0x100000, RZ ;  /* 0x001000007b3a7810 */ /* 0x040fe40007ffe0ff */
[C---:B------:R-:W-:Y:S02]  /*31c00*/  IADD3 R57, R123.reuse, 0x100000, RZ ;  /* 0x001000007b397810 */ /* 0x040fe40007ffe0ff */
[----:B------:R-:W-:Y:S01]  /*31c10*/  IADD3 R56, R123, 0x100000, RZ ;  /* 0x001000007b387810 */ /* 0x000fe20007ffe0ff */
[C---:B--2---:R-:W-:Y:S02]  /*31c20*/  IMAD.WIDE R46, R0.reuse, 0x4, R104 ;  /* 0x00000004002e7825 */ /* 0x044fe400078e0268 */
[----:B------:R-:W2:Y:S02]  /*31c30*/  LDL.LU.64 R104, [R1+0x1a00] ;  /* 0x001a000001687983 */ /* 0x000ea40000300a00 */
[----:B-1----:R-:W-:-:S02]  /*31c40*/  IMAD.WIDE R50, R0, 0x4, R106 ;  /* 0x0000000400327825 */ /* 0x002fc400078e026a */
[----:B------:R-:W2:Y:S02]  /*31c50*/  LDL.LU.64 R106, [R1+0x19c0] ;  /* 0x0019c000016a7983 */ /* 0x000ea40000300a00 */
[C---:B------:R-:W-:Y:S02]  /*31c60*/  IMAD.WIDE R52, R0.reuse, 0x4, R102 ;  /* 0x0000000400347825 */ /* 0x040fe400078e0266 */
[----:B------:R-:W2:Y:S04]  /*31c70*/  LDL.LU.64 R102, [R1+0x1980] ;  /* 0x0019800001667983 */ /* 0x000ea80000300a00 */
[----:B------:R4:W-:Y:S01]  /*31c80*/  LDGSTS.E [R60+0x77200], [R46.64], P2 ;  /* 0x772000002e3c7fae */ /* 0x0009e20009121844 */
[----:B------:R-:W-:-:S03]  /*31c90*/  IMAD.WIDE R48, R0, 0x4, R112 ;  /* 0x0000000400307825 */ /* 0x000fc600078e0270 */
[----:B------:R-:W2:Y:S04]  /*31ca0*/  LDL.LU.64 R112, [R1+0x1940] ;  /* 0x0019400001707983 */ /* 0x000ea80000300a00 */
[----:B------:R3:W-:Y:S01]  /*31cb0*/  LDGSTS.E [R59+0x78200], [R50.64], P2 ;  /* 0x78200000323b7fae */ /* 0x0007e20009121844 */
[----:B------:R-:W-:-:S03]  /*31cc0*/  IMAD.WIDE R54, R0, 0x4, R110 ;  /* 0x0000000400367825 */ /* 0x000fc600078e026e */
[----:B------:R-:W2:Y:S04]  /*31cd0*/  LDL.LU.64 R110, [R1+0x1900] ;  /* 0x00190000016e7983 */ /* 0x000ea80000300a00 */
[----:B------:R3:W-:Y:S04]  /*31ce0*/  LDGSTS.E [R58+0x79200], [R52.64], P2 ;  /* 0x79200000343a7fae */ /* 0x0007e80009121844 */
[----:B------:R1:W-:Y:S04]  /*31cf0*/  LDGSTS.E [R57+0x7a200], [R48.64], P2 ;  /* 0x7a20000030397fae */ /* 0x0003e80009121844 */
[----:B------:R1:W-:Y:S01]  /*31d00*/  LDGSTS.E [R56+0x7b200], [R54.64], P2 ;  /* 0x7b20000036387fae */ /* 0x0003e20009121844 */
[----:B---3--:R-:W-:-:S03]  /*31d10*/  IMAD.WIDE R58, R0, 0x4, R108 ;  /* 0x00000004003a7825 */ /* 0x008fc600078e026c */
[----:B------:R-:W3:Y:S01]  /*31d20*/  LDL.LU.64 R108, [R1+0x18c0] ;  /* 0x0018c000016c7983 */ /* 0x000ee20000300a00 */
[----:B----4-:R-:W-:-:S03]  /*31d30*/  IMAD.WIDE R60, R0, 0x4, R114 ;  /* 0x00000004003c7825 */ /* 0x010fc600078e0272 */
[----:B------:R-:W4:Y:S01]  /*31d40*/  LDL.LU.64 R114, [R1+0x1880] ;  /* 0x0018800001727983 */ /* 0x000f220000300a00 */
[----:B-1----:R-:W-:-:S03]  /*31d50*/  IMAD.WIDE R56, R0, 0x4, R116 ;  /* 0x0000000400387825 */ /* 0x002fc600078e0274 */
[----:B------:R-:W4:Y:S01]  /*31d60*/  LDL.LU.64 R116, [R1+0x1840] ;  /* 0x0018400001747983 */ /* 0x000f220000300a00 */
[----:B------:R-:W-:-:S04]  /*31d70*/  IMAD.WIDE R4, R0, 0x4, R118 ;  /* 0x0000000400047825 */ /* 0x000fc800078e0276 */
[----:B------:R-:W-:Y:S01]  /*31d80*/  IMAD.WIDE R62, R0, 0x4, R120 ;  /* 0x00000004003e7825 */ /* 0x000fe200078e0278 */
[----:B------:R1:W-:Y:S04]  /*31d90*/  STL.64 [R1+0x8], R4 ;  /* 0x0000080401007387 */ /* 0x0003e80000100a00 */
[----:B------:R-:W4:Y:S04]  /*31da0*/  LDL.LU.64 R120, [R1+0x1800] ;  /* 0x0018000001787983 */ /* 0x000f280000300a00 */
[----:B------:R-:W4:Y:S01]  /*31db0*/  LDL.LU.64 R118, [R1+0x17c0] ;  /* 0x0017c00001767983 */ /* 0x000f220000300a00 */
[----:B------:R-:W-:-:S02]  /*31dc0*/  IADD3 R68, R123, 0x100000, RZ ;  /* 0x001000007b447810 */ /* 0x000fc40007ffe0ff */
[----:B------:R-:W-:Y:S02]  /*31dd0*/  LOP3.LUT R29, R252, 0x20, RZ, 0x3c, !PT ;  /* 0x00000020fc1d7812 */ /* 0x000fe400078e3cff */
[C---:B------:R-:W-:Y:S01]  /*31de0*/  IADD3 R67, R123.reuse, 0x100000, RZ ;  /* 0x001000007b437810 */ /* 0x040fe20007ffe0ff */
[----:B------:R1:W-:Y:S01]  /*31df0*/  LDGSTS.E [R68+0x7c200], [R58.64], P2 ;  /* 0x7c2000003a447fae */ /* 0x0003e20009121844 */
[C---:B------:R-:W-:Y:S02]  /*31e00*/  IADD3 R66, R123.reuse, 0x100000, RZ ;  /* 0x001000007b427810 */ /* 0x040fe40007ffe0ff */
[----:B------:R-:W-:Y:S01]  /*31e10*/  IADD3 R65, R123, 0x100000, RZ ;  /* 0x001000007b417810 */ /* 0x000fe20007ffe0ff */
[----:B------:R2:W-:Y:S01]  /*31e20*/  LDGSTS.E [R67+0x7d200], [R60.64], P2 ;  /* 0x7d2000003c437fae */ /* 0x0005e20009121844 */
[----:B------:R-:W-:-:S03]  /*31e30*/  IADD3 R64, R29, 0x100000, RZ ;  /* 0x001000001d407810 */ /* 0x000fc60007ffe0ff */
[----:B------:R2:W-:Y:S01]  /*31e40*/  LDGSTS.E [R66+0x7e200], [R56.64], P2 ;  /* 0x7e20000038427fae */ /* 0x0005e20009121844 */
[----:B------:R-:W-:-:S03]  /*31e50*/  IADD3 R78, R29, 0x100000, RZ ;  /* 0x001000001d4e7810 */ /* 0x000fc60007ffe0ff */
[----:B------:R1:W-:Y:S01]  /*31e60*/  LDGSTS.E [R65+0x7f200], [R62.64], P2 ;  /* 0x7f2000003e417fae */ /* 0x0003e20009121844 */
[----:B------:R-:W-:-:S03]  /*31e70*/  IADD3 R77, R29, 0x100000, RZ ;  /* 0x001000001d4d7810 */ /* 0x000fc60007ffe0ff */
[----:B------:R1:W-:Y:S01]  /*31e80*/  LDGSTS.E [R64+0x70400], [R4.64], P2 ;  /* 0x7040000004407fae */ /* 0x0003e20009121844 */
[C---:B------:R-:W-:Y:S02]  /*31e90*/  IADD3 R76, R29.reuse, 0x100000, RZ ;  /* 0x001000001d4c7810 */ /* 0x040fe40007ffe0ff */
[C---:B------:R-:W-:Y:S02]  /*31ea0*/  IADD3 R71, R29.reuse, 0x100000, RZ ;  /* 0x001000001d477810 */ /* 0x040fe40007ffe0ff */
[----:B------:R-:W-:Y:S01]  /*31eb0*/  IADD3 R70, R29, 0x100000, RZ ;  /* 0x001000001d467810 */ /* 0x000fe20007ffe0ff */
[C---:B--2---:R-:W-:Y:S02]  /*31ec0*/  IMAD.WIDE R66, R0.reuse, 0x4, R104 ;  /* 0x0000000400427825 */ /* 0x044fe400078e0268 */
[----:B------:R-:W2:Y:S02]  /*31ed0*/  LDL.LU.64 R104, [R1+0x1780] ;  /* 0x0017800001687983 */ /* 0x000ea40000300a00 */
[----:B-1----:R-:W-:-:S02]  /*31ee0*/  IMAD.WIDE R64, R0, 0x4, R106 ;  /* 0x0000000400407825 */ /* 0x002fc400078e026a */
[----:B------:R1:W-:Y:S02]  /*31ef0*/  LDGSTS.E [R78+0x71400], [R66.64], P2 ;  /* 0x71400000424e7fae */ /* 0x0003e40009121844 */
[C---:B------:R-:W-:Y:S02]  /*31f00*/  IMAD.WIDE R68, R0.reuse, 0x4, R102 ;  /* 0x0000000400447825 */ /* 0x040fe400078e0266 */
[----:B------:R4:W-:Y:S04]  /*31f10*/  LDGSTS.E [R77+0x72400], [R64.64], P2 ;  /* 0x72400000404d7fae */ /* 0x0009e80009121844 */
[----:B------:R-:W2:Y:S01]  /*31f20*/  LDL.LU.64 R106, [R1+0x1740] ;  /* 0x00174000016a7983 */ /* 0x000ea20000300a00 */
[----:B------:R-:W-:-:S03]  /*31f30*/  IMAD.WIDE R72, R0, 0x4, R112 ;  /* 0x0000000400487825 */ /* 0x000fc600078e0270 */
[----:B------:R4:W-:Y:S04]  /*31f40*/  LDGSTS.E [R76+0x73400], [R68.64], P2 ;  /* 0x73400000444c7fae */ /* 0x0009e80009121844 */
[----:B------:R-:W2:Y:S01]  /*31f50*/  LDL.LU.64 R102, [R1+0x1700] ;  /* 0x0017000001667983 */ /* 0x000ea20000300a00 */
[----:B------:R-:W-:-:S03]  /*31f60*/  IMAD.WIDE R74, R0, 0x4, R110 ;  /* 0x00000004004a7825 */ /* 0x000fc600078e026e */
[----:B------:R3:W-:Y:S04]  /*31f70*/  LDGSTS.E [R71+0x74400], [R72.64], P2 ;  /* 0x7440000048477fae */ /* 0x0007e80009121844 */
[----:B------:R-:W2:Y:S04]  /*31f80*/  LDL.LU.64 R112, [R1+0x16c0] ;  /* 0x0016c00001707983 */ /* 0x000ea80000300a00 */
[----:B------:R3:W-:Y:S04]  /*31f90*/  LDGSTS.E [R70+0x75400], [R74.64], P2 ;  /* 0x754000004a467fae */ /* 0x0007e80009121844 */
[----:B------:R-:W2:Y:S01]  /*31fa0*/  LDL.LU.64 R110, [R1+0x1680] ;  /* 0x00168000016e7983 */ /* 0x000ea20000300a00 */
        /* <DEDUP_REMOVED lines=11> */
[C---:B------:R-:W-:Y:S01]  /*32060*/  IADD3 R87, R29.reuse, 0x100000, RZ ;  /* 0x001000001d577810 */ /* 0x040fe20007ffe0ff */
[----:B------:R-:W4:Y:S01]  /*32070*/  LDL.LU.64 R124, [R1+0x18f8] ;  /* 0x0018f800017c7983 */ /* 0x000f220000300a00 */
[----:B------:R-:W-:Y:S02]  /*32080*/  LOP3.LUT R122, R122, 0x7f, RZ, 0xc0, !PT ;  /* 0x0000007f7a7a7812 */ /* 0x000fe400078ec0ff */
[C---:B------:R-:W-:Y:S01]  /*32090*/  IADD3 R86, R29.reuse, 0x100000, RZ ;  /* 0x001000001d567810 */ /* 0x040fe20007ffe0ff */
[----:B------:R1:W-:Y:S01]  /*320a0*/  LDGSTS.E [R88+0x76400], [R70.64], P2 ;  /* 0x7640000046587fae */ /* 0x0003e20009121844 */
[C---:B------:R-:W-:Y:S02]  /*320b0*/  IADD3 R85, R29.reuse, 0x100000, RZ ;  /* 0x001000001d557810 */ /* 0x040fe40007ffe0ff */
[----:B------:R-:W-:Y:S01]  /*320c0*/  IADD3 R84, R29, 0x100000, RZ ;  /* 0x001000001d547810 */ /* 0x000fe20007ffe0ff */
[----:B------:R1:W-:Y:S01]  /*320d0*/  LDGSTS.E [R87+0x77400], [R76.64], P2 ;  /* 0x774000004c577fae */ /* 0x0003e20009121844 */
[----:B------:R-:W-:-:S03]  /*320e0*/  IMAD.SHL.U32 R122, R122, 0x4, RZ ;  /* 0x000000047a7a7824 */ /* 0x000fc600078e00ff */
[----:B------:R1:W-:Y:S01]  /*320f0*/  LDGSTS.E [R86+0x78400], [R80.64], P2 ;  /* 0x7840000050567fae */ /* 0x0003e20009121844 */
[----:B------:R-:W-:-:S03]  /*32100*/  IADD3 R98, R29, 0x100000, RZ ;  /* 0x001000001d627810 */ /* 0x000fc60007ffe0ff */
[----:B------:R2:W-:Y:S01]  /*32110*/  LDGSTS.E [R85+0x79400], [R82.64], P2 ;  /* 0x7940000052557fae */ /* 0x0005e20009121844 */
[----:B------:R-:W-:-:S03]  /*32120*/  LOP3.LUT R246, R122, 0x30, RZ, 0x3c, !PT ;  /* 0x000000307af67812 */ /* 0x000fc600078e3cff */
[----:B------:R-:W4:Y:S04]  /*32130*/  LDL.LU.64 R250, [R1+0x18b8] ;  /* 0x0018b80001fa7983 */ /* 0x000f280000300a00 */
[----:B------:R2:W-:Y:S02]  /*32140*/  LDGSTS.E [R84+0x7a400], [R78.64], P2 ;  /* 0x7a4000004e547fae */ /* 0x0005e40009121844 */
[----:B--2---:R-:W-:-:S05]  /*32150*/  IMAD.WIDE R84, R0, 0x4, R104 ;  /* 0x0000000400547825 */ /* 0x004fca00078e0268 */
[----:B------:R4:W-:Y:S01]  /*32160*/  LDGSTS.E [R98+0x7b400], [R84.64], P2 ;  /* 0x7b40000054627fae */ /* 0x0009e20009121844 */
[----:B------:R-:W-:-:S04]  /*32170*/  IMAD.WIDE R90, R0, 0x4, R102 ;  /* 0x00000004005a7825 */ /* 0x000fc800078e0266 */
[C---:B-1----:R-:W-:Y:S02]  /*32180*/  IMAD.WIDE R86, R0.reuse, 0x4, R112 ;  /* 0x0000000400567825 */ /* 0x042fe400078e0270 */
[----:B------:R-:W2:Y:S02]  /*32190*/  LDL.LU.64 R112, [R1+0x1878] ;  /* 0x0018780001707983 */ /* 0x000ea40000300a00 */
[C---:B------:R-:W-:Y:S02]  /*321a0*/  IMAD.WIDE R92, R0.reuse, 0x4, R110 ;  /* 0x00000004005c7825 */ /* 0x040fe400078e026e */
[----:B------:R-:W2:Y:S04]  /*321b0*/  LDL.LU.64 R110, [R1+0x1838] ;  /* 0x00183800016e7983 */ /* 0x000ea80000300a00 */
[----:B------:R-:W2:Y:S01]  /*321c0*/  LDL.LU.64 R122, [R1+0x17f8] ;  /* 0x0017f800017a7983 */ /* 0x000ea20000300a00 */
[----:B---3--:R-:W-:-:S05]  /*321d0*/  IMAD.WIDE R4, R0, 0x4, R108 ;  /* 0x0000000400047825 */ /* 0x008fca00078e026c */
[----:B------:R1:W-:Y:S04]  /*321e0*/  STL.64 [R1], R4 ;  /* 0x0000000401007387 */ /* 0x0003e80000100a00 */
[----:B------:R-:W3:Y:S04]  /*321f0*/  LDL.LU.64 R132, [R1+0x17b8] ;  /* 0x0017b80001847983 */ /* 0x000ee80000300a00 */
[----:B------:R-:W2:Y:S01]  /*32200*/  LDL.LU.64 R130, [R1+0x1778] ;  /* 0x0017780001827983 */ /* 0x000ea20000300a00 */
[----:B----4-:R-:W-:-:S04]  /*32210*/  IMAD.WIDE R98, R0, 0x4, R120 ;  /* 0x0000000400627825 */ /* 0x010fc800078e0278 */
[C---:B------:R-:W-:Y:S02]  /*32220*/  IMAD.WIDE R102, R0.reuse, 0x4, R118 ;  /* 0x0000000400667825 */ /* 0x040fe400078e0276 */
[----:B------:R-:W4:Y:S04]  /*32230*/  LDL.LU.64 R118, [R1+0x1738] ;  /* 0x0017380001767983 */ /* 0x000f280000300a00 */
[----:B------:R-:W2:Y:S04]  /*32240*/  LDL.LU.64 R120, [R1+0x16f8] ;  /* 0x0016f80001787983 */ /* 0x000ea80000300a00 */
[----:B------:R-:W2:Y:S01]  /*32250*/  LDL.LU.64 R248, [R1+0x16b8] ;  /* 0x0016b80001f87983 */ /* 0x000ea20000300a00 */
[C---:B------:R-:W-:Y:S01]  /*32260*/  IADD3 R97, R29.reuse, 0x100000, RZ ;  /* 0x001000001d617810 */ /* 0x040fe20007ffe0ff */
[----:B------:R-:W-:Y:S01]  /*32270*/  IMAD.WIDE R88, R0, 0x4, R106 ;  /* 0x0000000400587825 */ /* 0x000fe200078e026a */
[C---:B------:R-:W-:Y:S01]  /*32280*/  IADD3 R96, R29.reuse, 0x100000, RZ ;  /* 0x001000001d607810 */ /* 0x040fe20007ffe0ff */
[----:B------:R-:W3:Y:S01]  /*32290*/  LDL.LU.64 R144, [R1+0x1678] ;  /* 0x0016780001907983 */ /* 0x000ee20000300a00 */
[----:B------:R-:W-:-:S02]  /*322a0*/  IADD3 R95, R29, 0x100000, RZ ;  /* 0x001000001d5f7810 */ /* 0x000fc40007ffe0ff */
        /* <DEDUP_REMOVED lines=8> */
[----:B------:R-:W-:Y:S01]  /*32330*/  IADD3 R101, R246, 0x100000, RZ ;  /* 0x00100000f6657810 */ /* 0x000fe20007ffe0ff */
[----:B-1----:R-:W-:Y:S01]  /*32340*/  IMAD.WIDE R96, R0, 0x4, R114 ;  /* 0x0000000400607825 */ /* 0x002fe200078e0272 */
[----:B------:R-:W-:Y:S01]  /*32350*/  IADD3 R100, R246, 0x100000, RZ ;  /* 0x00100000f6647810 */ /* 0x000fe20007ffe0ff */
[----:B------:R1:W-:Y:S04]  /*32360*/  LDGSTS.E [R106+0x70600], [R4.64], P2 ;  /* 0x70600000046a7fae */ /* 0x0003e80009121844 */
[----:B------:R1:W-:Y:S01]  /*32370*/  LDGSTS.E [R105+0x71600], [R96.64], P2 ;  /* 0x7160000060697fae */ /* 0x0003e20009121844 */
[----:B------:R-:W-:-:S05]  /*32380*/  IMAD.WIDE R94, R0, 0x4, R116 ;  /* 0x00000004005e7825 */ /* 0x000fca00078e0274 */
[----:B------:R1:W-:Y:S04]  /*32390*/  LDGSTS.E [R104+0x72600], [R94.64], P2 ;  /* 0x726000005e687fae */ /* 0x0003e80009121844 */
[----:B------:R1:W-:Y:S04]  /*323a0*/  LDGSTS.E [R101+0x73600], [R98.64], P2 ;  /* 0x7360000062657fae */ /* 0x0003e80009121844 */
[----:B------:R1:W-:Y:S01]  /*323b0*/  LDGSTS.E [R100+0x74600], [R102.64], P2 ;  /* 0x7460000066647fae */ /* 0x0003e20009121844 */
[----:B------:R-:W-:Y:S01]  /*323c0*/  IADD3 R116, R246, 0x100000, RZ ;  /* 0x00100000f6747810 */ /* 0x000fe20007ffe0ff */
[----:B-1----:R-:W-:-:S05]  /*323d0*/  IMAD.WIDE R104, R0, 0x4, R124 ;  /* 0x0000000400687825 */ /* 0x002fca00078e027c */
[----:B------:R2:W-:Y:S01]  /*323e0*/  LDGSTS.E [R116+0x75600], [R104.64], P2 ;  /* 0x7560000068747fae */ /* 0x0005e20009121844 */
[----:B------:R-:W-:-:S03]  /*323f0*/  IMAD.WIDE R100, R0, 0x4, R250 ;  /* 0x0000000400647825 */ /* 0x000fc600078e02fa */
[----:B------:R-:W3:Y:S04]  /*32400*/  LDL.LU.64 R250, [R1+0x1a30] ;  /* 0x001a300001fa7983 */ /* 0x000ee80000300a00 */
[----:B------:R-:W3:Y:S04]  /*32410*/  LDL.LU.64 R142, [R1+0x19f0] ;  /* 0x0019f000018e7983 */ /* 0x000ee80000300a00 */
[----:B------:R-:W3:Y:S04]  /*32420*/  LDL.LU.64 R138, [R1+0x19b0] ;  /* 0x0019b000018a7983 */ /* 0x000ee80000300a00 */
[----:B------:R-:W3:Y:S04]  /*32430*/  LDL.LU.64 R128, [R1+0x1970] ;  /* 0x0019700001807983 */ /* 0x000ee80000300a00 */
[----:B------:R-:W3:Y:S04]  /*32440*/  LDL.LU.64 R152, [R1+0x1930] ;  /* 0x0019300001987983 */ /* 0x000ee80000300a00 */
[----:B------:R-:W3:Y:S04]  /*32450*/  LDL.LU.64 R146, [R1+0x18f0] ;  /* 0x0018f00001927983 */ /* 0x000ee80000300a00 */
[----:B------:R-:W3:Y:S04]  /*32460*/  LDL.LU.64 R140, [R1+0x18b0] ;  /* 0x0018b000018c7983 */ /* 0x000ee80000300a00 */
[----:B------:R-:W3:Y:S01]  /*32470*/  LDL.LU.64 R136, [R1+0x1870] ;  /* 0x0018700001887983 */ /* 0x000ee20000300a00 */
[----:B--2---:R-:W-:-:S03]  /*32480*/  IMAD.WIDE R116, R0, 0x4, R248 ;  /* 0x0000000400747825 */ /* 0x004fc600078e02f8 */
[----:B------:R-:W2:Y:S01]  /*32490*/  LDL.LU.64 R248, [R1+0x1830] ;  /* 0x0018300001f87983 */ /* 0x000ea20000300a00 */
[----:B------:R-:W-:Y:S01]  /*324a0*/  IADD3 R115, R246, 0x100000, RZ ;  /* 0x00100000f6737810 */ /* 0x000fe20007ffe0ff */
[----:B------:R-:W-:Y:S01]  /*324b0*/  IMAD.WIDE R106, R0, 0x4, R112 ;  /* 0x00000004006a7825 */ /* 0x000fe200078e0270 */
[C---:B------:R-:W-:Y:S01]  /*324c0*/  IADD3 R114, R246.reuse, 0x100000, RZ ;  /* 0x00100000f6727810 */ /* 0x040fe20007ffe0ff */
[----:B------:R-:W2:Y:S01]  /*324d0*/  LDL.LU.64 R162, [R1+0x17f0] ;  /* 0x0017f00001a27983 */ /* 0x000ea20000300a00 */
[----:B------:R-:W-:Y:S01]  /*324e0*/  IADD3 R109, R246, 0x100000, RZ ;  /* 0x00100000f66d7810 */ /* 0x000fe20007ffe0ff */
[----:B------:R-:W-:Y:S01]  /*324f0*/  IMAD.WIDE R110, R0, 0x4, R110 ;  /* 0x00000004006e7825 */ /* 0x000fe200078e026e */
[----:B------:R-:W-:Y:S01]  /*32500*/  IADD3 R108, R246, 0x100000, RZ ;  /* 0x00100000f66c7810 */ /* 0x000fe20007ffe0ff */
[----:B------:R1:W-:Y:S02]  /*32510*/  LDGSTS.E [R115+0x76600], [R100.64], P2 ;  /* 0x7660000064737fae */ /* 0x0003e40009121844 */
[----:B------:R-:W-:-:S02]  /*32520*/  IMAD.WIDE R112, R0, 0x4, R122 ;  /* 0x0000000400707825 */ /* 0x000fc400078e027a */
[----:B------:R1:W-:Y:S01]  /*32530*/  LDGSTS.E [R114+0x77600], [R106.64], P2 ;  /* 0x776000006a727fae */ /* 0x0003e20009121844 */
[----:B------:R-:W-:-:S03]  /*32540*/  IADD3 R126, R246, 0x100000, RZ ;  /* 0x00100000f67e7810 */ /* 0x000fc60007ffe0ff */
[----:B------:R3:W-:Y:S01]  /*32550*/  LDGSTS.E [R109+0x78600], [R110.64], P2 ;  /* 0x786000006e6d7fae */ /* 0x0007e20009121844 */
[----:B------:R-:W-:-:S03]  /*32560*/  IADD3 R125, R246, 0x100000, RZ ;  /* 0x00100000f67d7810 */ /* 0x000fc60007ffe0ff */
[----:B------:R3:W-:Y:S01]  /*32570*/  LDGSTS.E [R108+0x79600], [R112.64], P2 ;  /* 0x79600000706c7fae */ /* 0x0007e20009121844 */
[----:B------:R-:W-:Y:S01]  /*32580*/  IADD3 R124, R246, 0x100000, RZ ;  /* 0x00100000f67c7810 */ /* 0x000fe20007ffe0ff */
[----:B----4-:R-:W-:Y:S01]  /*32590*/  IMAD.WIDE R118, R0, 0x4, R118 ;  /* 0x0000000400767825 */ /* 0x010fe200078e0276 */
[----:B------:R-:W-:Y:S01]  /*325a0*/  IADD3 R123, R246, 0x100000, RZ ;  /* 0x00100000f67b7810 */ /* 0x000fe20007ffe0ff */
[----:B------:R-:W4:Y:S02]  /*325b0*/  LDL.LU.64 R160, [R1+0x17b0] ;  /* 0x0017b00001a07983 */ /* 0x000f240000300a00 */
[----:B-1----:R-:W-:Y:S01]  /*325c0*/  IMAD.WIDE R114, R0, 0x4, R130 ;  /* 0x0000000400727825 */ /* 0x002fe200078e0282 */
[----:B------:R-:W-:Y:S01]  /*325d0*/  IADD3 R122, R246, 0x100000, RZ ;  /* 0x00100000f67a7810 */ /* 0x000fe20007ffe0ff */
[----:B------:R-:W4:Y:S02]  /*325e0*/  LDL.LU.64 R158, [R1+0x1770] ;  /* 0x00177000019e7983 */ /* 0x000f240000300a00 */
[----:B---3--:R-:W-:Y:S01]  /*325f0*/  IMAD.WIDE R108, R0, 0x4, R132 ;  /* 0x00000004006c7825 */ /* 0x008fe200078e0284 */
[----:B------:R-:W-:Y:S01]  /*32600*/  LOP3.LUT R16, R252, 0x40, RZ, 0x3c, !PT ;  /* 0x00000040fc107812 */ /* 0x000fe200078e3cff */
[----:B------:R-:W3:Y:S02]  /*32610*/  LDL.LU.64 R148, [R1+0x1730] ;  /* 0x0017300001947983 */ /* 0x000ee40000300a00 */
[----:B------:R-:W-:-:S02]  /*32620*/  IMAD.WIDE R120, R0, 0x4, R120 ;  /* 0x0000000400787825 */ /* 0x000fc400078e0278 */
[----:B------:R1:W-:Y:S04]  /*32630*/  LDGSTS.E [R126+0x7a600], [R108.64], P2 ;  /* 0x7a6000006c7e7fae */ /* 0x0003e80009121844 */
        /* <DEDUP_REMOVED lines=8> */
[----:B------:R-:W-:Y:S01]  /*326c0*/  IMAD.WIDE R250, R0, 0x4, R250 ;  /* 0x0000000400fa7825 */ /* 0x000fe200078e02fa */
[----:B------:R-:W-:Y:S01]  /*326d0*/  IADD3 R130, R16, 0x100000, RZ ;  /* 0x0010000010827810 */ /* 0x000fe20007ffe0ff */
[----:B------:R-:W3:Y:S02]  /*326e0*/  LDL.LU.64 R150, [R1+0x16f0] ;  /* 0x0016f00001967983 */ /* 0x000ee40000300a00 */
[C---:B-1----:R-:W-:Y:S02]  /*326f0*/  IMAD.WIDE R126, R0.reuse, 0x4, R142 ;  /* 0x00000004007e7825 */ /* 0x042fe400078e028e */
[----:B------:R-:W3:Y:S02]  /*32700*/  LDL.LU.64 R172, [R1+0x16b0] ;  /* 0x0016b00001ac7983 */ /* 0x000ee40000300a00 */
[----:B------:R-:W-:-:S02]  /*32710*/  IMAD.WIDE R122, R0, 0x4, R144 ;  /* 0x00000004007a7825 */ /* 0x000fc400078e0290 */
[----:B------:R-:W3:Y:S02]  /*32720*/  LDL.LU.64 R170, [R1+0x1670] ;  /* 0x0016700001aa7983 */ /* 0x000ee40000300a00 */
[C---:B------:R-:W-:Y:S02]  /*32730*/  IMAD.WIDE R124, R0.reuse, 0x4, R138 ;  /* 0x00000004007c7825 */ /* 0x040fe400078e028a */
[----:B------:R1:W-:Y:S02]  /*32740*/  LDGSTS.E [R134+0x7f600], [R122.64], P2 ;  /* 0x7f6000007a867fae */ /* 0x0003e40009121844 */
[----:B------:R-:W-:Y:S02]  /*32750*/  IMAD.WIDE R128, R0, 0x4, R128 ;  /* 0x0000000400807825 */ /* 0x000fe400078e0280 */
[----:B------:R1:W-:Y:S04]  /*32760*/  LDGSTS.E [R133+0x70800], [R250.64], P2 ;  /* 0x70800000fa857fae */ /* 0x0003e80009121844 */
[----:B------:R1:W-:Y:S04]  /*32770*/  LDGSTS.E [R132+0x71800], [R126.64], P2 ;  /* 0x718000007e847fae */ /* 0x0003e80009121844 */
[----:B------:R1:W-:Y:S04]  /*32780*/  LDGSTS.E [R131+0x72800], [R124.64], P2 ;  /* 0x728000007c837fae */ /* 0x0003e80009121844 */
[----:B------:R1:W-:Y:S01]  /*32790*/  LDGSTS.E [R130+0x73800], [R128.64], P2 ;  /* 0x7380000080827fae */ /* 0x0003e20009121844 */
[----:B------:R-:W-:-:S02]  /*327a0*/  IMAD.SHL.U32 R247, R247, 0x4, RZ ;  /* 0x00000004f7f77824 */ /* 0x000fc400078e00ff */
[----:B-1----:R-:W-:-:S03]  /*327b0*/  IMAD.WIDE R130, R0, 0x4, R140 ;  /* 0x0000000400827825 */ /* 0x002fc600078e028c */
[----:B------:R-:W-:Y:S01]  /*327c0*/  LOP3.LUT R183, R247, 0x50, RZ, 0x3c, !PT ;  /* 0x00000050f7b77812 */ /* 0x000fe200078e3cff */
[----:B--2---:R-:W-:Y:S02]  /*327d0*/  IMAD.WIDE R140, R0, 0x4, R248 ;  /* 0x00000004008c7825 */ /* 0x004fe400078e02f8 */
[----:B------:R-:W2:Y:S04]  /*327e0*/  LDL.LU.64 R248, [R1+0x1a28] ;  /* 0x001a280001f87983 */ /* 0x000ea80000300a00 */
[----:B------:R-:W2:Y:S04]  /*327f0*/  LDL.LU.64 R156, [R1+0x19e8] ;  /* 0x0019e800019c7983 */ /* 0x000ea80000300a00 */
[----:B------:R-:W2:Y:S04]  /*32800*/  LDL.LU.64 R168, [R1+0x19a8] ;  /* 0x0019a80001a87983 */ /* 0x000ea80000300a00 */
[----:B------:R-:W2:Y:S04]  /*32810*/  LDL.LU.64 R180, [R1+0x1968] ;  /* 0x0019680001b47983 */ /* 0x000ea80000300a00 */
[----:B------:R-:W2:Y:S04]  /*32820*/  LDL.LU.64 R176, [R1+0x1928] ;  /* 0x0019280001b07983 */ /* 0x000ea80000300a00 */
[----:B------:R-:W2:Y:S04]  /*32830*/  LDL.LU.64 R164, [R1+0x18e8] ;  /* 0x0018e80001a47983 */ /* 0x000ea80000300a00 */
[----:B------:R-:W2:Y:S04]  /*32840*/  LDL.LU.64 R166, [R1+0x18a8] ;  /* 0x0018a80001a67983 */ /* 0x000ea80000300a00 */
[----:B------:R-:W2:Y:S01]  /*32850*/  LDL.LU.64 R246, [R1+0x1868] ;  /* 0x0018680001f67983 */ /* 0x000ea20000300a00 */
[----:B------:R-:W-:Y:S01]  /*32860*/  IADD3 R144, R16, 0x100000, RZ ;  /* 0x0010000010907810 */ /* 0x000fe20007ffe0ff */
[----:B------:R-:W-:Y:S01]  /*32870*/  IMAD.WIDE R132, R0, 0x4, R152 ;  /* 0x0000000400847825 */ /* 0x000fe200078e0298 */
[C---:B------:R-:W-:Y:S01]  /*32880*/  IADD3 R143, R16.reuse, 0x100000, RZ ;  /* 0x00100000108f7810 */ /* 0x040fe20007ffe0ff */
[----:B------:R-:W2:Y:S01]  /*32890*/  LDL.LU.64 R190, [R1+0x1828] ;  /* 0x0018280001be7983 */ /* 0x000ea20000300a00 */
[----:B------:R-:W-:Y:S01]  /*328a0*/  IADD3 R142, R16, 0x100000, RZ ;  /* 0x00100000108e7810 */ /* 0x000fe20007ffe0ff */
[----:B------:R-:W-:Y:S01]  /*328b0*/  IMAD.WIDE R134, R0, 0x4, R146 ;  /* 0x0000000400867825 */ /* 0x000fe200078e0292 */
[C---:B------:R-:W-:Y:S01]  /*328c0*/  IADD3 R139, R16.reuse, 0x100000, RZ ;  /* 0x00100000108b7810 */ /* 0x040fe20007ffe0ff */
[----:B------:R4:W-:Y:S01]  /*328d0*/  LDGSTS.E [R144+0x74800], [R132.64], P2 ;  /* 0x7480000084907fae */ /* 0x0009e20009121844 */
[----:B------:R-:W-:Y:S01]  /*328e0*/  IADD3 R138, R16, 0x100000, RZ ;  /* 0x00100000108a7810 */ /* 0x000fe20007ffe0ff */
[----:B------:R-:W-:-:S02]  /*328f0*/  IMAD.WIDE R136, R0, 0x4, R136 ;  /* 0x0000000400887825 */ /* 0x000fc400078e0288 */
[----:B------:R1:W-:Y:S01]  /*32900*/  LDGSTS.E [R143+0x75800], [R134.64], P2 ;  /* 0x75800000868f7fae */ /* 0x0003e20009121844 */
[----:B------:R-:W-:-:S03]  /*32910*/  IADD3 R154, R16, 0x100000, RZ ;  /* 0x00100000109a7810 */ /* 0x000fc60007ffe0ff */
[----:B------:R1:W-:Y:S01]  /*32920*/  LDGSTS.E [R142+0x76800], [R130.64], P2 ;  /* 0x76800000828e7fae */ /* 0x0003e20009121844 */
[----:B------:R-:W-:-:S03]  /*32930*/  IADD3 R153, R16, 0x100000, RZ ;  /* 0x0010000010997810 */ /* 0x000fc60007ffe0ff */
[----:B------:R3:W-:Y:S01]  /*32940*/  LDGSTS.E [R139+0x77800], [R136.64], P2 ;  /* 0x77800000888b7fae */ /* 0x0007e20009121844 */
[----:B------:R-:W-:Y:S01]  /*32950*/  IADD3 R152, R16, 0x100000, RZ ;  /* 0x0010000010987810 */ /* 0x000fe20007ffe0ff */
[----:B----4-:R-:W-:Y:S02]  /*32960*/  IMAD.WIDE R144, R0, 0x4, R158 ;  /* 0x0000000400907825 */ /* 0x010fe400078e029e */
[----:B------:R4:W-:Y:S01]  /*32970*/  LDGSTS.E [R138+0x78800], [R140.64], P2 ;  /* 0x788000008c8a7fae */ /* 0x0009e20009121844 */
[----:B------:R-:W-:Y:S01]  /*32980*/  IADD3 R147, R16, 0x100000, RZ ;  /* 0x0010000010937810 */ /* 0x000fe20007ffe0ff */
[----:B-1----:R-:W-:Y:S01]  /*32990*/  IMAD.WIDE R142, R0, 0x4, R162 ;  /* 0x00000004008e7825 */ /* 0x002fe200078e02a2 */
[----:B------:R-:W-:Y:S01]  /*329a0*/  IADD3 R146, R16, 0x100000, RZ ;  /* 0x0010000010927810 */ /* 0x000fe20007ffe0ff */
[----:B------:R-:W2:Y:S02]  /*329b0*/  LDL.LU.64 R188, [R1+0x17e8] ;  /* 0x0017e80001bc7983 */ /* 0x000ea40000300a00 */
[----:B---3--:R-:W-:-:S02]  /*329c0*/  IMAD.WIDE R148, R0, 0x4, R148 ;  /* 0x0000000400947825 */ /* 0x008fc400078e0294 */
[----:B------:R1:W-:Y:S02]  /*329d0*/  LDGSTS.E [R154+0x79800], [R142.64], P2 ;  /* 0x798000008e9a7fae */ /* 0x0003e40009121844 */
[----:B----4-:R-:W-:-:S04]  /*329e0*/  IMAD.WIDE R138, R0, 0x4, R160 ;  /* 0x00000004008a7825 */ /* 0x010fc800078e02a0 */
[----:B------:R-:W-:Y:S01]  /*329f0*/  IMAD.WIDE R150, R0, 0x4, R150 ;  /* 0x0000000400967825 */ /* 0x000fe200078e0296 */
[----:B------:R3:W-:Y:S01]  /*32a00*/  LDGSTS.E [R153+0x7a800], [R138.64], P2 ;  /* 0x7a8000008a997fae */ /* 0x0007e20009121844 */
[----:B------:R-:W-:-:S03]  /*32a10*/  IADD3 R162, R16, 0x100000, RZ ;  /* 0x0010000010a27810 */ /* 0x000fc60007ffe0ff */
[----:B------:R3:W-:Y:S01]  /*32a20*/  LDGSTS.E [R152+0x7b800], [R144.64], P2 ;  /* 0x7b80000090987fae */ /* 0x0007e20009121844 */
[----:B------:R-:W-:-:S03]  /*32a30*/  IADD3 R161, R16, 0x100000, RZ ;  /* 0x0010000010a17810 */ /* 0x000fc60007ffe0ff */
[----:B------:R4:W-:Y:S01]  /*32a40*/  LDGSTS.E [R147+0x7c800], [R148.64], P2 ;  /* 0x7c80000094937fae */ /* 0x0009e20009121844 */
[----:B------:R-:W-:-:S03]  /*32a50*/  IADD3 R160, R183, 0x100000, RZ ;  /* 0x00100000b7a07810 */ /* 0x000fc60007ffe0ff */
[----:B------:R4:W-:Y:S04]  /*32a60*/  LDGSTS.E [R146+0x7d800], [R150.64], P2 ;  /* 0x7d80000096927fae */ /* 0x0009e80009121844 */
[----:B------:R-:W2:Y:S01]  /*32a70*/  LDL.LU.64 R186, [R1+0x17a8] ;  /* 0x0017a80001ba7983 */ /* 0x000ea20000300a00 */
[----:B---3--:R-:W-:-:S03]  /*32a80*/  IMAD.WIDE R152, R0, 0x4, R170 ;  /* 0x0000000400987825 */ /* 0x008fc600078e02aa */
[----:B------:R-:W3:Y:S01]  /*32a90*/  LDL.LU.64 R174, [R1+0x1768] ;  /* 0x0017680001ae7983 */ /* 0x000ee20000300a00 */
[----:B----4-:R-:W-:-:S03]  /*32aa0*/  IMAD.WIDE R146, R0, 0x4, R172 ;  /* 0x0000000400927825 */ /* 0x010fc600078e02ac */
[----:B------:R-:W4:Y:S04]  /*32ab0*/  LDL.LU.64 R178, [R1+0x1728] ;  /* 0x0017280001b27983 */ /* 0x000f280000300a00 */
[----:B------:R1:W-:Y:S04]  /*32ac0*/  LDGSTS.E [R162+0x7e800], [R146.64], P2 ;  /* 0x7e80000092a27fae */ /* 0x0003e80009121844 */
[----:B------:R1:W-:Y:S04]  /*32ad0*/  LDGSTS.E [R161+0x7f800], [R152.64], P2 ;  /* 0x7f80000098a17fae */ /* 0x0003e80009121844 */
[----:B------:R-:W3:Y:S04]  /*32ae0*/  LDL.LU.64 R200, [R1+0x16e8] ;  /* 0x0016e80001c87983 */ /* 0x000ee80000300a00 */
[----:B------:R-:W3:Y:S04]  /*32af0*/  LDL.LU.64 R198, [R1+0x16a8] ;  /* 0x0016a80001c67983 */ /* 0x000ee80000300a00 */
[----:B------:R-:W3:Y:S01]  /*32b00*/  LDL.LU.64 R196, [R1+0x1668] ;  /* 0x0016680001c47983 */ /* 0x000ee20000300a00 */
[----:B--2---:R-:W-:-:S05]  /*32b10*/  IMAD.WIDE R248, R0, 0x4, R248 ;  /* 0x0000000400f87825 */ /* 0x004fca00078e02f8 */
[----:B------:R1:W-:Y:S02]  /*32b20*/  LDGSTS.E [R160+0x70a00], [R248.64], P2 ;  /* 0x70a00000f8a07fae */ /* 0x0003e40009121844 */
[----:B-1----:R-:W-:-:S04]  /*32b30*/  IMAD.WIDE R160, R0, 0x4, R166 ;  /* 0x0000000400a07825 */ /* 0x002fc800078e02a6 */
[C---:B------:R-:W-:Y:S02]  /*32b40*/  IMAD.WIDE R166, R0.reuse, 0x4, R246 ;  /* 0x0000000400a67825 */ /* 0x040fe400078e02f6 */
[----:B------:R-:W2:Y:S04]  /*32b50*/  LDL.LU.64 R246, [R1+0x1a20] ;  /* 0x001a200001f67983 */ /* 0x000ea80000300a00 */
        /* <DEDUP_REMOVED lines=23> */
[C---:B------:R-:W-:Y:S01]  /*32cd0*/  IADD3 R159, R183.reuse, 0x100000, RZ ;  /* 0x00100000b79f7810 */ /* 0x040fe20007ffe0ff */
[C---:B------:R-:W-:Y:S01]  /*32ce0*/  IMAD.WIDE R156, R0.reuse, 0x4, R156 ;  /* 0x00000004009c7825 */ /* 0x040fe200078e029c */
[----:B------:R-:W-:Y:S01]  /*32cf0*/  IADD3 R158, R183, 0x100000, RZ ;  /* 0x00100000b79e7810 */ /* 0x000fe20007ffe0ff */
[----:B------:R-:W2:Y:S02]  /*32d00*/  LDL.LU.64 R242, [R1+0x1818] ;  /* 0x0018180001f27983 */ /* 0x000ea40000300a00 */
[----:B------:R-:W-:-:S02]  /*32d10*/  IMAD.WIDE R154, R0, 0x4, R168 ;  /* 0x00000004009a7825 */ /* 0x000fc400078e02a8 */
[----:B------:R1:W-:Y:S01]  /*32d20*/  LDGSTS.E [R159+0x71a00], [R156.64], P2 ;  /* 0x71a000009c9f7fae */ /* 0x0003e20009121844 */
[C---:B------:R-:W-:Y:S01]  /*32d30*/  IADD3 R172, R183.reuse, 0x100000, RZ ;  /* 0x00100000b7ac7810 */ /* 0x040fe20007ffe0ff */
[C---:B------:R-:W-:Y:S02]  /*32d40*/  IMAD.WIDE R162, R0.reuse, 0x4, R176 ;  /* 0x0000000400a27825 */ /* 0x040fe400078e02b0 */
[----:B------:R1:W-:Y:S01]  /*32d50*/  LDGSTS.E [R158+0x72a00], [R154.64], P2 ;  /* 0x72a000009a9e7fae */ /* 0x0003e20009121844 */
[C---:B------:R-:W-:Y:S01]  /*32d60*/  IADD3 R171, R183.reuse, 0x100000, RZ ;  /* 0x00100000b7ab7810 */ /* 0x040fe20007ffe0ff */
[----:B------:R-:W-:Y:S01]  /*32d70*/  IMAD.WIDE R164, R0, 0x4, R164 ;  /* 0x0000000400a47825 */ /* 0x000fe200078e02a4 */
[C---:B------:R-:W-:Y:S01]  /*32d80*/  IADD3 R170, R183.reuse, 0x100000, RZ ;  /* 0x00100000b7aa7810 */ /* 0x040fe20007ffe0ff */
[----:B------:R-:W2:Y:S01]  /*32d90*/  LDL.LU.64 R232, [R1+0x17d8] ;  /* 0x0017d80001e87983 */ /* 0x000ea20000300a00 */
[C---:B------:R-:W-:Y:S02]  /*32da0*/  IADD3 R169, R183.reuse, 0x100000, RZ ;  /* 0x00100000b7a97810 */ /* 0x040fe40007ffe0ff */
[----:B------:R-:W-:-:S02]  /*32db0*/  IADD3 R168, R183, 0x100000, RZ ;  /* 0x00100000b7a87810 */ /* 0x000fc40007ffe0ff */
[C---:B------:R-:W-:Y:S01]  /*32dc0*/  IADD3 R182, R183.reuse, 0x100000, RZ ;  /* 0x00100000b7b67810 */ /* 0x040fe20007ffe0ff */
[C---:B---3--:R-:W-:Y:S01]  /*32dd0*/  IMAD.WIDE R174, R0.reuse, 0x4, R174 ;  /* 0x0000000400ae7825 */ /* 0x048fe200078e02ae */
[C---:B------:R-:W-:Y:S01]  /*32de0*/  IADD3 R177, R183.reuse, 0x100000, RZ ;  /* 0x00100000b7b17810 */ /* 0x040fe20007ffe0ff */
[----:B------:R-:W3:Y:S02]  /*32df0*/  LDL.LU.64 R234, [R1+0x1798] ;  /* 0x0017980001ea7983 */ /* 0x000ee40000300a00 */
[----:B-1----:R-:W-:Y:S01]  /*32e00*/  IMAD.WIDE R158, R0, 0x4, R180 ;  /* 0x00000004009e7825 */ /* 0x002fe200078e02b4 */
[C---:B------:R-:W-:Y:S01]  /*32e10*/  IADD3 R181, R183.reuse, 0x100000, RZ ;  /* 0x00100000b7b57810 */ /* 0x040fe20007ffe0ff */
[----:B------:R-:W3:Y:S04]  /*32e20*/  LDL.LU.64 R244, [R1+0x1758] ;  /* 0x0017580001f47983 */ /* 0x000ee80000300a00 */
[----:B------:R1:W-:Y:S04]  /*32e30*/  LDGSTS.E [R172+0x73a00], [R158.64], P2 ;  /* 0x73a000009eac7fae */ /* 0x0003e80009121844 */
[----:B------:R4:W-:Y:S01]  /*32e40*/  LDGSTS.E [R171+0x74a00], [R162.64], P2 ;  /* 0x74a00000a2ab7fae */ /* 0x0009e20009121844 */
[----:B------:R-:W-:-:S03]  /*32e50*/  IADD3 R180, R183, 0x100000, RZ ;  /* 0x00100000b7b47810 */ /* 0x000fc60007ffe0ff */
[----:B------:R4:W-:Y:S04]  /*32e60*/  LDGSTS.E [R170+0x75a00], [R164.64], P2 ;  /* 0x75a00000a4aa7fae */ /* 0x0009e80009121844 */
[----:B------:R4:W-:Y:S01]  /*32e70*/  LDGSTS.E [R169+0x76a00], [R160.64], P2 ;  /* 0x76a00000a0a97fae */ /* 0x0009e20009121844 */
[----:B-1----:R-:W-:-:S03]  /*32e80*/  IMAD.WIDE R172, R0, 0x4, R188 ;  /* 0x0000000400ac7825 */ /* 0x002fc600078e02bc */
[----:B------:R1:W-:Y:S01]  /*32e90*/  LDGSTS.E [R168+0x77a00], [R166.64], P2 ;  /* 0x77a00000a6a87fae */ /* 0x0003e20009121844 */
[C---:B----4-:R-:W-:Y:S01]  /*32ea0*/  IMAD.WIDE R170, R0.reuse, 0x4, R190 ;  /* 0x0000000400aa7825 */ /* 0x050fe200078e02be */
[----:B------:R-:W-:Y:S02]  /*32eb0*/  IADD3 R176, R183, 0x100000, RZ ;  /* 0x00100000b7b07810 */ /* 0x000fe40007ffe0ff */
[----:B------:R-:W4:Y:S01]  /*32ec0*/  LDL.LU.64 R6, [R1+0x1718] ;  /* 0x0017180001067983 */ /* 0x000f220000300a00 */
[----:B------:R-:W-:-:S03]  /*32ed0*/  IMAD.WIDE R178, R0, 0x4, R178 ;  /* 0x0000000400b27825 */ /* 0x000fc600078e02b2 */
[----:B------:R1:W-:Y:S02]  /*32ee0*/  LDGSTS.E [R182+0x78a00], [R170.64], P2 ;  /* 0x78a00000aab67fae */ /* 0x0003e40009121844 */
[----:B-1----:R-:W-:Y:S02]  /*32ef0*/  IMAD.WIDE R168, R0, 0x4, R186 ;  /* 0x0000000400a87825 */ /* 0x002fe400078e02ba */
[----:B------:R1:W-:Y:S01]  /*32f00*/  LDGSTS.E [R181+0x79a00], [R172.64], P2 ;  /* 0x79a00000acb57fae */ /* 0x0003e20009121844 */
[----:B------:R-:W-:-:S03]  /*32f10*/  LOP3.LUT R13, R252, 0x60, RZ, 0x3c, !PT ;  /* 0x00000060fc0d7812 */ /* 0x000fc600078e3cff */
[----:B------:R1:W-:Y:S01]  /*32f20*/  LDGSTS.E [R180+0x7aa00], [R168.64], P2 ;  /* 0x7aa00000a8b47fae */ /* 0x0003e20009121844 */
[----:B------:R-:W-:-:S03]  /*32f30*/  IADD3 R190, R183, 0x100000, RZ ;  /* 0x00100000b7be7810 */ /* 0x000fc60007ffe0ff */
[----:B------:R1:W-:Y:S01]  /*32f40*/  LDGSTS.E [R177+0x7ba00], [R174.64], P2 ;  /* 0x7ba00000aeb17fae */ /* 0x0003e20009121844 */
[C---:B------:R-:W-:Y:S02]  /*32f50*/  IADD3 R189, R183.reuse, 0x100000, RZ ;  /* 0x00100000b7bd7810 */ /* 0x040fe40007ffe0ff */
[----:B------:R-:W-:Y:S01]  /*32f60*/  IADD3 R188, R183, 0x100000, RZ ;  /* 0x00100000b7bc7810 */ /* 0x000fe20007ffe0ff */
[----:B------:R1:W-:Y:S01]  /*32f70*/  LDGSTS.E [R176+0x7ca00], [R178.64], P2 ;  /* 0x7ca00000b2b07fae */ /* 0x0003e20009121844 */
[----:B------:R-:W-:Y:S01]  /*32f80*/  IMAD.WIDE R182, R0, 0x4, R196 ;  /* 0x0000000400b67825 */ /* 0x000fe200078e02c4 */
[C---:B------:R-:W-:Y:S02]  /*32f90*/  IADD3 R187, R13.reuse, 0x100000, RZ ;  /* 0x001000000dbb7810 */ /* 0x040fe40007ffe0ff */
[----:B------:R-:W-:Y:S01]  /*32fa0*/  LOP3.LUT R5, R252, 0x70, RZ, 0x3c, !PT ;  /* 0x00000070fc057812 */ /* 0x000fe200078e3cff */
[C---:B-1----:R-:W-:Y:S01]  /*32fb0*/  IMAD.WIDE R180, R0.reuse, 0x4, R200 ;  /* 0x0000000400b47825 */ /* 0x042fe200078e02c8 */
[C---:B------:R-:W-:Y:S01]  /*32fc0*/  IADD3 R186, R13.reuse, 0x100000, RZ ;  /* 0x001000000dba7810 */ /* 0x040fe20007ffe0ff */
[----:B------:R-:W4:Y:S04]  /*32fd0*/  LDL.LU.64 R22, [R1+0x16d8] ;  /* 0x0016d80001167983 */ /* 0x000f280000300a00 */
[----:B------:R1:W-:Y:S01]  /*32fe0*/  LDGSTS.E [R190+0x7da00], [R180.64], P2 ;  /* 0x7da00000b4be7fae */ /* 0x0003e20009121844 */
[----:B------:R-:W-:Y:S01]  /*32ff0*/  IMAD.WIDE R176, R0, 0x4, R198 ;  /* 0x0000000400b07825 */ /* 0x000fe200078e02c6 */
[----:B------:R-:W-:-:S02]  /*33000*/  IADD3 R200, R13, 0x100000, RZ ;  /* 0x001000000dc87810 */ /* 0x000fc40007ffe0ff */
[C---:B------:R-:W-:Y:S01]  /*33010*/  IADD3 R197, R13.reuse, 0x100000, RZ ;  /* 0x001000000dc57810 */ /* 0x040fe20007ffe0ff */
[----:B------:R-:W4:Y:S04]  /*33020*/  LDL.LU.64 R20, [R1+0x1698] ;  /* 0x0016980001147983 */ /* 0x000f280000300a00 */
[----:B------:R1:W-:Y:S04]  /*33030*/  LDGSTS.E [R189+0x7ea00], [R176.64], P2 ;  /* 0x7ea00000b0bd7fae */ /* 0x0003e80009121844 */
[----:B------:R1:W-:Y:S01]  /*33040*/  LDGSTS.E [R188+0x7fa00], [R182.64], P2 ;  /* 0x7fa00000b6bc7fae */ /* 0x0003e20009121844 */
[----:B------:R-:W-:-:S02]  /*33050*/  IADD3 R199, R13, 0x100000, RZ ;  /* 0x001000000dc77810 */ /* 0x000fc40007ffe0ff */
[C---:B------:R-:W-:Y:S01]  /*33060*/  IADD3 R198, R13.reuse, 0x100000, RZ ;  /* 0x001000000dc67810 */ /* 0x040fe20007ffe0ff */
[----:B------:R-:W4:Y:S01]  /*33070*/  LDL.LU.64 R8, [R1+0x1658] ;  /* 0x0016580001087983 */ /* 0x000f220000300a00 */
[----:B------:R-:W-:-:S03]  /*33080*/  IADD3 R196, R13, 0x100000, RZ ;  /* 0x001000000dc47810 */ /* 0x000fc60007ffe0ff */
[----:B------:R-:W4:Y:S04]  /*33090*/  LDL.LU.64 R14, [R1+0x1650] ;  /* 0x00165000010e7983 */ /* 0x000f280000300a00 */
[----:B------:R-:W4:Y:S01]  /*330a0*/  LDL.LU.64 R24, [R1+0x1648] ;  /* 0x0016480001187983 */ /* 0x000f220000300a00 */
[----:B--2---:R-:W-:-:S04]  /*330b0*/  IMAD.WIDE R246, R0, 0x4, R246 ;  /* 0x0000000400f67825 */ /* 0x004fc800078e02f6 */
[C---:B------:R-:W-:Y:S01]  /*330c0*/  IMAD.WIDE R184, R0.reuse, 0x4, R184 ;  /* 0x0000000400b87825 */ /* 0x040fe200078e02b8 */
[----:B------:R2:W-:Y:S04]  /*330d0*/  LDGSTS.E [R187+0x70c00], [R246.64], P2 ;  /* 0x70c00000f6bb7fae */ /* 0x0005e80009121844 */
[----:B------:R2:W-:Y:S01]  /*330e0*/  LDGSTS.E [R186+0x71c00], [R184.64], P2 ;  /* 0x71c00000b8ba7fae */ /* 0x0005e20009121844 */
[----:B-1----:R-:W-:-:S04]  /*330f0*/  IMAD.WIDE R188, R0, 0x4, R208 ;  /* 0x0000000400bc7825 */ /* 0x002fc800078e02d0 */
[----:B------:R-:W-:-:S04]  /*33100*/  IMAD.WIDE R190, R0, 0x4, R206 ;  /* 0x0000000400be7825 */ /* 0x000fc800078e02ce */
[----:B--2---:R-:W-:-:S04]  /*33110*/  IMAD.WIDE R186, R0, 0x4, R210 ;  /* 0x0000000400ba7825 */ /* 0x004fc800078e02d2 */
[C---:B------:R-:W-:Y:S01]  /*33120*/  IMAD.WIDE R192, R0.reuse, 0x4, R192 ;  /* 0x0000000400c07825 */ /* 0x040fe200078e02c0 */
[----:B------:R1:W-:Y:S03]  /*33130*/  LDGSTS.E [R200+0x72c00], [R186.64], P2 ;  /* 0x72c00000bac87fae */ /* 0x0003e60009121844 */
[----:B------:R-:W-:Y:S01]  /*33140*/  IMAD.WIDE R194, R0, 0x4, R194 ;  /* 0x0000000400c27825 */ /* 0x000fe200078e02c2 */
[----:B------:R2:W-:Y:S01]  /*33150*/  LDGSTS.E [R199+0x73c00], [R188.64], P2 ;  /* 0x73c00000bcc77fae */ /* 0x0005e20009121844 */
[----:B------:R-:W-:-:S03]  /*33160*/  IADD3 R210, R13, 0x100000, RZ ;  /* 0x001000000dd27810 */ /* 0x000fc60007ffe0ff */
[----:B------:R2:W-:Y:S01]  /*33170*/  LDGSTS.E [R198+0x74c00], [R190.64], P2 ;  /* 0x74c00000bec67fae */ /* 0x0005e20009121844 */
[----:B------:R-:W-:-:S03]  /*33180*/  IADD3 R209, R13, 0x100000, RZ ;  /* 0x001000000dd17810 */ /* 0x000fc60007ffe0ff */
[----:B------:R2:W-:Y:S01]  /*33190*/  LDGSTS.E [R197+0x75c00], [R192.64], P2 ;  /* 0x75c00000c0c57fae */ /* 0x0005e20009121844 */
[----:B------:R-:W-:-:S03]  /*331a0*/  IADD3 R208, R13, 0x100000, RZ ;  /* 0x001000000dd07810 */ /* 0x000fc60007ffe0ff */
[----:B------:R2:W-:Y:S01]  /*331b0*/  LDGSTS.E [R196+0x76c00], [R194.64], P2 ;  /* 0x76c00000c2c47fae */ /* 0x0005e20009121844 */
[----:B-1----:R-:W-:Y:S01]  /*331c0*/  IMAD.WIDE R200, R0, 0x4, R216 ;  /* 0x0000000400c87825 */ /* 0x002fe200078e02d8 */
[----:B------:R-:W-:-:S03]  /*331d0*/  IADD3 R207, R13, 0x100000, RZ ;  /* 0x001000000dcf7810 */ /* 0x000fc60007ffe0ff */
[----:B--2---:R-:W-:Y:S01]  /*331e0*/  IMAD.WIDE R198, R0, 0x4, R218 ;  /* 0x0000000400c67825 */ /* 0x004fe200078e02da */
[----:B------:R-:W-:-:S03]  /*331f0*/  IADD3 R206, R13, 0x100000, RZ ;  /* 0x001000000dce7810 */ /* 0x000fc60007ffe0ff */
[----:B------:R-:W-:-:S04]  /*33200*/  IMAD.WIDE R202, R0, 0x4, R202 ;  /* 0x0000000400ca7825 */ /* 0x000fc800078e02ca */
[----:B------:R-:W-:-:S04]  /*33210*/  IMAD.WIDE R196, R0, 0x4, R220 ;  /* 0x0000000400c47825 */ /* 0x000fc800078e02dc */
[----:B------:R-:W-:Y:S01]  /*33220*/  IMAD.WIDE R204, R0, 0x4, R204 ;  /* 0x0000000400cc7825 */ /* 0x000fe200078e02cc */
        /* <DEDUP_REMOVED lines=28> */
[----:B---3--:R-:W-:-:S04]  /*333f0*/  IMAD.WIDE R216, R0, 0x4, R240 ;  /* 0x0000000400d87825 */ /* 0x008fc800078e02f0 */
[C---:B------:R-:W-:Y:S01]  /*33400*/  IMAD.WIDE R224, R0.reuse, 0x4, R224 ;  /* 0x0000000400e07825 */ /* 0x040fe200078e02e0 */
[----:B------:R1:W-:Y:S04]  /*33410*/  LDGSTS.E [R230+0x71e00], [R216.64], P2 ;  /* 0x71e00000d8e67fae */ /* 0x0003e80009121844 */
[----:B------:R2:W-:Y:S04]  /*33420*/  LDGSTS.E [R229+0x72e00], [R218.64], P2 ;  /* 0x72e00000dae57fae */ /* 0x0005e80009121844 */
[----:B------:R2:W-:Y:S04]  /*33430*/  LDGSTS.E [R228+0x73e00], [R220.64], P2 ;  /* 0x73e00000dce47fae */ /* 0x0005e80009121844 */
[----:B------:R3:W-:Y:S04]  /*33440*/  LDGSTS.E [R227+0x74e00], [R222.64], P2 ;  /* 0x74e00000dee37fae */ /* 0x0007e80009121844 */
[----:B------:R3:W-:Y:S01]  /*33450*/  LDGSTS.E [R226+0x75e00], [R224.64], P2 ;  /* 0x75e00000e0e27fae */ /* 0x0007e20009121844 */
[----:B--2---:R-:W-:-:S04]  /*33460*/  IMAD.WIDE R228, R0, 0x4, R10 ;  /* 0x0000000400e47825 */ /* 0x004fc800078e020a */
[C---:B---3--:R-:W-:Y:S02]  /*33470*/  IMAD.WIDE R226, R0.reuse, 0x4, R18 ;  /* 0x0000000400e27825 */ /* 0x048fe400078e0212 */
[----:B------:R-:W2:Y:S04]  /*33480*/  LDL.LU.64 R18, [R1+0x1640] ;  /* 0x0016400001127983 */ /* 0x000ea80000300a00 */
[----:B------:R-:W3:Y:S01]  /*33490*/  LDL.LU.64 R10, [R1+0x1638] ;  /* 0x00163800010a7983 */ /* 0x000ee20000300a00 */
[C---:B------:R-:W-:Y:S01]  /*334a0*/  IADD3 R240, R5.reuse, 0x100000, RZ ;  /* 0x0010000005f07810 */ /* 0x040fe20007ffe0ff */
[C---:B-1----:R-:W-:Y:S01]  /*334b0*/  IMAD.WIDE R230, R0.reuse, 0x4, R242 ;  /* 0x0000000400e67825 */ /* 0x042fe200078e02f2 */
[C---:B------:R-:W-:Y:S02]  /*334c0*/  IADD3 R239, R5.reuse, 0x100000, RZ ;  /* 0x0010000005ef7810 */ /* 0x040fe40007ffe0ff */
[C---:B------:R-:W-:Y:S01]  /*334d0*/  IADD3 R238, R5.reuse, 0x100000, RZ ;  /* 0x0010000005ee7810 */ /* 0x040fe20007ffe0ff */
[C---:B------:R-:W-:Y:S01]  /*334e0*/  IMAD.WIDE R232, R0.reuse, 0x4, R232 ;  /* 0x0000000400e87825 */ /* 0x040fe200078e02e8 */
[C---:B------:R-:W-:Y:S01]  /*334f0*/  IADD3 R237, R5.reuse, 0x100000, RZ ;  /* 0x0010000005ed7810 */ /* 0x040fe20007ffe0ff */
[----:B------:R4:W-:Y:S01]  /*33500*/  LDGSTS.E [R240+0x76e00], [R226.64], P2 ;  /* 0x76e00000e2f07fae */ /* 0x0009e20009121844 */
[----:B------:R-:W-:Y:S01]  /*33510*/  IADD3 R236, R5, 0x100000, RZ ;  /* 0x0010000005ec7810 */ /* 0x000fe20007ffe0ff */
[----:B------:R-:W-:-:S02]  /*33520*/  IMAD.WIDE R234, R0, 0x4, R234 ;  /* 0x0000000400ea7825 */ /* 0x000fc400078e02ea */
[----:B------:R1:W-:Y:S01]  /*33530*/  LDGSTS.E [R239+0x77e00], [R228.64], P2 ;  /* 0x77e00000e4ef7fae */ /* 0x0003e20009121844 */
[----:B------:R-:W-:-:S03]  /*33540*/  IADD3 R242, R5, 0x100000, RZ ;  /* 0x0010000005f27810 */ /* 0x000fc60007ffe0ff */
[----:B------:R1:W-:Y:S04]  /*33550*/  LDGSTS.E [R238+0x78e00], [R230.64], P2 ;  /* 0x78e00000e6ee7fae */ /* 0x0003e80009121844 */
[----:B------:R4:W-:Y:S02]  /*33560*/  LDGSTS.E [R237+0x79e00], [R232.64], P2 ;  /* 0x79e00000e8ed7fae */ /* 0x0009e40009121844 */
[C---:B----4-:R-:W-:Y:S02]  /*33570*/  IMAD.WIDE R240, R0.reuse, 0x4, R22 ;  /* 0x0000000400f07825 */ /* 0x050fe400078e0216 */
[----:B------:R4:W-:Y:S02]  /*33580*/  LDGSTS.E [R236+0x7ae00], [R234.64], P2 ;  /* 0x7ae00000eaec7fae */ /* 0x0009e40009121844 */
[----:B-1----:R-:W-:Y:S01]  /*33590*/  IMAD.WIDE R238, R0, 0x4, R6 ;  /* 0x0000000400ee7825 */ /* 0x002fe200078e0206 */
[----:B------:R-:W-:Y:S01]  /*335a0*/  IADD3 R252, R5, 0x100000, RZ ;  /* 0x0010000005fc7810 */ /* 0x000fe20007ffe0ff */
[----:B------:R-:W3:Y:S01]  /*335b0*/  LDL.LU.64 R6, [R1+0x1630] ;  /* 0x0016300001067983 */ /* 0x000ee20000300a00 */
[----:B------:R-:W-:-:S03]  /*335c0*/  IADD3 R4, R2, -0x219, RZ ;  /* 0xfffffde702047810 */ /* 0x000fc60007ffe0ff */
[----:B------:R-:W3:Y:S01]  /*335d0*/  LDL.LU.64 R22, [R1+0x1628] ;  /* 0x0016280001167983 */ /* 0x000ee20000300a00 */
[----:B----4-:R-:W-:Y:S01]  /*335e0*/  IMAD.WIDE R236, R0, 0x4, R244 ;  /* 0x0000000400ec7825 */ /* 0x010fe200078e02f4 */
[C---:B------:R-:W-:Y:S02]  /*335f0*/  IADD3 R245, R5.reuse, 0x100000, RZ ;  /* 0x0010000005f57810 */ /* 0x040fe40007ffe0ff */
[C---:B------:R-:W-:Y:S02]  /*33600*/  IADD3 R244, R5.reuse, 0x100000, RZ ;  /* 0x0010000005f47810 */ /* 0x040fe40007ffe0ff */
[----:B------:R1:W-:Y:S01]  /*33610*/  LDGSTS.E [R242+0x7be00], [R236.64], P2 ;  /* 0x7be00000ecf27fae */ /* 0x0003e20009121844 */
[----:B------:R-:W-:-:S03]  /*33620*/  IADD3 R5, R5, 0x100000, RZ ;  /* 0x0010000005057810 */ /* 0x000fc60007ffe0ff */
[----:B------:R4:W-:Y:S01]  /*33630*/  LDGSTS.E [R245+0x7ce00], [R238.64], P2 ;  /* 0x7ce00000eef57fae */ /* 0x0009e20009121844 */
[----:B------:R-:W-:-:S03]  /*33640*/  IMAD.WIDE R14, R3, 0x4, R14 ;  /* 0x00000004030e7825 */ /* 0x000fc600078e020e */
[----:B------:R4:W-:Y:S01]  /*33650*/  LDGSTS.E [R244+0x7de00], [R240.64], P2 ;  /* 0x7de00000f0f47fae */ /* 0x0009e20009121844 */
[----:B-1----:R-:W-:-:S03]  /*33660*/  IMAD.WIDE R242, R0, 0x4, R20 ;  /* 0x0000000400f27825 */ /* 0x002fc600078e0214 */
[----:B------:R-:W3:Y:S01]  /*33670*/  LDL.LU.64 R20, [R1+0x1620] ;  /* 0x0016200001147983 */ /* 0x000ee20000300a00 */
[----:B------:R-:W-:-:S03]  /*33680*/  IMAD.WIDE R36, R3, 0x4, R24 ;  /* 0x0000000403247825 */ /* 0x000fc600078e0218 */
[----:B------:R1:W-:Y:S01]  /*33690*/  LDGSTS.E [R252+0x7ee00], [R242.64], P2 ;  /* 0x7ee00000f2fc7fae */ /* 0x0003e20009121844 */
[----:B----4-:R-:W-:-:S03]  /*336a0*/  IMAD.WIDE R244, R0, 0x4, R8 ;  /* 0x0000000400f47825 */ /* 0x010fc600078e0208 */
[----:B------:R-:W4:Y:S04]  /*336b0*/  LDL.LU.64 R8, [R1+0x1618] ;  /* 0x0016180001087983 */ /* 0x000f280000300a00 */
[----:B------:R1:W-:Y:S01]  /*336c0*/  LDGSTS.E [R5+0x7fe00], [R244.64], P2 ;  /* 0x7fe00000f4057fae */ /* 0x0003e20009121844 */
[----:B------:R-:W-:-:S03]  /*336d0*/  ISETP.GE.U32.AND P2, PT, R4, 0x7ffffd68, PT ;  /* 0x7ffffd680400780c */ /* 0x000fc60003f46070 */
[----:B------:R2:W-:Y:S04]  /*336e0*/  STL.64 [R1+0xb10], R14 ;  /* 0x000b100e01007387 */ /* 0x0005e80000100a00 */
[----:B------:R-:W0:Y:S04]  /*336f0*/  LDGDEPBAR ;  /* 0x00000000000079af */ /* 0x000e280000000000 */
[----:B-1----:R-:W4:Y:S04]  /*33700*/  LDL.LU.64 R4, [R1+0x1610] ;  /* 0x0016100001047983 */ /* 0x002f280000300a00 */
[----:B------:R1:W-:Y:S01]  /*33710*/  STL.64 [R1+0xb08], R36 ;  /* 0x000b082401007387 */ /* 0x0003e20000100a00 */
[----:B--2---:R-:W-:-:S04]  /*33720*/  IMAD.WIDE R32, R3, 0x4, R18 ;  /* 0x0000000403207825 */ /* 0x004fc800078e0212 */
[----:B---3--:R-:W-:Y:S01]  /*33730*/  IMAD.WIDE R30, R3, 0x4, R10 ;  /* 0x00000004031e7825 */ /* 0x008fe200078e020a */
[----:B------:R2:W-:Y:S04]  /*33740*/  STL.64 [R1+0xb00], R32 ;  /* 0x000b002001007387 */ /* 0x0005e80000100a00 */
[----:B------:R-:W3:Y:S04]  /*33750*/  LDL.LU.64 R24, [R1+0x1608] ;  /* 0x0016080001187983 */ /* 0x000ee80000300a00 */
[----:B------:R4:W-:Y:S04]  /*33760*/  STL.64 [R1+0xaf8], R30 ;  /* 0x000af81e01007387 */ /* 0x0009e80000100a00 */
[----:B------:R-:W3:Y:S04]  /*33770*/  LDL.LU.64 R18, [R1+0x1600] ;  /* 0x0016000001127983 */ /* 0x000ee80000300a00 */
[----:B------:R-:W3:Y:S01]  /*33780*/  LDL.LU.64 R10, [R1+0x15f8] ;  /* 0x0015f800010a7983 */ /* 0x000ee20000300a00 */
[----:B------:R-:W-:-:S03]  /*33790*/  IADD3 R252, R17, 0x100000, RZ ;  /* 0x0010000011fc7810 */ /* 0x000fc60007ffe0ff */
[----:B------:R-:W-:Y:S01]  /*337a0*/  BAR.SYNC.DEFER_BLOCKING 0x0 ;  /* 0x0000000000007b1d */ /* 0x000fe20000010000 */
[----:B------:R-:W-:Y:S01]  /*337b0*/  IADD3 R27, R17, 0x100000, RZ ;  /* 0x00100000111b7810 */ /* 0x000fe20007ffe0ff */
[----:B------:R-:W-:-:S05]  /*337c0*/  IMAD.WIDE R6, R3, 0x4, R6 ;  /* 0x0000000403067825 */ /* 0x000fca00078e0206 */
[----:B------:R1:W-:Y:S04]  /*337d0*/  STL.64 [R1+0xad0], R6 ;  /* 0x000ad00601007387 */ /* 0x0003e80000100a00 */
[----:B------:R-:W-:Y:S01]  /*337e0*/  @!PT LDS RZ, [RZ] ;  /* 0x00000000fffff984 */ /* 0x000fe20000000800 */
[----:B------:R-:W-:Y:S01]  /*337f0*/  @!PT LDS RZ, [RZ] ;  /* 0x00000000fffff984 */ /* 0x000fe20000000800 */
[----:B------:R-:W-:Y:S01]  /*33800*/  @!PT LDS RZ, [RZ] ;  /* 0x00000000fffff984 */ /* 0x000fe20000000800 */
[----:B------:R1:W-:Y:S02]  /*33810*/  LDGSTS.E [R252], [R14.64], !P0 ;  /* 0x000000000efc7fae */ /* 0x0003e4000c121844 */
[C---:B-1----:R-:W-:Y:S02]  /*33820*/  IADD3 R15, R17.reuse, 0x100000, RZ ;  /* 0x00100000110f7810 */ /* 0x042fe40007ffe0ff */
[----:B------:R-:W-:-:S03]  /*33830*/  IADD3 R14, R17, 0x100000, RZ ;  /* 0x00100000110e7810 */ /* 0x000fc60007ffe0ff */
[----:B------:R1:W-:Y:S04]  /*33840*/  LDGSTS.E [R15+0x200], [R36.64], !P0 ;  /* 0x00200000240f7fae */ /* 0x0003e8000c121844 */
[----:B------:R2:W-:Y:S04]  /*33850*/  LDGSTS.E [R14+0x400], [R32.64], !P0 ;  /* 0x00400000200e7fae */ /* 0x0005e8000c121844 */
[----:B------:R4:W-:Y:S01]  /*33860*/  LDGSTS.E [R27+0x600], [R30.64], !P0 ;  /* 0x006000001e1b7fae */ /* 0x0009e2000c121844 */
[----:B-1----:R-:W-:-:S03]  /*33870*/  IMAD.WIDE R36, R3, 0x4, R22 ;  /* 0x0000000403247825 */ /* 0x002fc600078e0216 */
[----:B------:R1:W-:Y:S01]  /*33880*/  LDGSTS.E [R252+0x2000], [R6.64], !P6 ;  /* 0x0200000006fc7fae */ /* 0x0003e2000f121844 */
[----:B--2---:R-:W-:-:S03]  /*33890*/  IMAD.WIDE R32, R3, 0x4, R20 ;  /* 0x0000000403207825 */ /* 0x004fc600078e0214 */
[----:B------:R-:W2:Y:S01]  /*338a0*/  LDL.LU.64 R14, [R1+0x15f0] ;  /* 0x0015f000010e7983 */ /* 0x000ea20000300a00 */
[----:B----4-:R-:W-:-:S03]  /*338b0*/  IMAD.WIDE R30, R3, 0x4, R8 ;  /* 0x00000004031e7825 */ /* 0x010fc600078e0208 */
[----:B------:R3:W-:Y:S01]  /*338c0*/  STL.64 [R1+0xac8], R36 ;  /* 0x000ac82401007387 */ /* 0x0007e20000100a00 */
[----:B-1----:R-:W-:-:S03]  /*338d0*/  IADD3 R7, R17, 0x100000, RZ ;  /* 0x0010000011077810 */ /* 0x002fc60007ffe0ff */
[----:B------:R1:W-:Y:S01]  /*338e0*/  STL.64 [R1+0xac0], R32 ;  /* 0x000ac02001007387 */ /* 0x0003e20000100a00 */
[----:B------:R-:W-:Y:S01]  /*338f0*/  IADD3 R6, R17, 0x100000, RZ ;  /* 0x0010000011067810 */ /* 0x000fe20007ffe0ff */
[C---:B------:R-:W-:Y:S02]  /*33900*/  IMAD.WIDE R4, R3.reuse, 0x4, R4 ;  /* 0x0000000403047825 */ /* 0x040fe400078e0204 */
[----:B------:R-:W3:Y:S04]  /*33910*/  LDL.LU.64 R22, [R1+0x15e8] ;  /* 0x0015e80001167983 */ /* 0x000ee80000300a00 */
[----:B------:R1:W-:Y:S04]  /*33920*/  STL.64 [R1+0xab8], R30 ;  /* 0x000ab81e01007387 */ /* 0x0003e80000100a00 */
[----:B------:R-:W3:Y:S04]  /*33930*/  LDL.LU.64 R20, [R1+0x15e0] ;  /* 0x0015e00001147983 */ /* 0x000ee80000300a00 */
[----:B------:R1:W-:Y:S04]  /*33940*/  LDGSTS.E [R7+0x2200], [R36.64], !P6 ;  /* 0x0220000024077fae */ /* 0x0003e8000f121844 */
[----:B------:R-:W3:Y:S04]  /*33950*/  LDL.LU.64 R8, [R1+0x15d8] ;  /* 0x0015d80001087983 */ /* 0x000ee80000300a00 */
[----:B------:R1:W-:Y:S04]  /*33960*/  LDGSTS.E [R6+0x2400], [R32.64], !P6 ;  /* 0x0240000020067fae */ /* 0x0003e8000f121844 */
[----:B------:R3:W-:Y:S04]  /*33970*/  LDGSTS.E [R27+0x2600], [R30.64], !P6 ;  /* 0x026000001e1b7fae */ /* 0x0007e8000f121844 */
[----:B------:R3:W-:Y:S04]  /*33980*/  STL.64 [R1+0xa90], R4 ;  /* 0x000a900401007387 */ /* 0x0007e80000100a00 */
[----:B-1----:R-:W3:Y:S04]  /*33990*/  LDL.LU.64 R6, [R1+0x15d0] ;  /* 0x0015d00001067983 */ /* 0x002ee80000300a00 */
[----:B------:R1:W-:Y:S01]  /*339a0*/  LDGSTS.E [R252+0x4000], [R4.64], !P1 ;  /* 0x0400000004fc7fae */ /* 0x0003e2000c921844 */
[----:B---3--:R-:W-:-:S04]  /*339b0*/  IMAD.WIDE R36, R3, 0x4, R24 ;  /* 0x0000000403247825 */ /* 0x008fc800078e0218 */
[C---:B------:R-:W-:Y:S01]  /*339c0*/  IMAD.WIDE R32, R3.reuse, 0x4, R18 ;  /* 0x0000000403207825 */ /* 0x040fe200078e0212 */
[----:B------:R3:W-:Y:S03]  /*339d0*/  STL.64 [R1+0xa88], R36 ;  /* 0x000a882401007387 */ /* 0x0007e60000100a00 */
[----:B------:R-:W-:Y:S01]  /*339e0*/  IMAD.WIDE R30, R3, 0x4, R10 ;  /* 0x00000004031e7825 */ /* 0x000fe200078e020a */
[----:B------:R3:W-:Y:S04]  /*339f0*/  STL.64 [R1+0xa80], R32 ;  /* 0x000a802001007387 */ /* 0x0007e80000100a00 */
[----:B------:R-:W4:Y:S04]  /*33a00*/  LDL.LU.64 R24, [R1+0x15c8] ;  /* 0x0015c80001187983 */ /* 0x000f280000300a00 */
[----:B------:R-:W-:Y:S04]  /*33a10*/  STL.64 [R1+0xa78], R30 ;  /* 0x000a781e01007387 */ /* 0x000fe80000100a00 */
[----:B------:R-:W4:Y:S04]  /*33a20*/  LDL.LU.64 R18, [R1+0x15c0] ;  /* 0x0015c00001127983 */ /* 0x000f280000300a00 */
[----:B------:R-:W4:Y:S01]  /*33a30*/  LDL.LU.64 R10, [R1+0x15b8] ;  /* 0x0015b800010a7983 */ /* 0x000f220000300a00 */
[----:B-1----:R-:W-:-:S02]  /*33a40*/  IADD3 R5, R17, 0x100000, RZ ;  /* 0x0010000011057810 */ /* 0x002fc40007ffe0ff */
[----:B------:R-:W-:-:S03]  /*33a50*/  IADD3 R4, R17, 0x100000, RZ ;  /* 0x0010000011047810 */ /* 0x000fc60007ffe0ff */
[----:B------:R1:W-:Y:S04]  /*33a60*/  LDGSTS.E [R5+0x4200], [R36.64], !P1 ;  /* 0x0420000024057fae */ /* 0x0003e8000c921844 */
[----:B------:R1:W-:Y:S04]  /*33a70*/  LDGSTS.E [R4+0x4400], [R32.64], !P1 ;  /* 0x0440000020047fae */ /* 0x0003e8000c921844 */
[----:B------:R1:W-:Y:S01]  /*33a80*/  LDGSTS.E [R27+0x4600], [R30.64], !P1 ;  /* 0x046000001e1b7fae */ /* 0x0003e2000c921844 */
[----:B--2---:R-:W-:-:S05]  /*33a90*/  IMAD.WIDE R14, R3, 0x4, R14 ;  /* 0x00000004030e7825 */ /* 0x004fca00078e020e */
[----:B------:R2:W-:Y:S04]  /*33aa0*/  STL.64 [R1+0xa50], R14 ;  /* 0x000a500e01007387 */ /* 0x0005e80000100a00 */
[----:B-1----:R-:W4:Y:S01]  /*33ab0*/  LDL.LU.64 R4, [R1+0x15b0] ;  /* 0x0015b00001047983 */ /* 0x002f220000300a00 */
[----:B---3--:R-:W-:-:S03]  /*33ac0*/  IMAD.WIDE R36, R3, 0x4, R22 ;  /* 0x0000000403247825 */ /* 0x008fc600078e0216 */
[----:B------:R2:W-:Y:S01]  /*33ad0*/  LDGSTS.E [R252+0x6000], [R14.64], !P4 ;  /* 0x060000000efc7fae */ /* 0x0005e2000e121844 */
[----:B------:R-:W-:-:S03]  /*33ae0*/  IMAD.WIDE R32, R3, 0x4, R20 ;  /* 0x0000000403207825 */ /* 0x000fc600078e0214 */
[----:B------:R4:W-:Y:S01]  /*33af0*/  STL.64 [R1+0xa48], R36 ;  /* 0x000a482401007387 */ /* 0x0009e20000100a00 */
[----:B--2---:R-:W-:Y:S01]  /*33b00*/  IADD3 R15, R17, 0x100000, RZ ;  /* 0x00100000110f7810 */ /* 0x004fe20007ffe0ff */
[----:B------:R-:W-:Y:S01]  /*33b10*/  IMAD.WIDE R30, R3, 0x4, R8 ;  /* 0x00000004031e7825 */ /* 0x000fe200078e0208 */
[----:B------:R-:W-:Y:S01]  /*33b20*/  IADD3 R14, R17, 0x100000, RZ ;  /* 0x00100000110e7810 */ /* 0x000fe20007ffe0ff */
[----:B------:R1:W-:Y:S04]  /*33b30*/  STL.64 [R1+0xb30], R32 ;  /* 0x000b302001007387 */ /* 0x0003e80000100a00 */
[----:B------:R-:W2:Y:S04]  /*33b40*/  LDL.LU.64 R22, [R1+0x15a8] ;  /* 0x0015a80001167983 */ /* 0x000ea80000300a00 */
[----:B------:R3:W-:Y:S04]  /*33b50*/  STL.64 [R1+0xb48], R30 ;  /* 0x000b481e01007387 */ /* 0x0007e80000100a00 */
[----:B------:R-:W2:Y:S01]  /*33b60*/  LDL.LU.64 R20, [R1+0x15a0] ;  /* 0x0015a00001147983 */ /* 0x000ea20000300a00 */
[----:B------:R-:W-:-:S03]  /*33b70*/  IMAD.WIDE R6, R3, 0x4, R6 ;  /* 0x0000000403067825 */ /* 0x000fc600078e0206 */
[----:B------:R1:W-:Y:S04]  /*33b80*/  LDGSTS.E [R15+0x6200], [R36.64], !P4 ;  /* 0x06200000240f7fae */ /* 0x0003e8000e121844 */
[----:B------:R-:W2:Y:S04]  /*33b90*/  LDL.LU.64 R8, [R1+0x1598] ;  /* 0x0015980001087983 */ /* 0x000ea80000300a00 */
[----:B------:R1:W-:Y:S04]  /*33ba0*/  LDGSTS.E [R14+0x6400], [R32.64], !P4 ;  /* 0x06400000200e7fae */ /* 0x0003e8000e121844 */
[----:B------:R3:W-:Y:S04]  /*33bb0*/  LDGSTS.E [R27+0x6600], [R30.64], !P4 ;  /* 0x066000001e1b7fae */ /* 0x0007e8000e121844 */
[----:B------:R3:W-:Y:S04]  /*33bc0*/  STL.64 [R1+0xd18], R6 ;  /* 0x000d180601007387 */ /* 0x0007e80000100a00 */
[----:B-1----:R-:W2:Y:S04]  /*33bd0*/  LDL.LU.64 R14, [R1+0x1590] ;  /* 0x00159000010e7983 */ /* 0x002ea80000300a00 */
[----:B------:R1:W-:Y:S01]  /*33be0*/  LDGSTS.E [R252+0x8000], [R6.64], !P3 ;  /* 0x0800000006fc7fae */ /* 0x0003e2000d921844 */
[----:B----4-:R-:W-:-:S04]  /*33bf0*/  IMAD.WIDE R36, R3, 0x4, R24 ;  /* 0x0000000403247825 */ /* 0x010fc800078e0218 */
[C---:B------:R-:W-:Y:S01]  /*33c00*/  IMAD.WIDE R32, R3.reuse, 0x4, R18 ;  /* 0x0000000403207825 */ /* 0x040fe200078e0212 */
[----:B------:R2:W-:Y:S03]  /*33c10*/  STL.64 [R1+0xd48], R36 ;  /* 0x000d482401007387 */ /* 0x0005e60000100a00 */
[----:B---3--:R-:W-:Y:S01]  /*33c20*/  IMAD.WIDE R30, R3, 0x4, R10 ;  /* 0x00000004031e7825 */ /* 0x008fe200078e020a */
[----:B------:R-:W-:Y:S04]  /*33c30*/  STL.64 [R1+0xd58], R32 ;  /* 0x000d582001007387 */ /* 0x000fe80000100a00 */
[----:B------:R-:W3:Y:S04]  /*33c40*/  LDL.LU.64 R24, [R1+0x1588] ;  /* 0x0015880001187983 */ /* 0x000ee80000300a00 */
        /* <DEDUP_REMOVED lines=8> */
[----:B------:R-:W-:-:S05]  /*33cd0*/  IMAD.WIDE R4, R3, 0x4, R4 ;  /* 0x0000000403047825 */ /* 0x000fca00078e0204 */
[----:B------:R2:W-:Y:S04]  /*33ce0*/  STL.64 [R1+0xd78], R4 ;  /* 0x000d780401007387 */ /* 0x0005e80000100a00 */
[----:B-1----:R-:W4:Y:S04]  /*33cf0*/  LDL.LU.64 R6, [R1+0x1570] ;  /* 0x0015700001067983 */ /* 0x002f280000300a00 */
[----:B------:R1:W-:Y:S01]  /*33d00*/  LDGSTS.E [R252+0xa000], [R4.64], !P5 ;  /* 0x0a00000004fc7fae */ /* 0x0003e2000e921844 */
[----:B--2---:R-:W-:Y:S01]  /*33d10*/  IMAD.WIDE R36, R3, 0x4, R22 ;  /* 0x0000000403247825 */ /* 0x004fe200078e0216 */
[----:B-1----:R-:W-:-:S02]  /*33d20*/  IADD3 R5, R17, 0x100000, RZ ;  /* 0x0010000011057810 */ /* 0x002fc40007ffe0ff */
[----:B------:R-:W-:Y:S01]  /*33d30*/  IADD3 R4, R17, 0x100000, RZ ;  /* 0x0010000011047810 */ /* 0x000fe20007ffe0ff */
[C---:B------:R-:W-:Y:S01]  /*33d40*/  IMAD.WIDE R32, R3.reuse, 0x4, R20 ;  /* 0x0000000403207825 */ /* 0x040fe200078e0214 */
[----:B------:R3:W-:Y:S04]  /*33d50*/  STL.64 [R1+0xd88], R36 ;  /* 0x000d882401007387 */ /* 0x0007e80000100a00 */
[----:B------:R4:W-:Y:S01]  /*33d60*/  STL.64 [R1+0xd98], R32 ;  /* 0x000d982001007387 */ /* 0x0009e20000100a00 */
[----:B------:R-:W-:-:S03]  /*33d70*/  IMAD.WIDE R30, R3, 0x4, R8 ;  /* 0x00000004031e7825 */ /* 0x000fc600078e0208 */
[----:B------:R-:W2:Y:S04]  /*33d80*/  LDL.LU.64 R22, [R1+0x1568] ;  /* 0x0015680001167983 */ /* 0x000ea80000300a00 */
[----:B------:R1:W-:Y:S04]  /*33d90*/  STL.64 [R1+0xda8], R30 ;  /* 0x000da81e01007387 */ /* 0x0003e80000100a00 */
[----:B------:R-:W2:Y:S04]  /*33da0*/  LDL.LU.64 R20, [R1+0x1560] ;  /* 0x0015600001147983 */ /* 0x000ea80000300a00 */
[----:B------:R1:W-:Y:S01]  /*33db0*/  LDGSTS.E [R5+0xa200], [R36.64], !P5 ;  /* 0x0a20000024057fae */ /* 0x0003e2000e921844 */
[----:B------:R-:W-:-:S03]  /*33dc0*/  IMAD.WIDE R14, R3, 0x4, R14 ;  /* 0x00000004030e7825 */ /* 0x000fc600078e020e */
[----:B------:R-:W2:Y:S04]  /*33dd0*/  LDL.LU.64 R8, [R1+0x1558] ;  /* 0x0015580001087983 */ /* 0x000ea80000300a00 */
[----:B------:R1:W-:Y:S04]  /*33de0*/  LDGSTS.E [R4+0xa400], [R32.64], !P5 ;  /* 0x0a40000020047fae */ /* 0x0003e8000e921844 */
[----:B------:R3:W-:Y:S04]  /*33df0*/  LDGSTS.E [R27+0xa600], [R30.64], !P5 ;  /* 0x0a6000001e1b7fae */ /* 0x0007e8000e921844 */
[----:B------:R3:W-:Y:S04]  /*33e00*/  STL.64 [R1+0xdb8], R14 ;  /* 0x000db80e01007387 */ /* 0x0007e80000100a00 */
[----:B-1----:R-:W2:Y:S01]  /*33e10*/  LDL.LU.64 R4, [R1+0x1550] ;  /* 0x0015500001047983 */ /* 0x002ea20000300a00 */
[----:B------:R-:W-:-:S03]  /*33e20*/  IADD3 R0, R2, -0x21d, RZ ;  /* 0xfffffde302007810 */ /* 0x000fc60007ffe0ff */
[----:B------:R1:W-:Y:S01]  /*33e30*/  LDGSTS.E [R252+0xc000], [R14.64], !P2 ;  /* 0x0c0000000efc7fae */ /* 0x0003e2000d121844 */
[----:B---3--:R-:W-:-:S04]  /*33e40*/  IMAD.WIDE R36, R3, 0x4, R24 ;  /* 0x0000000403247825 */ /* 0x008fc800078e0218 */
[C---:B----4-:R-:W-:Y:S01]  /*33e50*/  IMAD.WIDE R32, R3.reuse, 0x4, R18 ;  /* 0x0000000403207825 */ /* 0x050fe200078e0212 */
[----:B------:R-:W-:Y:S03]  /*33e60*/  STL.64 [R1+0xdc8], R36 ;  /* 0x000dc82401007387 */ /* 0x000fe60000100a00 */
[----:B------:R-:W-:Y:S01]  /*33e70*/  IMAD.WIDE R30, R3, 0x4, R10 ;  /* 0x00000004031e7825 */ /* 0x000fe200078e020a */
[----:B------:R-:W-:Y:S04]  /*33e80*/  STL.64 [R1+0xdd8], R32 ;  /* 0x000dd82001007387 */ /* 0x000fe80000100a00 */
[----:B------:R-:W3:Y:S04]  /*33e90*/  LDL.LU.64 R24, [R1+0x1548] ;  /* 0x0015480001187983 */ /* 0x000ee80000300a00 */
[----:B------:R-:W-:Y:S04]  /*33ea0*/  STL.64 [R1+0xde8], R30 ;  /* 0x000de81e01007387 */ /* 0x000fe80000100a00 */
[----:B------:R-:W4:Y:S04]  /*33eb0*/  LDL.LU.64 R18, [R1+0x1540] ;  /* 0x0015400001127983 */ /* 0x000f280000300a00 */
[----:B------:R-:W4:Y:S01]  /*33ec0*/  LDL.LU.64 R10, [R1+0x1538] ;  /* 0x00153800010a7983 */ /* 0x000f220000300a00 */
[----:B------:R-:W-:-:S02]  /*33ed0*/  ISETP.GE.U32.AND P0, PT, R0, 0x7ffffd64, PT ;  /* 0x7ffffd640000780c */ /* 0x000fc40003f06070 */
[C---:B-1----:R-:W-:Y:S02]  /*33ee0*/  IADD3 R15, R17.reuse, 0x100000, RZ ;  /* 0x00100000110f7810 */ /* 0x042fe40007ffe0ff */
[----:B------:R-:W-:-:S03]  /*33ef0*/  IADD3 R14, R17, 0x100000, RZ ;  /* 0x00100000110e7810 */ /* 0x000fc60007ffe0ff */
[----:B------:R1:W-:Y:S04]  /*33f00*/  LDGSTS.E [R15+0xc200], [R36.64], !P2 ;  /* 0x0c200000240f7fae */ /* 0x0003e8000d121844 */
[----:B------:R1:W-:Y:S04]  /*33f10*/  LDGSTS.E [R14+0xc400], [R32.64], !P2 ;  /* 0x0c400000200e7fae */ /* 0x0003e8000d121844 */
[----:B------:R1:W-:Y:S01]  /*33f20*/  LDGSTS.E [R27+0xc600], [R30.64], !P2 ;  /* 0x0c6000001e1b7fae */ /* 0x0003e2000d121844 */
[----:B------:R-:W-:-:S05]  /*33f30*/  IMAD.WIDE R6, R3, 0x4, R6 ;  /* 0x0000000403067825 */ /* 0x000fca00078e0206 */
[----:B------:R1:W-:Y:S04]  /*33f40*/  STL.64 [R1+0xdf8], R6 ;  /* 0x000df80601007387 */ /* 0x0003e80000100a00 */
[----:B-1----:R-:W4:Y:S04]  /*33f50*/  LDL.LU.64 R14, [R1+0x1530] ;  /* 0x00153000010e7983 */ /* 0x002f280000300a00 */
[----:B------:R1:W-:Y:S02]  /*33f60*/  LDGSTS.E [R252+0xe000], [R6.64], !P0 ;  /* 0x0e00000006fc7fae */ /* 0x0003e4000c121844 */
[----:B-1----:R-:W-:-:S02]  /*33f70*/  IADD3 R7, R17, 0x100000, RZ ;  /* 0x0010000011077810 */ /* 0x002fc40007ffe0ff */
[----:B------:R-:W-:Y:S01]  /*33f80*/  IADD3 R6, R17, 0x100000, RZ ;  /* 0x0010000011067810 */ /* 0x000fe20007ffe0ff */
[----:B--2---:R-:W-:-:S04]  /*33f90*/  IMAD.WIDE R36, R3, 0x4, R22 ;  /* 0x0000000403247825 */ /* 0x004fc800078e0216 */
        /* <DEDUP_REMOVED lines=14> */
[----:B---3--:R-:W-:-:S04]  /*34080*/  IMAD.WIDE R36, R3, 0x4, R24 ;  /* 0x0000000403247825 */ /* 0x008fc800078e0218 */
[C---:B----4-:R-:W-:Y:S01]  /*34090*/  IMAD.WIDE R32, R3.reuse, 0x4, R18 ;  /* 0x0000000403207825 */ /* 0x050fe200078e0212 */
[----:B------:R2:W-:Y:S03]  /*340a0*/  STL.64 [R1+0xe28], R36 ;  /* 0x000e282401007387 */ /* 0x0005e60000100a00 */
[----:B------:R-:W-:Y:S01]  /*340b0*/  IMAD.WIDE R30, R3, 0x4, R10 ;  /* 0x00000004031e7825 */ /* 0x000fe200078e020a */
[----:B------:R-:W-:Y:S04]  /*340c0*/  STL.64 [R1+0xe38], R32 ;  /* 0x000e382001007387 */ /* 0x000fe80000100a00 */
[----:B------:R-:W3:Y:S04]  /*340d0*/  LDL.LU.64 R24, [R1+0x1508] ;  /* 0x0015080001187983 */ /* 0x000ee80000300a00 */
[----:B------:R-:W-:Y:S04]  /*340e0*/  STL.64 [R1+0xe48], R30 ;  /* 0x000e481e01007387 */ /* 0x000fe80000100a00 */
[----:B------:R-:W4:Y:S04]  /*340f0*/  LDL.LU.64 R18, [R1+0x1500] ;  /* 0x0015000001127983 */ /* 0x000f280000300a00 */
[----:B------:R-:W4:Y:S01]  /*34100*/  LDL.LU.64 R10, [R1+0x14f8] ;  /* 0x0014f800010a7983 */ /* 0x000f220000300a00 */
[----:B------:R-:W-:-:S04]  /*34110*/  IADD3 R0, R2, -0x221, RZ ;  /* 0xfffffddf02007810 */ /* 0x000fc80007ffe0ff */
[----:B------:R-:W-:Y:S02]  /*34120*/  ISETP.GE.U32.AND P6, PT, R0, 0x7ffffd60, PT ;  /* 0x7ffffd600000780c */ /* 0x000fe40003fc6070 */
[----:B------:R-:W-:-:S04]  /*34130*/  IADD3 R0, R2, -0x225, RZ ;  /* 0xfffffddb02007810 */ /* 0x000fc80007ffe0ff */
[----:B------:R-:W-:-:S07]  /*34140*/  ISETP.GE.U32.AND P1, PT, R0, 0x7ffffd5c, PT ;  /* 0x7ffffd5c0000780c */ /* 0x000fce0003f26070 */
[----:B------:R1:W-:Y:S01]  /*34150*/  LDGSTS.E [R252+0x10000], [R4.64], !P6 ;  /* 0x1000000004fc7fae */ /* 0x0003e2000f121844 */
[----:B------:R-:W-:Y:S01]  /*34160*/  IMAD.WIDE R14, R3, 0x4, R14 ;  /* 0x00000004030e7825 */ /* 0x000fe200078e020e */
[C---:B-1----:R-:W-:Y:S02]  /*34170*/  IADD3 R5, R17.reuse, 0x100000, RZ ;  /* 0x0010000011057810 */ /* 0x042fe40007ffe0ff */
[----:B------:R-:W-:-:S03]  /*34180*/  IADD3 R4, R17, 0x100000, RZ ;  /* 0x0010000011047810 */ /* 0x000fc60007ffe0ff */
[----:B------:R1:W-:Y:S04]  /*34190*/  LDGSTS.E [R5+0x10200], [R36.64], !P6 ;  /* 0x1020000024057fae */ /* 0x0003e8000f121844 */
[----:B------:R1:W-:Y:S04]  /*341a0*/  LDGSTS.E [R4+0x10400], [R32.64], !P6 ;  /* 0x1040000020047fae */ /* 0x0003e8000f121844 */
[----:B------:R2:W-:Y:S04]  /*341b0*/  LDGSTS.E [R27+0x10600], [R30.64], !P6 ;  /* 0x106000001e1b7fae */ /* 0x0005e8000f121844 */
[----:B------:R2:W-:Y:S04]  /*341c0*/  STL.64 [R1+0xe58], R14 ;  /* 0x000e580e01007387 */ /* 0x0005e80000100a00 */
[----:B-1----:R-:W4:Y:S04]  /*341d0*/  LDL.LU.64 R4, [R1+0x14f0] ;  /* 0x0014f00001047983 */ /* 0x002f280000300a00 */
[----:B------:R1:W-:Y:S01]  /*341e0*/  LDGSTS.E [R252+0x12000], [R14.64], !P1 ;  /* 0x120000000efc7fae */ /* 0x0003e2000c921844 */
[----:B--2---:R-:W-:Y:S01]  /*341f0*/  IMAD.WIDE R36, R3, 0x4, R22 ;  /* 0x0000000403247825 */ /* 0x004fe200078e0216 */
[----:B-1----:R-:W-:-:S03]  /*34200*/  IADD3 R15, R17, 0x100000, RZ ;  /* 0x00100000110f7810 */ /* 0x002fc60007ffe0ff */
[----:B------:R-:W-:Y:S01]  /*34210*/  IMAD.WIDE R32, R3, 0x4, R20 ;  /* 0x0000000403207825 */ /* 0x000fe200078e0214 */
[----:B------:R3:W-:Y:S01]  /*34220*/  STL.64 [R1+0xe68], R36 ;  /* 0x000e682401007387 */ /* 0x0007e20000100a00 */
[----:B------:R-:W-:-:S03]  /*34230*/  IADD3 R14, R17, 0x100000, RZ ;  /* 0x00100000110e7810 */ /* 0x000fc60007ffe0ff */
        /* <DEDUP_REMOVED lines=25> */
[----:B------:R1:W-:Y:S02]  /*343d0*/  LDGSTS.E [R252+0x14000], [R6.64], !P4 ;  /* 0x1400000006fc7fae */ /* 0x0003e4000e121844 */
[C---:B-1----:R-:W-:Y:S02]  /*343e0*/  IADD3 R7, R17.reuse, 0x100000, RZ ;  /* 0x0010000011077810 */ /* 0x042fe40007ffe0ff */
[----:B------:R-:W-:Y:S01]  /*343f0*/  IADD3 R6, R17, 0x100000, RZ ;  /* 0x0010000011067810 */ /* 0x000fe20007ffe0ff */
[C---:B------:R-:W-:Y:S02]  /*34400*/  IMAD.WIDE R4, R3.reuse, 0x4, R4 ;  /* 0x0000000403047825 */ /* 0x040fe400078e0204 */
        /* <DEDUP_REMOVED lines=434> */
[----:B------:R-:W-:Y:S02]  /*35f30*/  IADD3 R0, R2, -0x206, RZ ;  /* 0xfffffdfa02007810 */ /* 0x000fe40007ffe0ff */
[C---:B------:R-:W-:Y:S02]  /*35f40*/  IADD3 R252, R29.reuse, 0x100000, RZ ;  /* 0x001000001dfc7810 */ /* 0x040fe40007ffe0ff */
[----:B------:R-:W-:Y:S02]  /*35f50*/  ISETP.GE.U32.AND P5, PT, R0, 0x7ffffd7b, PT ;  /* 0x7ffffd7b0000780c */ /* 0x000fe40003fa6070 */
[----:B------:R-:W-:-:S05]  /*35f60*/  IADD3 R27, R29, 0x100000, RZ ;  /* 0x001000001d1b7810 */ /* 0x000fca0007ffe0ff */
        /* <DEDUP_REMOVED lines=591> */
[----:B------:R2:W-:Y:S04]  /*38460*/  STL.64 [R1+0x21a8], R32 ;  /* 0x0021a82001007387 */ /* 0x0005e80000100a00 */
        /* <DEDUP_REMOVED lines=16> */
[----:B------:R2:W-:Y:S04]  /*38570*/  LDGSTS.E [R252+0x3e800], [R14.64], !P0 ;  /* 0x3e8000000efc7fae */ /* 0x0005e8000c121844 */
[----:B-1----:R-:W4:Y:S04]  /*38580*/  LDL.LU.64 R36, [R1+0x2478] ;  /* 0x0024780001247983 */ /* 0x002f280000300a00 */
[----:B------:R-:W4:Y:S01]  /*38590*/  LDL.LU.64 R4, [R1+0x7f8] ;  /* 0x0007f80001047983 */ /* 0x000f220000300a00 */
[----:B--2---:R-:W-:Y:S01]  /*385a0*/  IMAD.WIDE R32, R3, 0x4, R22 ;  /* 0x0000000403207825 */ /* 0x004fe200078e0216 */
[----:B------:R-:W-:-:S02]  /*385b0*/  IADD3 R15, R29, 0x100000, RZ ;  /* 0x001000001d0f7810 */ /* 0x000fc40007ffe0ff */
        /* <DEDUP_REMOVED lines=27> */
[----:B------:R-:W-:Y:S02]  /*38770*/  IADD3 R252, R16, 0x100000, RZ ;  /* 0x0010000010fc7810 */ /* 0x000fe40007ffe0ff */
[----:B------:R-:W-:Y:S02]  /*38780*/  ISETP.GE.U32.AND P1, PT, R0, 0x7ffffd7a, PT ;  /* 0x7ffffd7a0000780c */ /* 0x000fe40003f26070 */
[----:B------:R-:W-:-:S05]  /*38790*/  IADD3 R27, R16, 0x100000, RZ ;  /* 0x00100000101b7810 */ /* 0x000fca0007ffe0ff */
[----:B------:R1:W-:Y:S02]  /*387a0*/  LDGSTS.E [R252+0x1000], [R6.64], !P6 ;  /* 0x0100000006fc7fae */ /* 0x0003e4000f121844 */
[C---:B-1----:R-:W-:Y:S02]  /*387b0*/  IADD3 R7, R16.reuse, 0x100000, RZ ;  /* 0x0010000010077810 */ /* 0x042fe40007ffe0ff */
[----:B------:R-:W-:-:S03]  /*387c0*/  IADD3 R6, R16, 0x100000, RZ ;  /* 0x0010000010067810 */ /* 0x000fc60007ffe0ff */
[----:B------:R1:W-:Y:S04]  /*387d0*/  LDGSTS.E [R7+0x1200], [R32.64], !P6 ;  /* 0x0120000020077fae */ /* 0x0003e8000f121844 */
[----:B------:R1:W-:Y:S01]  /*387e0*/  LDGSTS.E [R6+0x1400], [R30.64], !P6 ;  /* 0x014000001e067fae */ /* 0x0003e2000f121844 */
[----:B------:R-:W-:-:S03]  /*387f0*/  IMAD.WIDE R4, R3, 0x4, R4 ;  /* 0x0000000403047825 */ /* 0x000fc600078e0204 */
        /* <DEDUP_REMOVED lines=36> */
[C---:B------:R-:W-:Y:S01]  /*38a40*/  IADD3 R14, R16.reuse, 0x100000, RZ ;  /* 0x00100000100e7810 */ /* 0x040fe20007ffe0ff */
        /* <DEDUP_REMOVED lines=574> */
[----:B------:R-:W2:Y:S01]  /*3ae30*/  LDL.LU.64 R22, [R1+0x590] ;  /* 0x0005900001167983 */ /* 0x000ea20000300a00 */
[----:B------:R-:W-:-:S03]  /*3ae40*/  IADD3 R16, R16, 0x100000, RZ ;  /* 0x0010000010107810 */ /* 0x000fc60007ffe0ff */
        /* <DEDUP_REMOVED lines=366> */
[----:B------:R1:W-:Y:S04]  /*3c530*/  LDGSTS.E [R4+0x23c00], [R30.64], !P6 ;  /* 0x23c000001e047fae */ /* 0x0003e8000f121844 */
[----:B------:R-:W2:Y:S04]  /*3c540*/  LDL.LU.64 R14, [R1+0x320] ;  /* 0x00032000010e7983 */ /* 0x000ea80000300a00 */
[----:B------:R3:W-:Y:S04]  /*3c550*/  LDGSTS.E [R16+0x23e00], [R28.64], !P6 ;  /* 0x23e000001c107fae */ /* 0x0007e8000f121844 */
[----:B------:R3:W-:Y:S04]  /*3c560*/  STL.64 [R1+0x720], R8 ;  /* 0x0007200801007387 */ /* 0x0007e80000100a00 */
[----:B-1----:R-:W2:Y:S01]  /*3c570*/  LDL.LU.64 R4, [R1+0x2f8] ;  /* 0x0002f80001047983 */ /* 0x002ea20000300a00 */
        /* <DEDUP_REMOVED lines=12> */
[----:B------:R-:W-:Y:S02]  /*3c640*/  ISETP.GE.U32.AND P4, PT, R0, 0x7ffffd31, PT ;  /* 0x7ffffd310000780c */ /* 0x000fe40003f86070 */
[----:B------:R-:W-:-:S05]  /*3c650*/  IADD3 R0, R2, -0x254, RZ ;  /* 0xfffffdac02007810 */ /* 0x000fca0007ffe0ff */
[----:B------:R1:W-:Y:S01]  /*3c660*/  LDGSTS.E [R252+0x25800], [R8.64], !P1 ;  /* 0x2580000008fc7fae */ /* 0x0003e2000c921844 */
[----:B------:R-:W-:-:S03]  /*3c670*/  ISETP.GE.U32.AND P3, PT, R0, 0x7ffffd2d, PT ;  /* 0x7ffffd2d0000780c */ /* 0x000fc60003f66070 */
[----:B------:R2:W-:Y:S01]  /*3c680*/  LDGSTS.E [R16+0x25a00], [R32.64], !P1 ;  /* 0x25a0000020107fae */ /* 0x0005e2000c921844 */
[C---:B-1----:R-:W-:Y:S02]  /*3c690*/  IADD3 R9, R13.reuse, 0x100000, RZ ;  /* 0x001000000d097810 */ /* 0x042fe40007ffe0ff */
[----:B------:R-:W-:Y:S01]  /*3c6a0*/  IADD3 R8, R13, 0x100000, RZ ;  /* 0x001000000d087810 */ /* 0x000fe20007ffe0ff */
[C---:B------:R-:W-:Y:S02]  /*3c6b0*/  IMAD.WIDE R6, R3.reuse, 0x4, R6 ;  /* 0x0000000403067825 */ /* 0x040fe400078e0206 */
[----:B------:R1:W-:Y:S04]  /*3c6c0*/  LDGSTS.E [R9+0x25c00], [R30.64], !P1 ;  /* 0x25c000001e097fae */ /* 0x0003e8000c921844 */
[----:B------:R1:W-:Y:S04]  /*3c6d0*/  LDGSTS.E [R8+0x25e00], [R28.64], !P1 ;  /* 0x25e000001c087fae */ /* 0x0003e8000c921844 */
[----:B------:R1:W-:Y:S04]  /*3c6e0*/  STL.64 [R1+0xbb8], R6 ;  /* 0x000bb80601007387 */ /* 0x0003e80000100a00 */
[----:B------:R1:W-:Y:S04]  /*3c6f0*/  LDGSTS.E [R252+0x27800], [R6.64], !P4 ;  /* 0x2780000006fc7fae */ /* 0x0003e8000e121844 */
[----:B-1----:R-:W4:Y:S01]  /*3c700*/  LDL.LU.64 R6, [R1+0x2b8] ;  /* 0x0002b80001067983 */ /* 0x002f220000300a00 */
[----:B--2---:R-:W-:-:S04]  /*3c710*/  IMAD.WIDE R32, R3, 0x4, R22 ;  /* 0x0000000403207825 */ /* 0x004fc800078e0216 */
[C---:B------:R-:W-:Y:S01]  /*3c720*/  IMAD.WIDE R30, R3.reuse, 0x4, R20 ;  /* 0x00000004031e7825 */ /* 0x040fe200078e0214 */
[----:B------:R-:W-:Y:S04]  /*3c730*/  STL.64 [R1+0xbc8], R32 ;  /* 0x000bc82001007387 */ /* 0x000fe80000100a00 */
[----:B------:R-:W-:Y:S04]  /*3c740*/  STL.64 [R1+0x328], R30 ;  /* 0x0003281e01007387 */ /* 0x000fe80000100a00 */
[----:B------:R-:W2:Y:S01]  /*3c750*/  LDL.LU.64 R22, [R1+0x2b0] ;  /* 0x0002b00001167983 */ /* 0x000ea20000300a00 */
[----:B------:R-:W-:-:S03]  /*3c760*/  IMAD.WIDE R28, R3, 0x4, R14 ;  /* 0x00000004031c7825 */ /* 0x000fc600078e020e */
[----:B------:R3:W-:Y:S04]  /*3c770*/  LDGSTS.E [R16+0x27a00], [R32.64], !P4 ;  /* 0x27a0000020107fae */ /* 0x0007e8000e121844 */
[----:B------:R-:W-:Y:S04]  /*3c780*/  STL.64 [R1+0x320], R28 ;  /* 0x0003201c01007387 */ /* 0x000fe80000100a00 */
[----:B------:R-:W2:Y:S01]  /*3c790*/  LDL.LU.64 R20, [R1+0x2a8] ;  /* 0x0002a80001147983 */ /* 0x000ea20000300a00 */
[----:B------:R-:W-:-:S03]  /*3c7a0*/  IMAD.WIDE R4, R3, 0x4, R4 ;  /* 0x0000000403047825 */ /* 0x000fc600078e0204 */
[----:B------:R-:W2:Y:S04]  /*3c7b0*/  LDL.LU.64 R14, [R1+0x2a0] ;  /* 0x0002a000010e7983 */ /* 0x000ea80000300a00 */
[----:B------:R1:W-:Y:S04]  /*3c7c0*/  LDGSTS.E [R9+0x27c00], [R30.64], !P4 ;  /* 0x27c000001e097fae */ /* 0x0003e8000e121844 */
[----:B------:R1:W-:Y:S04]  /*3c7d0*/  STL.64 [R1+0xcc8], R4 ;  /* 0x000cc80401007387 */ /* 0x0003e80000100a00 */
[----:B------:R1:W-:Y:S04]  /*3c7e0*/  LDGSTS.E [R8+0x27e00], [R28.64], !P4 ;  /* 0x27e000001c087fae */ /* 0x0003e8000e121844 */
[----:B------:R1:W-:Y:S04]  /*3c7f0*/  LDGSTS.E [R252+0x29800], [R4.64], !P3 ;  /* 0x2980000004fc7fae */ /* 0x0003e8000d921844 */
[----:B-1----:R-:W2:Y:S01]  /*3c800*/  LDL.LU.64 R8, [R1+0x278] ;  /* 0x0002780001087983 */ /* 0x002ea20000300a00 */
[----:B------:R-:W-:Y:S01]  /*3c810*/  IADD3 R4, R13, 0x100000, RZ ;  /* 0x001000000d047810 */ /* 0x000fe20007ffe0ff */
[----:B---3--:R-:W-:-:S05]  /*3c820*/  IMAD.WIDE R32, R3, 0x4, R24 ;  /* 0x0000000403207825 */ /* 0x008fca00078e0218 */
[----:B------:R1:W-:Y:S01]  /*3c830*/  LDGSTS.E [R4+0x29a00], [R32.64], !P3 ;  /* 0x29a0000020047fae */ /* 0x0003e2000d921844 */
[----:B----4-:R-:W-:-:S04]  /*3c840*/  IMAD.WIDE R30, R3, 0x4, R18 ;  /* 0x00000004031e7825 */ /* 0x010fc800078e0212 */
[----:B------:R-:W-:Y:S02]  /*3c850*/  IMAD.WIDE R28, R3, 0x4, R10 ;  /* 0x00000004031c7825 */ /* 0x000fe400078e020a */
[----:B------:R-:W3:Y:S04]  /*3c860*/  LDL.LU.64 R10, [R1+0x270] ;  /* 0x00027000010a7983 */ /* 0x000ee80000300a00 */
[----:B------:R2:W-:Y:S04]  /*3c870*/  STL.64 [R1+0xcd0], R32 ;  /* 0x000cd02001007387 */ /* 0x0005e80000100a00 */
[----:B------:R-:W4:Y:S04]  /*3c880*/  LDL.LU.64 R24, [R1+0x268] ;  /* 0x0002680001187983 */ /* 0x000f280000300a00 */
[----:B------:R-:W-:Y:S04]  /*3c890*/  STL.64 [R1+0x2e8], R30 ;  /* 0x0002e81e01007387 */ /* 0x000fe80000100a00 */
[----:B------:R-:W4:Y:S04]  /*3c8a0*/  LDL.LU.64 R18, [R1+0x260] ;  /* 0x0002600001127983 */ /* 0x000f280000300a00 */
[----:B------:R-:W-:Y:S04]  /*3c8b0*/  STL.64 [R1+0x2e0], R28 ;  /* 0x0002e01c01007387 */ /* 0x000fe80000100a00 */
[----:B-1----:R-:W4:Y:S01]  /*3c8c0*/  LDL.LU.64 R4, [R1+0x238] ;  /* 0x0002380001047983 */ /* 0x002f220000300a00 */
[----:B------:R-:W-:-:S04]  /*3c8d0*/  IADD3 R0, R2, -0x258, RZ ;  /* 0xfffffda802007810 */ /* 0x000fc80007ffe0ff */
[----:B------:R-:W-:Y:S02]  /*3c8e0*/  ISETP.GE.U32.AND P5, PT, R0, 0x7ffffd29, PT ;  /* 0x7ffffd290000780c */ /* 0x000fe40003fa6070 */
[----:B------:R-:W-:Y:S02]  /*3c8f0*/  IADD3 R27, R13, 0x100000, RZ ;  /* 0x001000000d1b7810 */ /* 0x000fe40007ffe0ff */
[----:B------:R-:W-:-:S03]  /*3c900*/  IADD3 R0, R2, -0x25c, RZ ;  /* 0xfffffda402007810 */ /* 0x000fc60007ffe0ff */
[----:B------:R1:W-:Y:S01]  /*3c910*/  LDGSTS.E [R27+0x29c00], [R30.64], !P3 ;  /* 0x29c000001e1b7fae */ /* 0x0003e2000d921844 */
[----:B------:R-:W-:-:S03]  /*3c920*/  ISETP.GE.U32.AND P2, PT, R0, 0x7ffffd25, PT ;  /* 0x7ffffd250000780c */ /* 0x000fc60003f46070 */
[----:B------:R1:W-:Y:S01]  /*3c930*/  LDGSTS.E [R16+0x29e00], [R28.64], !P3 ;  /* 0x29e000001c107fae */ /* 0x0003e2000d921844 */
[----:B------:R-:W-:-:S05]  /*3c940*/  IMAD.WIDE R6, R3, 0x4, R6 ;  /* 0x0000000403067825 */ /* 0x000fca00078e0206 */
[----:B------:R1:W-:Y:S04]  /*3c950*/  STL.64 [R1+0xd20], R6 ;  /* 0x000d200601007387 */ /* 0x0003e80000100a00 */
[----:B------:R1:W-:Y:S01]  /*3c960*/  LDGSTS.E [R252+0x2b800], [R6.64], !P5 ;  /* 0x2b80000006fc7fae */ /* 0x0003e2000e921844 */
[----:B--2---:R-:W-:Y:S01]  /*3c970*/  IMAD.WIDE R32, R3, 0x4, R22 ;  /* 0x0000000403207825 */ /* 0x004fe200078e0216 */
[----:B-1----:R-:W-:Y:S02]  /*3c980*/  IADD3 R6, R13, 0x100000, RZ ;  /* 0x001000000d067810 */ /* 0x002fe40007ffe0ff */
[----:B------:R-:W2:Y:S04]  /*3c990*/  LDL.LU.64 R22, [R1+0x230] ;  /* 0x0002300001167983 */ /* 0x000ea80000300a00 */
[----:B------:R-:W-:Y:S04]  /*3c9a0*/  STL.64 [R1+0xd28], R32 ;  /* 0x000d282001007387 */ /* 0x000fe80000100a00 */
[----:B------:R1:W-:Y:S01]  /*3c9b0*/  LDGSTS.E [R6+0x2ba00], [R32.64], !P5 ;  /* 0x2ba0000020067fae */ /* 0x0003e2000e921844 */
[----:B------:R-:W-:-:S03]  /*3c9c0*/  IMAD.WIDE R30, R3, 0x4, R20 ;  /* 0x00000004031e7825 */ /* 0x000fc600078e0214 */
[----:B------:R-:W2:Y:S01]  /*3c9d0*/  LDL.LU.64 R20, [R1+0x228] ;  /* 0x0002280001147983 */ /* 0x000ea20000300a00 */
[----:B------:R-:W-:-:S03]  /*3c9e0*/  IMAD.WIDE R28, R3, 0x4, R14 ;  /* 0x00000004031c7825 */ /* 0x000fc600078e020e */
[----:B------:R-:W-:Y:S04]  /*3c9f0*/  STL.64 [R1+0x2a8], R30 ;  /* 0x0002a81e01007387 */ /* 0x000fe80000100a00 */
[----:B------:R-:W2:Y:S04]  /*3ca00*/  LDL.LU.64 R14, [R1+0x220] ;  /* 0x00022000010e7983 */ /* 0x000ea80000300a00 */
[----:B------:R1:W-:Y:S04]  /*3ca10*/  LDGSTS.E [R27+0x2bc00], [R30.64], !P5 ;  /* 0x2bc000001e1b7fae */ /* 0x0003e8000e921844 */
[----:B------:R-:W-:Y:S04]  /*3ca20*/  STL.64 [R1+0x2a0], R28 ;  /* 0x0002a01c01007387 */ /* 0x000fe80000100a00 */
[----:B------:R4:W-:Y:S04]  /*3ca30*/  LDGSTS.E [R16+0x2be00], [R28.64], !P5 ;  /* 0x2be000001c107fae */ /* 0x0009e8000e921844 */
[----:B-1----:R-:W2:Y:S01]  /*3ca40*/  LDL.LU.64 R6, [R1+0x1f8] ;  /* 0x0001f80001067983 */ /* 0x002ea20000300a00 */
[----:B------:R-:W-:-:S05]  /*3ca50*/  IMAD.WIDE R8, R3, 0x4, R8 ;  /* 0x0000000403087825 */ /* 0x000fca00078e0208 */
[----:B------:R1:W-:Y:S04]  /*3ca60*/  STL.64 [R1+0xda0], R8 ;  /* 0x000da00801007387 */ /* 0x0003e80000100a00 */
[----:B------:R1:W-:Y:S02]  /*3ca70*/  LDGSTS.E [R252+0x2d800], [R8.64], !P2 ;  /* 0x2d80000008fc7fae */ /* 0x0003e4000d121844 */
[C---:B-1----:R-:W-:Y:S02]  /*3ca80*/  IADD3 R9, R13.reuse, 0x100000, RZ ;  /* 0x001000000d097810 */ /* 0x042fe40007ffe0ff */
[----:B------:R-:W-:Y:S01]  /*3ca90*/  IADD3 R8, R13, 0x100000, RZ ;  /* 0x001000000d087810 */ /* 0x000fe20007ffe0ff */
[----:B---3--:R-:W-:-:S04]  /*3caa0*/  IMAD.WIDE R10, R3, 0x4, R10 ;  /* 0x00000004030a7825 */ /* 0x008fc800078e020a */
[C---:B----4-:R-:W-:Y:S01]  /*3cab0*/  IMAD.WIDE R28, R3.reuse, 0x4, R24 ;  /* 0x00000004031c7825 */ /* 0x050fe200078e0218 */
[----:B------:R1:W-:Y:S04]  /*3cac0*/  STL.64 [R1+0xdb0], R10 ;  /* 0x000db00a01007387 */ /* 0x0003e80000100a00 */
[----:B------:R-:W-:Y:S01]  /*3cad0*/  STL.64 [R1+0x268], R28 ;  /* 0x0002681c01007387 */ /* 0x000fe20000100a00 */
[----:B------:R-:W-:-:S03]  /*3cae0*/  IMAD.WIDE R24, R3, 0x4, R18 ;  /* 0x0000000403187825 */ /* 0x000fc600078e0212 */
[----:B------:R1:W-:Y:S04]  /*3caf0*/  LDGSTS.E [R9+0x2da00], [R10.64], !P2 ;  /* 0x2da000000a097fae */ /* 0x0003e8000d121844 */
[----:B------:R3:W-:Y:S01]  /*3cb00*/  LDGSTS.E [R8+0x2dc00], [R28.64], !P2 ;  /* 0x2dc000001c087fae */ /* 0x0007e2000d121844 */
[----:B------:R-:W-:-:S03]  /*3cb10*/  IMAD.WIDE R18, R3, 0x4, R4 ;  /* 0x0000000403127825 */ /* 0x000fc600078e0204 */
[----:B------:R-:W4:Y:S04]  /*3cb20*/  LDL.LU.64 R4, [R1+0x1f0] ;  /* 0x0001f00001047983 */ /* 0x000f280000300a00 */
[----:B------:R-:W-:Y:S04]  /*3cb30*/  STL.64 [R1+0x260], R24 ;  /* 0x0002601801007387 */ /* 0x000fe80000100a00 */
[----:B------:R2:W-:Y:S04]  /*3cb40*/  STL.64 [R1+0x238], R18 ;  /* 0x0002381201007387 */ /* 0x0005e80000100a00 */
[----:B-1----:R-:W4:Y:S04]  /*3cb50*/  LDL.LU.64 R10, [R1+0x1e8] ;  /* 0x0001e800010a7983 */ /* 0x002f280000300a00 */
[----:B---3--:R-:W3:Y:S01]  /*3cb60*/  LDL.LU.64 R8, [R1+0x1e0] ;  /* 0x0001e00001087983 */ /* 0x008ee20000300a00 */
        /* <DEDUP_REMOVED lines=12> */
[----:B------:R-:W-:Y:S01]  /*3cc30*/  IADD3 R0, R13, 0x100000, RZ ;  /* 0x001000000d007810 */ /* 0x000fe20007ffe0ff */
[C---:B--2---:R-:W-:Y:S01]  /*3cc40*/  IMAD.WIDE R22, R3.reuse, 0x4, R22 ;  /* 0x0000000403167825 */ /* 0x044fe200078e0216 */
[----:B------:R-:W-:Y:S02]  /*3cc50*/  LOP3.LUT R16, R12, 0x7f, RZ, 0xc0, !PT ;  /* 0x0000007f0c107812 */ /* 0x000fe400078ec0ff */
[----:B------:R-:W-:Y:S01]  /*3cc60*/  IADD3 R12, R2, -0x200, RZ ;  /* 0xfffffe00020c7810 */ /* 0x000fe20007ffe0ff */
[----:B------:R1:W-:Y:S04]  /*3cc70*/  LDGSTS.E [R0+0x2de00], [R24.64], !P2 ;  /* 0x2de0000018007fae */ /* 0x0003e8000d121844 */
[----:B------:R2:W-:Y:S01]  /*3cc80*/  LDGSTS.E [R252+0x2f800], [R18.64], !P0 ;  /* 0x2f80000012fc7fae */ /* 0x0005e2000c121844 */
[----:B------:R-:W-:Y:S01]  /*3cc90*/  IMAD.WIDE R20, R3, 0x4, R20 ;  /* 0x0000000403147825 */ /* 0x000fe200078e0214 */
[----:B------:R-:W-:-:S02]  /*3cca0*/  ISETP.GE.AND P2, PT, R16, R12, PT ;  /* 0x0000000c1000720c */ /* 0x000fc40003f46270 */
[----:B------:R2:W-:Y:S01]  /*3ccb0*/  STL.64 [R1+0x230], R22 ;  /* 0x0002301601007387 */ /* 0x0005e20000100a00 */
[----:B------:R-:W-:Y:S01]  /*3ccc0*/  IADD3 R12, R13, 0x100000, RZ ;  /* 0x001000000d0c7810 */ /* 0x000fe20007ffe0ff */
[----:B------:R-:W-:Y:S01]  /*3ccd0*/  IMAD.WIDE R14, R3, 0x4, R14 ;  /* 0x00000004030e7825 */ /* 0x000fe200078e020e */
[C---:B--2---:R-:W-:Y:S01]  /*3cce0*/  IADD3 R19, R13.reuse, 0x100000, RZ ;  /* 0x001000000d137810 */ /* 0x044fe20007ffe0ff */
[----:B------:R-:W-:Y:S01]  /*3ccf0*/  STL.64 [R1+0x228], R20 ;  /* 0x0002281401007387 */ /* 0x000fe20000100a00 */
[----:B------:R-:W-:Y:S02]  /*3cd00*/  IADD3 R18, R13, 0x100000, RZ ;  /* 0x001000000d127810 */ /* 0x000fe40007ffe0ff */
[----:B-1----:R-:W-:Y:S01]  /*3cd10*/  IADD3 R0, R2, -0x278, RZ ;  /* 0xfffffd8802007810 */ /* 0x002fe20007ffe0ff */
[----:B------:R1:W-:Y:S04]  /*3cd20*/  STL.64 [R1+0x220], R14 ;  /* 0x0002200e01007387 */ /* 0x0003e80000100a00 */
[----:B------:R2:W-:Y:S04]  /*3cd30*/  LDGSTS.E [R19+0x2fa00], [R22.64], !P0 ;  /* 0x2fa0000016137fae */ /* 0x0005e8000c121844 */
[----:B------:R1:W-:Y:S01]  /*3cd40*/  LDGSTS.E [R18+0x2fc00], [R20.64], !P0 ;  /* 0x2fc0000014127fae */ /* 0x0003e2000c121844 */
[----:B------:R-:W-:-:S03]  /*3cd50*/  IMAD.WIDE R6, R3, 0x4, R6 ;  /* 0x0000000403067825 */ /* 0x000fc600078e0206 */
[----:B------:R1:W-:Y:S04]  /*3cd60*/  LDGSTS.E [R12+0x2fe00], [R14.64], !P0 ;  /* 0x2fe000000e0c7fae */ /* 0x0003e8000c121844 */
[----:B------:R1:W-:Y:S01]  /*3cd70*/  STL.64 [R1+0xec0], R6 ;  /* 0x000ec00601007387 */ /* 0x0003e20000100a00 */
[----:B------:R-:W-:-:S03]  /*3cd80*/  ISETP.GE.U32.AND P0, PT, R0, 0x7ffffd09, PT ;  /* 0x7ffffd090000780c */ /* 0x000fc60003f06070 */
[----:B------:R-:W3:Y:S01]  /*3cd90*/  LDL.LU.64 R28, [R1+0x1b8] ;  /* 0x0001b800011c7983 */ /* 0x000ee20000300a00 */
[----:B------:R-:W-:-:S03]  /*3cda0*/  IADD3 R0, R13, 0x100000, RZ ;  /* 0x001000000d007810 */ /* 0x000fc60007ffe0ff */
[----:B--2---:R-:W3:Y:S04]  /*3cdb0*/  LDL.LU.64 R22, [R1+0x1b0] ;  /* 0x0001b00001167983 */ /* 0x004ee80000300a00 */
[----:B-1----:R-:W3:Y:S04]  /*3cdc0*/  LDL.LU.64 R18, [R1+0x1a8] ;  /* 0x0001a80001127983 */ /* 0x002ee80000300a00 */
[----:B------:R-:W3:Y:S04]  /*3cdd0*/  LDL.LU.64 R14, [R1+0x1a0] ;  /* 0x0001a000010e7983 */ /* 0x000ee80000300a00 */
[----:B------:R1:W-:Y:S04]  /*3cde0*/  LDGSTS.E [R252+0x31800], [R6.64], !P6 ;  /* 0x3180000006fc7fae */ /* 0x0003e8000f121844 */
[----:B-1----:R-:W3:Y:S01]  /*3cdf0*/  LDL.LU.64 R6, [R1+0x178] ;  /* 0x0001780001067983 */ /* 0x002ee20000300a00 */
[----:B----4-:R-:W-:Y:S01]  /*3ce00*/  IMAD.WIDE R20, R3, 0x4, R4 ;  /* 0x0000000403147825 */ /* 0x010fe200078e0204 */
[----:B------:R-:W-:-:S02]  /*3ce10*/  IADD3 R5, R13, 0x100000, RZ ;  /* 0x001000000d057810 */ /* 0x000fc40007ffe0ff */
[----:B------:R-:W-:Y:S02]  /*3ce20*/  IADD3 R4, R13, 0x100000, RZ ;  /* 0x001000000d047810 */ /* 0x000fe40007ffe0ff */
[----:B------:R1:W-:Y:S04]  /*3ce30*/  STL.64 [R1+0xec8], R20 ;  /* 0x000ec81401007387 */ /* 0x0003e80000100a00 */
[----:B------:R1:W-:Y:S01]  /*3ce40*/  LDGSTS.E [R0+0x31a00], [R20.64], !P6 ;  /* 0x31a0000014007fae */ /* 0x0003e2000f121844 */
[----:B------:R-:W-:-:S04]  /*3ce50*/  IMAD.WIDE R10, R3, 0x4, R10 ;  /* 0x00000004030a7825 */ /* 0x000fc800078e020a */
[----:B---3--:R-:W-:Y:S01]  /*3ce60*/  IMAD.WIDE R8, R3, 0x4, R8 ;  /* 0x0000000403087825 */ /* 0x008fe200078e0208 */
[----:B------:R3:W-:Y:S04]  /*3ce70*/  STL.64 [R1+0xed0], R10 ;  /* 0x000ed00a01007387 */ /* 0x0007e80000100a00 */
[----:B------:R4:W-:Y:S04]  /*3ce80*/  STL.64 [R1+0xed8], R8 ;  /* 0x000ed80801007387 */ /* 0x0009e80000100a00 */
[----:B------:R1:W-:Y:S04]  /*3ce90*/  LDGSTS.E [R5+0x31c00], [R10.64], !P6 ;  /* 0x31c000000a057fae */ /* 0x0003e8000f121844 */
[----:B------:R-:W2:Y:S04]  /*3cea0*/  LDL.LU.64 R24, [R1+0x170] ;  /* 0x0001700001187983 */ /* 0x000ea80000300a00 */
[----:B------:R4:W-:Y:S04]  /*3ceb0*/  LDGSTS.E [R4+0x31e00], [R8.64], !P6 ;  /* 0x31e0000008047fae */ /* 0x0009e8000f121844 */
[----:B-1----:R-:W2:Y:S04]  /*3cec0*/  LDL.LU.64 R20, [R1+0x168] ;  /* 0x0001680001147983 */ /* 0x002ea80000300a00 */
[----:B----4-:R-:W4:Y:S04]  /*3ced0*/  LDL.LU.64 R4, [R1+0x160] ;  /* 0x0001600001047983 */ /* 0x010f280000300a00 */
[----:B---3--:R-:W3:Y:S04]  /*3cee0*/  LDL.LU.64 R10, [R1+0x138] ;  /* 0x00013800010a7983 */ /* 0x008ee80000300a00 */
[----:B------:R-:W3:Y:S01]  /*3cef0*/  LDL.LU.64 R8, [R1+0x130] ;  /* 0x0001300001087983 */ /* 0x000ee20000300a00 */
[----:B------:R-:W-:-:S04]  /*3cf00*/  MOV R12, 0x7f ;  /* 0x0000007f000c7802 */ /* 0x000fc80000000f00 */
[----:B------:R-:W-:Y:S02]  /*3cf10*/  IADD3 R12, R12, c[0x0][0x180], RZ ;  /* 0x000060000c0c7a10 */ /* 0x000fe40007ffe0ff */
[----:B------:R-:W-:Y:S02]  /*3cf20*/  SEL R252, RZ, 0x4, P2 ;  /* 0x00000004fffc7807 */ /* 0x000fe40001000000 */
[----:B------:R-:W-:Y:S02]  /*3cf30*/  ISETP.GT.AND P2, PT, R12, 0x27f, PT ;  /* 0x0000027f0c00780c */ /* 0x000fe40003f44270 */
[----:B------:R-:W-:Y:S02]  /*3cf40*/  IADD3 R0, R2, -0x27c, RZ ;  /* 0xfffffd8402007810 */ /* 0x000fe40007ffe0ff */
[----:B------:R-:W-:Y:S02]  /*3cf50*/  SEL R252, R252, RZ, P2 ;  /* 0x000000fffcfc7207 */ /* 0x000fe40001000000 */
[----:B------:R-:W-:-:S02]  /*3cf60*/  IADD3 R12, R13, 0x100000, RZ ;  /* 0x001000000d0c7810 */ /* 0x000fc40007ffe0ff */
[----:B------:R-:W-:Y:S02]  /*3cf70*/  ISETP.GE.U32.AND P6, PT, R0, 0x7ffffd05, PT ;  /* 0x7ffffd050000780c */ /* 0x000fe40003fc6070 */
[C---:B------:R-:W-:Y:S02]  /*3cf80*/  IADD3 R2, R13.reuse, 0x100000, RZ ;  /* 0x001000000d027810 */ /* 0x040fe40007ffe0ff */
[----:B------:R-:W-:Y:S02]  /*3cf90*/  ISETP.NE.U32.AND P2, PT, R252, RZ, PT ;  /* 0x000000fffc00720c */ /* 0x000fe40003f45070 */
[C---:B------:R-:W-:Y:S02]  /*3cfa0*/  IADD3 R0, R13.reuse, 0x100000, RZ ;  /* 0x001000000d007810 */ /* 0x040fe40007ffe0ff */
[----:B------:R-:W-:Y:S01]  /*3cfb0*/  IADD3 R252, R13, 0x100000, RZ ;  /* 0x001000000dfc7810 */ /* 0x000fe20007ffe0ff */
[----:B------:R-:W-:-:S04]  /*3cfc0*/  IMAD.WIDE R28, R3, 0x4, R28 ;  /* 0x00000004031c7825 */ /* 0x000fc800078e021c */
[C---:B------:R-:W-:Y:S01]  /*3cfd0*/  IMAD.WIDE R22, R3.reuse, 0x4, R22 ;  /* 0x0000000403167825 */ /* 0x040fe200078e0216 */
[----:B------:R-:W-:Y:S03]  /*3cfe0*/  STL.64 [R1+0x1b8], R28 ;  /* 0x0001b81c01007387 */ /* 0x000fe60000100a00 */
[C---:B------:R-:W-:Y:S01]  /*3cff0*/  IMAD.WIDE R18, R3.reuse, 0x4, R18 ;  /* 0x0000000403127825 */ /* 0x040fe200078e0212 */
[----:B------:R1:W-:Y:S03]  /*3d000*/  STL.64 [R1+0x1b0], R22 ;  /* 0x0001b01601007387 */ /* 0x0003e60000100a00 */
[C---:B------:R-:W-:Y:S01]  /*3d010*/  IMAD.WIDE R14, R3.reuse, 0x4, R14 ;  /* 0x00000004030e7825 */ /* 0x040fe200078e020e */
[----:B------:R1:W-:Y:S04]  /*3d020*/  STL.64 [R1+0x1a8], R18 ;  /* 0x0001a81201007387 */ /* 0x0003e80000100a00 */
[----:B------:R1:W-:Y:S04]  /*3d030*/  LDGSTS.E [R27+0x33800], [R28.64], !P1 ;  /* 0x338000001c1b7fae */ /* 0x0003e8000c921844 */
[----:B------:R1:W-:Y:S04]  /*3d040*/  STL.64 [R1+0x1a0], R14 ;  /* 0x0001a00e01007387 */ /* 0x0003e80000100a00 */
[----:B------:R1:W-:Y:S01]  /*3d050*/  LDGSTS.E [R12+0x33a00], [R22.64], !P1 ;  /* 0x33a00000160c7fae */ /* 0x0003e2000c921844 */
[----:B------:R-:W-:-:S03]  /*3d060*/  IMAD.WIDE R6, R3, 0x4, R6 ;  /* 0x0000000403067825 */ /* 0x000fc600078e0206 */
[----:B------:R1:W-:Y:S04]  /*3d070*/  LDGSTS.E [R2+0x33c00], [R18.64], !P1 ;  /* 0x33c0000012027fae */ /* 0x0003e8000c921844 */
[----:B------:R1:W-:Y:S04]  /*3d080*/  STL.64 [R1+0x178], R6 ;  /* 0x0001780601007387 */ /* 0x0003e80000100a00 */
[----:B-1----:R-:W3:Y:S04]  /*3d090*/  LDL.LU.64 R22, [R1+0x128] ;  /* 0x0001280001167983 */ /* 0x002ee80000300a00 */
[----:B------:R1:W-:Y:S04]  /*3d0a0*/  LDGSTS.E [R0+0x33e00], [R14.64], !P1 ;  /* 0x33e000000e007fae */ /* 0x0003e8000c921844 */
[----:B------:R-:W3:Y:S04]  /*3d0b0*/  LDL.LU.64 R18, [R1+0x120] ;  /* 0x0001200001127983 */ /* 0x000ee80000300a00 */
[----:B------:R1:W-:Y:S04]  /*3d0c0*/  LDGSTS.E [R252+0x35800], [R6.64], !P4 ;  /* 0x3580000006fc7fae */ /* 0x0003e8000e121844 */
[----:B-1----:R-:W3:Y:S04]  /*3d0d0*/  LDL.LU.64 R14, [R1+0xf8] ;  /* 0x0000f800010e7983 */ /* 0x002ee80000300a00 */
[----:B------:R-:W3:Y:S01]  /*3d0e0*/  LDL.LU.64 R30, [R1+0xf0] ;  /* 0x0000f000011e7983 */ /* 0x000ee20000300a00 */
[----:B------:R-:W-:-:S03]  /*3d0f0*/  IADD3 R7, R13, 0x100000, RZ ;  /* 0x001000000d077810 */ /* 0x000fc60007ffe0ff */
[----:B------:R-:W3:Y:S01]  /*3d100*/  LDL.LU.64 R28, [R1+0xe8] ;  /* 0x0000e800011c7983 */ /* 0x000ee20000300a00 */
[----:B------:R-:W-:Y:S01]  /*3d110*/  IADD3 R6, R13, 0x100000, RZ ;  /* 0x001000000d067810 */ /* 0x000fe20007ffe0ff */
[----:B--2---:R-:W-:-:S04]  /*3d120*/  IMAD.WIDE R24, R3, 0x4, R24 ;  /* 0x0000000403187825 */ /* 0x004fc800078e0218 */
[C---:B------:R-:W-:Y:S01]  /*3d130*/  IMAD.WIDE R20, R3.reuse, 0x4, R20 ;  /* 0x0000000403147825 */ /* 0x040fe200078e0214 */
[----:B------:R-:W-:Y:S03]  /*3d140*/  STL.64 [R1+0x170], R24 ;  /* 0x0001701801007387 */ /* 0x000fe60000100a00 */
[C---:B----4-:R-:W-:Y:S01]  /*3d150*/  IMAD.WIDE R4, R3.reuse, 0x4, R4 ;  /* 0x0000000403047825 */ /* 0x050fe200078e0204 */
[----:B------:R-:W-:Y:S03]  /*3d160*/  STL.64 [R1+0x168], R20 ;  /* 0x0001681401007387 */ /* 0x000fe60000100a00 */
[C---:B---3--:R-:W-:Y:S01]  /*3d170*/  IMAD.WIDE R10, R3.reuse, 0x4, R10 ;  /* 0x00000004030a7825 */ /* 0x048fe200078e020a */
[----:B------:R1:W-:Y:S03]  /*3d180*/  STL.64 [R1+0x160], R4 ;  /* 0x0001600401007387 */ /* 0x0003e60000100a00 */
[----:B------:R-:W-:Y:S01]  /*3d190*/  IMAD.WIDE R8, R3, 0x4, R8 ;  /* 0x0000000403087825 */ /* 0x000fe200078e0208 */
[----:B------:R2:W-:Y:S04]  /*3d1a0*/  LDGSTS.E [R7+0x35a00], [R24.64], !P4 ;  /* 0x35a0000018077fae */ /* 0x0005e8000e121844 */
[----:B------:R3:W-:Y:S04]  /*3d1b0*/  STL.64 [R1+0x138], R10 ;  /* 0x0001380a01007387 */ /* 0x0007e80000100a00 */
[----:B------:R2:W-:Y:S04]  /*3d1c0*/  LDGSTS.E [R6+0x35c00], [R20.64], !P4 ;  /* 0x35c0000014067fae */ /* 0x0005e8000e121844 */
[----:B------:R4:W-:Y:S04]  /*3d1d0*/  STL.64 [R1+0x130], R8 ;  /* 0x0001300801007387 */ /* 0x0009e80000100a00 */
[----:B------:R1:W-:Y:S04]  /*3d1e0*/  LDGSTS.E [R2+0x35e00], [R4.64], !P4 ;  /* 0x35e0000004027fae */ /* 0x0003e8000e121844 */
[----:B--2---:R-:W2:Y:S04]  /*3d1f0*/  LDL.LU.64 R6, [R1+0xe0] ;  /* 0x0000e00001067983 */ /* 0x004ea80000300a00 */
[----:B------:R3:W-:Y:S04]  /*3d200*/  LDGSTS.E [R0+0x37800], [R10.64], !P3 ;  /* 0x378000000a007fae */ /* 0x0007e8000d921844 */
[----:B-1----:R-:W2:Y:S04]  /*3d210*/  LDL.LU.64 R4, [R1+0xb8] ;  /* 0x0000b80001047983 */ /* 0x002ea80000300a00 */
[----:B------:R4:W-:Y:S04]  /*3d220*/  LDGSTS.E [R252+0x37a00], [R8.64], !P3 ;  /* 0x37a0000008fc7fae */ /* 0x0009e8000d921844 */
[----:B---3--:R-:W3:Y:S04]  /*3d230*/  LDL.LU.64 R10, [R1+0xb0] ;  /* 0x0000b000010a7983 */ /* 0x008ee80000300a00 */
[----:B----4-:R-:W4:Y:S04]  /*3d240*/  LDL.LU.64 R8, [R1+0xa8] ;  /* 0x0000a80001087983 */ /* 0x010f280000300a00 */
[----:B------:R-:W4:Y:S01]  /*3d250*/  LDL.LU.64 R24, [R1+0xa0] ;  /* 0x0000a00001187983 */ /* 0x000f220000300a00 */
[----:B------:R-:W-:Y:S01]  /*3d260*/  IADD3 R20, R13, 0x100000, RZ ;  /* 0x001000000d147810 */ /* 0x000fe20007ffe0ff */
[----:B------:R-:W-:-:S04]  /*3d270*/  IMAD.WIDE R22, R3, 0x4, R22 ;  /* 0x0000000403167825 */ /* 0x000fc800078e0216 */
[C---:B------:R-:W-:Y:S01]  /*3d280*/  IMAD.WIDE R18, R3.reuse, 0x4, R18 ;  /* 0x0000000403127825 */ /* 0x040fe200078e0212 */
[----:B------:R-:W-:Y:S04]  /*3d290*/  STL.64 [R1+0x128], R22 ;  /* 0x0001281601007387 */ /* 0x000fe80000100a00 */
[----:B------:R1:W-:Y:S01]  /*3d2a0*/  LDGSTS.E [R20+0x37c00], [R22.64], !P3 ;  /* 0x37c0000016147fae */ /* 0x0003e2000d921844 */
[----:B------:R-:W-:-:S03]  /*3d2b0*/  IMAD.WIDE R14, R3, 0x4, R14 ;  /* 0x00000004030e7825 */ /* 0x000fc600078e020e */
[----:B------:R1:W-:Y:S01]  /*3d2c0*/  STL.64 [R1+0x120], R18 ;  /* 0x0001201201007387 */ /* 0x0003e20000100a00 */
[----:B------:R-:W-:-:S03]  /*3d2d0*/  IMAD.WIDE R30, R3, 0x4, R30 ;  /* 0x00000004031e7825 */ /* 0x000fc600078e021e */
[----:B------:R1:W-:Y:S01]  /*3d2e0*/  LDGSTS.E [R12+0x37e00], [R18.64], !P3 ;  /* 0x37e00000120c7fae */ /* 0x0003e2000d921844 */
[----:B------:R-:W-:-:S03]  /*3d2f0*/  IMAD.WIDE R28, R3, 0x4, R28 ;  /* 0x00000004031c7825 */ /* 0x000fc600078e021c */
[----:B------:R1:W-:Y:S04]  /*3d300*/  STL.64 [R1+0xf8], R14 ;  /* 0x0000f80e01007387 */ /* 0x0003e80000100a00 */
[----:B------:R1:W-:Y:S04]  /*3d310*/  LDGSTS.E [R2+0x39800], [R14.64], !P5 ;  /* 0x398000000e027fae */ /* 0x0003e8000e921844 */
[----:B------:R1:W-:Y:S04]  /*3d320*/  STL.64 [R1+0xf0], R30 ;  /* 0x0000f01e01007387 */ /* 0x0003e80000100a00 */
[----:B------:R1:W-:Y:S04]  /*3d330*/  LDGSTS.E [R0+0x39a00], [R30.64], !P5 ;  /* 0x39a000001e007fae */ /* 0x0003e8000e921844 */
[----:B------:R3:W-:Y:S04]  /*3d340*/  STL.64 [R1+0xe8], R28 ;  /* 0x0000e81c01007387 */ /* 0x0007e80000100a00 */
[----:B------:R3:W-:Y:S04]  /*3d350*/  LDGSTS.E [R252+0x39c00], [R28.64], !P5 ;  /* 0x39c000001cfc7fae */ /* 0x0007e8000e921844 */
[----:B-1----:R-:W4:Y:S04]  /*3d360*/  LDL.LU.64 R18, [R1+0x78] ;  /* 0x0000780001127983 */ /* 0x002f280000300a00 */
[----:B------:R-:W4:Y:S04]  /*3d370*/  LDL.LU.64 R22, [R1+0x70] ;  /* 0x0000700001167983 */ /* 0x000f280000300a00 */
[----:B------:R-:W4:Y:S04]  /*3d380*/  LDL.LU.64 R20, [R1+0x68] ;  /* 0x0000680001147983 */ /* 0x000f280000300a00 */
[----:B------:R-:W4:Y:S04]  /*3d390*/  LDL.LU.64 R14, [R1+0x60] ;  /* 0x00006000010e7983 */ /* 0x000f280000300a00 */
[----:B------:R-:W4:Y:S01]  /*3d3a0*/  LDL.LU.64 R12, [R1+0x38] ;  /* 0x00003800010c7983 */ /* 0x000f220000300a00 */
[----:B--2---:R-:W-:-:S03]  /*3d3b0*/  IMAD.WIDE R32, R3, 0x4, R6 ;  /* 0x0000000403207825 */ /* 0x004fc600078e0206 */
[----:B------:R-:W2:Y:S01]  /*3d3c0*/  LDL.LU.64 R6, [R1+0x30] ;  /* 0x0000300001067983 */ /* 0x000ea20000300a00 */
[----:B------:R-:W-:-:S04]  /*3d3d0*/  IMAD.WIDE R30, R3, 0x4, R4 ;  /* 0x00000004031e7825 */ /* 0x000fc800078e0204 */
[----:B---3--:R-:W-:-:S04]  /*3d3e0*/  IMAD.WIDE R28, R3, 0x4, R10 ;  /* 0x00000004031c7825 */ /* 0x008fc800078e020a */
[----:B----4-:R-:W-:-:S04]  /*3d3f0*/  IMAD.WIDE R8, R3, 0x4, R8 ;  /* 0x0000000403087825 */ /* 0x010fc800078e0208 */
[----:B------:R-:W-:Y:S01]  /*3d400*/  IMAD.WIDE R24, R3, 0x4, R24 ;  /* 0x0000000403187825 */ /* 0x000fe200078e0218 */
[----:B------:R1:W-:Y:S04]  /*3d410*/  LDGSTS.E [R27+0x39e00], [R32.64], !P5 ;  /* 0x39e00000201b7fae */ /* 0x0003e8000e921844 */
[----:B------:R-:W3:Y:S04]  /*3d420*/  S2R R3, SR_TID.X ;  /* 0x0000000000037919 */ /* 0x000ee80000002100 */
[----:B------:R1:W-:Y:S04]  /*3d430*/  STL.64 [R1+0xe0], R32 ;  /* 0x0000e02001007387 */ /* 0x0003e80000100a00 */
[----:B------:R-:W4:Y:S01]  /*3d440*/  LDL.LU.64 R4, [R1+0x28] ;  /* 0x0000280001047983 */ /* 0x000f220000300a00 */
[----:B---3--:R-:W-:-:S05]  /*3d450*/  LOP3.LUT R3, R3, 0x7f, RZ, 0xc0, !PT ;  /* 0x0000007f03037812 */ /* 0x008fca00078ec0ff */
[----:B------:R-:W-:-:S05]  /*3d460*/  IMAD.SHL.U32 R3, R3, 0x4, RZ ;  /* 0x0000000403037824 */ /* 0x000fca00078e00ff */
[----:B------:R-:W-:Y:S01]  /*3d470*/  LOP3.LUT R3, R3, 0x60, RZ, 0x3c, !PT ;  /* 0x0000006003037812 */ /* 0x000fe200078e3cff */
[----:B------:R3:W-:Y:S03]  /*3d480*/  STL.64 [R1+0xb8], R30 ;  /* 0x0000b81e01007387 */ /* 0x0007e60000100a00 */
[----:B------:R-:W-:Y:S01]  /*3d490*/  IADD3 R3, R3, 0x100000, RZ ;  /* 0x0010000003037810 */ /* 0x000fe20007ffe0ff */
[----:B------:R-:W4:Y:S04]  /*3d4a0*/  LDL.LU.64 R10, [R1+0x20] ;  /* 0x00002000010a7983 */ /* 0x000f280000300a00 */
[----:B------:R3:W-:Y:S04]  /*3d4b0*/  STL.64 [R1+0xb0], R28 ;  /* 0x0000b01c01007387 */ /* 0x0007e80000100a00 */
[----:B-1----:R-:W4:Y:S04]  /*3d4c0*/  LDL.LU.64 R32, [R1+0x2470] ;  /* 0x0024700001207983 */ /* 0x002f280000300a00 */
[----:B------:R-:W4:Y:S04]  /*3d4d0*/  LDL.LU R27, [R1+0x2468] ;  /* 0x00246800011b7983 */ /* 0x000f280000300800 */
[----:B------:R3:W-:Y:S04]  /*3d4e0*/  LDGSTS.E [R3+0x3b800], [R30.64], !P0 ;  /* 0x3b8000001e037fae */ /* 0x0007e8000c121844 */
[----:B------:R1:W-:Y:S04]  /*3d4f0*/  LDGSTS.E [R2+0x3ba00], [R28.64], !P0 ;  /* 0x3ba000001c027fae */ /* 0x0003e8000c121844 */
[----:B------:R1:W-:Y:S04]  /*3d500*/  LDGSTS.E [R0+0x3bc00], [R8.64], !P0 ;  /* 0x3bc0000008007fae */ /* 0x0003e8000c121844 */
[----:B---3--:R-:W3:Y:S04]  /*3d510*/  LDL.LU.64 R30, [R1+0x2460] ;  /* 0x00246000011e7983 */ /* 0x008ee80000300a00 */
[----:B------:R1:W-:Y:S04]  /*3d520*/  STL.64 [R1+0xa8], R8 ;  /* 0x0000a80801007387 */ /* 0x0003e80000100a00 */
[----:B-1----:R-:W3:Y:S04]  /*3d530*/  LDL.LU.64 R28, [R1+0x2458] ;  /* 0x00245800011c7983 */ /* 0x002ee80000300a00 */
[----:B------:R1:W-:Y:S04]  /*3d540*/  STL.64 [R1+0xa0], R24 ;  /* 0x0000a01801007387 */ /* 0x0003e80000100a00 */
[----:B------:R-:W3:Y:S01]  /*3d550*/  LDL.LU R9, [R1+0x2450] ;  /* 0x0024500001097983 */ /* 0x000ee20000300800 */
[----:B------:R-:W-:-:S02]  /*3d560*/  IMAD.MOV.U32 R3, RZ, RZ, c[0x0][0x188] ;  /* 0x00006200ff037624 */ /* 0x000fc400078e00ff */
[----:B------:R-:W-:Y:S01]  /*3d570*/  IMAD.MOV.U32 R2, RZ, RZ, c[0x0][0x180] ;  /* 0x00006000ff027624 */ /* 0x000fe200078e00ff */
[----:B------:R1:W-:Y:S02]  /*3d580*/  LDGSTS.E [R252+0x3be00], [R24.64], !P0 ;  /* 0x3be0000018fc7fae */ /* 0x0003e4000c121844 */
[----:B------:R-:W-:-:S05]  /*3d590*/  SHF.L.U32 R3, R3, 0x7, RZ ;  /* 0x0000000703037819 */ /* 0x000fca00000006ff */
[----:B------:R-:W-:-:S04]  /*3d5a0*/  IMAD.WIDE R18, R3, 0x4, R18 ;  /* 0x0000000403127825 */ /* 0x000fc800078e0212 */
[----:B------:R-:W-:-:S04]  /*3d5b0*/  IMAD.WIDE R22, R3, 0x4, R22 ;  /* 0x0000000403167825 */ /* 0x000fc800078e0216 */
[----:B------:R-:W-:-:S04]  /*3d5c0*/  IMAD.WIDE R20, R3, 0x4, R20 ;  /* 0x0000000403147825 */ /* 0x000fc800078e0214 */
[----:B------:R-:W-:Y:S02]  /*3d5d0*/  IMAD.WIDE R14, R3, 0x4, R14 ;  /* 0x00000004030e7825 */ /* 0x000fe400078e020e */
[----:B------:R-:W1:Y:S02]  /*3d5e0*/  S2R R3, SR_TID.X ;  /* 0x0000000000037919 */ /* 0x000e640000002100 */
[----:B-1----:R-:W-:-:S04]  /*3d5f0*/  IADD3 R25, R2, -0x280, RZ ;  /* 0xfffffd8002197810 */ /* 0x002fc80007ffe0ff */
[----:B------:R-:W-:Y:S02]  /*3d600*/  ISETP.GE.U32.AND P0, PT, R25, 0x7ffffd01, PT ;  /* 0x7ffffd011900780c */ /* 0x000fe40003f06070 */
[----:B------:R-:W-:-:S04]  /*3d610*/  LOP3.LUT R3, R3, 0x7f, RZ, 0xc0, !PT ;  /* 0x0000007f03037812 */ /* 0x000fc800078ec0ff */
[----:B------:R-:W-:-:S04]  /*3d620*/  SHF.L.U32 R3, R3, 0x2, RZ ;  /* 0x0000000203037819 */ /* 0x000fc800000006ff */
[----:B------:R-:W-:-:S04]  /*3d630*/  LOP3.LUT R3, R3, 0x60, RZ, 0x3c, !PT ;  /* 0x0000006003037812 */ /* 0x000fc800078e3cff */
[----:B------:R-:W-:-:S05]  /*3d640*/  IADD3 R3, R3, 0x100000, RZ ;  /* 0x0010000003037810 */ /* 0x000fca0007ffe0ff */
[----:B------:R1:W-:Y:S02]  /*3d650*/  LDGSTS.E [R3+0x3d800], [R18.64], !P6 ;  /* 0x3d80000012037fae */ /* 0x0003e4000f121844 */
[----:B-1----:R-:W-:-:S04]  /*3d660*/  IMAD.MOV.U32 R3, RZ, RZ, c[0x0][0x188] ;  /* 0x00006200ff037624 */ /* 0x002fc800078e00ff */
[----:B------:R-:W-:-:S04]  /*3d670*/  IMAD.SHL.U32 R3, R3, 0x80, RZ ;  /* 0x0000008003037824 */ /* 0x000fc800078e00ff */
[----:B------:R-:W-:-:S04]  /*3d680*/  IMAD.WIDE R12, R3, 0x4, R12 ;  /* 0x00000004030c7825 */ /* 0x000fc800078e020c */
[----:B--2---:R-:W-:-:S04]  /*3d690*/  IMAD.WIDE R6, R3, 0x4, R6 ;  /* 0x0000000403067825 */ /* 0x004fc800078e0206 */
[----:B----4-:R-:W-:-:S04]  /*3d6a0*/  IMAD.WIDE R4, R3, 0x4, R4 ;  /* 0x0000000403047825 */ /* 0x010fc800078e0204 */
[----:B---3--:R-:W-:Y:S02]  /*3d6b0*/  IMAD.SHL.U32 R0, R9, 0x4, RZ ;  /* 0x0000000409007824 */ /* 0x008fe400078e00ff */
[----:B------:R-:W2:Y:S03]  /*3d6c0*/  LDL.LU.64 R8, [R1+0x18] ;  /* 0x0000180001087983 */ /* 0x000ea60000300a00 */
[----:B------:R-:W-:Y:S01]  /*3d6d0*/  LOP3.LUT R2, R0, 0x60, RZ, 0x3c, !PT ;  /* 0x0000006000027812 */ /* 0x000fe200078e3cff */
[----:B------:R-:W3:Y:S03]  /*3d6e0*/  LDL.LU R24, [R1+0x244c] ;  /* 0x00244c0001187983 */ /* 0x000ee60000300800 */
[C---:B------:R-:W-:Y:S02]  /*3d6f0*/  IADD3 R0, R2.reuse, 0x100000, RZ ;  /* 0x0010000002007810 */ /* 0x040fe40007ffe0ff */
[----:B------:R-:W-:-:S02]  /*3d700*/  IADD3 R252, R2, 0x100000, RZ ;  /* 0x0010000002fc7810 */ /* 0x000fc40007ffe0ff */
[----:B------:R-:W-:Y:S01]  /*3d710*/  IADD3 R2, R2, 0x100000, RZ ;  /* 0x0010000002027810 */ /* 0x000fe20007ffe0ff */
[----:B------:R1:W-:Y:S04]  /*3d720*/  LDGSTS.E [R0+0x3da00], [R22.64], !P6 ;  /* 0x3da0000016007fae */ /* 0x0003e8000f121844 */
[----:B------:R4:W-:Y:S04]  /*3d730*/  LDGSTS.E [R252+0x3dc00], [R20.64], !P6 ;  /* 0x3dc0000014fc7fae */ /* 0x0009e8000f121844 */
[----:B------:R1:W-:Y:S04]  /*3d740*/  STL.64 [R1+0x1ed8], R18 ;  /* 0x001ed81201007387 */ /* 0x0003e80000100a00 */
[----:B------:R1:W-:Y:S04]  /*3d750*/  LDGSTS.E [R2+0x3de00], [R14.64], !P6 ;  /* 0x3de000000e027fae */ /* 0x0003e8000f121844 */
[----:B------:R-:W3:Y:S04]  /*3d760*/  LDL.LU R25, [R1+0x2448] ;  /* 0x0024480001197983 */ /* 0x000ee80000300800 */
[----:B------:R4:W-:Y:S01]  /*3d770*/  STL.64 [R1+0x1ed0], R22 ;  /* 0x001ed01601007387 */ /* 0x0009e20000100a00 */
[----:B-1----:R-:W-:-:S03]  /*3d780*/  LOP3.LUT R2, R17, 0x60, RZ, 0x3c, !PT ;  /* 0x0000006011027812 */ /* 0x002fc600078e3cff */
[----:B------:R-:W3:Y:S01]  /*3d790*/  LDL.LU.64 R18, [R1+0x2440] ;  /* 0x0024400001127983 */ /* 0x000ee20000300a00 */
[----:B------:R-:W-:-:S03]  /*3d7a0*/  IADD3 R0, R2, 0x100000, RZ ;  /* 0x0010000002007810 */ /* 0x000fc60007ffe0ff */
[----:B------:R1:W-:Y:S01]  /*3d7b0*/  STL.64 [R1+0x1ec8], R20 ;  /* 0x001ec81401007387 */ /* 0x0003e20000100a00 */
[----:B------:R-:W-:-:S03]  /*3d7c0*/  IADD3 R17, R2, 0x100000, RZ ;  /* 0x0010000002117810 */ /* 0x000fc60007ffe0ff */
[----:B----4-:R-:W4:Y:S01]  /*3d7d0*/  LDL.LU.64 R22, [R1+0x2438] ;  /* 0x0024380001167983 */ /* 0x010f220000300a00 */
[----:B------:R-:W-:-:S03]  /*3d7e0*/  IADD3 R252, R2, 0x100000, RZ ;  /* 0x0010000002fc7810 */ /* 0x000fc60007ffe0ff */
[----:B------:R1:W-:Y:S04]  /*3d7f0*/  STL.64 [R1+0x1ec0], R14 ;  /* 0x001ec00e01007387 */ /* 0x0003e80000100a00 */
[----:B-1----:R-:W3:Y:S04]  /*3d800*/  LDL.LU.64 R20, [R1+0x2430] ;  /* 0x0024300001147983 */ /* 0x002ee80000300a00 */
[----:B------:R1:W-:Y:S04]  /*3d810*/  LDGSTS.E [R0+0x3f800], [R12.64], !P0 ;  /* 0x3f8000000c007fae */ /* 0x0003e8000c121844 */
[----:B------:R-:W3:Y:S04]  /*3d820*/  LDL.LU.64 R14, [R1+0x2428] ;  /* 0x00242800010e7983 */ /* 0x000ee80000300a00 */
[----:B------:R1:W-:Y:S04]  /*3d830*/  STL.64 [R1+0x1f60], R12 ;  /* 0x001f600c01007387 */ /* 0x0003e80000100a00 */
[----:B------:R1:W-:Y:S04]  /*3d840*/  STL.64 [R1+0x1f58], R6 ;  /* 0x001f580601007387 */ /* 0x0003e80000100a00 */
[----:B------:R1:W-:Y:S04]  /*3d850*/  LDGSTS.E [R17+0x3fa00], [R6.64], !P0 ;  /* 0x3fa0000006117fae */ /* 0x0003e8000c121844 */
[----:B-1----:R-:W3:Y:S04]  /*3d860*/  LDL.LU.64 R12, [R1+0x2420] ;  /* 0x00242000010c7983 */ /* 0x002ee80000300a00 */
[----:B------:R1:W-:Y:S04]  /*3d870*/  STL.64 [R1+0x1f50], R4 ;  /* 0x001f500401007387 */ /* 0x0003e80000100a00 */
[----:B------:R-:W3:Y:S04]  /*3d880*/  LDL.LU.64 R6, [R1+0x2418] ;  /* 0x0024180001067983 */ /* 0x000ee80000300a00 */
[----:B------:R1:W-:Y:S04]  /*3d890*/  LDGSTS.E [R252+0x3fc00], [R4.64], !P0 ;  /* 0x3fc0000004fc7fae */ /* 0x0003e8000c121844 */
[----:B-1----:R-:W3:Y:S01]  /*3d8a0*/  LDL.LU.64 R4, [R1+0x2410] ;  /* 0x0024100001047983 */ /* 0x002ee20000300a00 */
[----:B------:R-:W-:Y:S01]  /*3d8b0*/  MOV R0, c[0x0][0x18c] ;  /* 0x0000630000007a02 */ /* 0x000fe20000000f00 */
[----:B------:R-:W-:Y:S01]  /*3d8c0*/  IMAD.WIDE R10, R3, 0x4, R10 ;  /* 0x00000004030a7825 */ /* 0x000fe200078e020a */
[----:B------:R-:W-:-:S03]  /*3d8d0*/  IADD3 R2, R2, 0x100000, RZ ;  /* 0x0010000002027810 */ /* 0x000fc60007ffe0ff */
[----:B------:R-:W-:Y:S01]  /*3d8e0*/  IMAD.SHL.U32 R0, R0, 0x80, RZ ;  /* 0x0000008000007824 */ /* 0x000fe200078e00ff */
[----:B------:R3:W-:Y:S04]  /*3d8f0*/  STL.64 [R1+0x1f48], R10 ;  /* 0x001f480a01007387 */ /* 0x0007e80000100a00 */
[----:B------:R3:W-:Y:S04]  /*3d900*/  LDGSTS.E [R2+0x3fe00], [R10.64], !P0 ;  /* 0x3fe000000a027fae */ /* 0x0007e8000c121844 */
[----:B------:R-:W0:Y:S01]  /*3d910*/  LDGDEPBAR ;  /* 0x00000000000079af */ /* 0x000e220000000000 */
[----:B--2---:R-:W-:-:S05]  /*3d920*/  IMAD.WIDE R8, R0, 0x4, R8 ;  /* 0x0000000400087825 */ /* 0x004fca00078e0208 */
[----:B------:R1:W-:Y:S01]  /*3d930*/  STL.64 [R1+0x1f40], R8 ;  /* 0x001f400801007387 */ /* 0x0003e20000100a00 */
[----:B---3--:R-:W-:Y:S01]  /*3d940*/  IMAD.WIDE R10, R0, 0x4, R4 ;  /* 0x00000004000a7825 */ /* 0x008fe200078e0204 */
[----:B------:R-:W-:-:S04]  /*3d950*/  SHF.L.U32 R5, R16, 0x2, RZ ;  /* 0x0000000210057819 */ /* 0x000fc800000006ff */
[----:B------:R-:W-:Y:S01]  /*3d960*/  IADD3 R5, R5, 0x200000, RZ ;  /* 0x0020000005057810 */ /* 0x000fe20007ffe0ff */
[----:B------:R2:W-:Y:S04]  /*3d970*/  STL.64 [R1+0x1f98], R10 ;  /* 0x001f980a01007387 */ /* 0x0005e80000100a00 */
[----:B------:R1:W-:Y:S04]  /*3d980*/  LDGSTS.E [R5+-0x80000], [R8.64], P2 ;  /* 0x8000000008057fae */ /* 0x0003e80009121844 */
[----:B-1----:R-:W3:Y:S04]  /*3d990*/  LDL.LU.64 R8, [R1+0x2408] ;  /* 0x0024080001087983 */ /* 0x002ee80000300a00 */
[----:B------:R-:W1:Y:S01]  /*3d9a0*/  S2R R17, SR_TID.X ;  /* 0x0000000000117919 */ /* 0x000e620000002100 */
[----:B------:R-:W-:-:S05]  /*3d9b0*/  IMAD.SHL.U32 R2, R16, 0x4, RZ ;  /* 0x0000000410027824 */ /* 0x000fca00078e00ff */
[----:B------:R-:W-:Y:S02]  /*3d9c0*/  IADD3 R252, R2, 0x200000, RZ ;  /* 0x0020000002fc7810 */ /* 0x000fe40007ffe0ff */
[----:B-1----:R-:W-:Y:S01]  /*3d9d0*/  LOP3.LUT R4, R17, 0x7f, RZ, 0xc0, !PT ;  /* 0x0000007f11047812 */ /* 0x002fe200078ec0ff */
[----:B------:R-:W-:Y:S01]  /*3d9e0*/  IMAD.WIDE R16, R0, 0x4, R6 ;  /* 0x0000000400107825 */ /* 0x000fe200078e0206 */
[----:B------:R-:W-:-:S04]  /*3d9f0*/  IADD3 R6, R2, 0x200000, RZ ;  /* 0x0020000002067810 */ /* 0x000fc80007ffe0ff */
[----:B------:R1:W-:Y:S04]  /*3da00*/  STL.64 [R1+0x1fd0], R16 ;  /* 0x001fd01001007387 */ /* 0x0003e80000100a00 */
[----:B------:R2:W-:Y:S04]  /*3da10*/  LDGSTS.E [R6+-0x7f000], [R10.64], P2 ;  /* 0x810000000a067fae */ /* 0x0005e80009121844 */
[----:B------:R1:W-:Y:S04]  /*3da20*/  LDGSTS.E [R252+-0x7e000], [R16.64], P2 ;  /* 0x8200000010fc7fae */ /* 0x0003e80009121844 */
[----:B--2---:R-:W2:Y:S04]  /*3da30*/  LDL.LU.64 R10, [R1+0x2400] ;  /* 0x00240000010a7983 */ /* 0x004ea80000300a00 */
[----:B-1----:R-:W4:Y:S01]  /*3da40*/  LDL.LU.64 R16, [R1+0x23f8] ;  /* 0x0023f80001107983 */ /* 0x002f220000300a00 */
[----:B------:R-:W-:-:S02]  /*3da50*/  IMAD.SHL.U32 R7, R4, 0x4, RZ ;  /* 0x0000000404077824 */ /* 0x000fc400078e00ff */
[----:B---3--:R-:W-:-:S04]  /*3da60*/  IMAD.WIDE R4, R0, 0x4, R8 ;  /* 0x0000000400047825 */ /* 0x008fc800078e0208 */
[----:B------:R-:W-:Y:S01]  /*3da70*/  IMAD.WIDE R8, R0, 0x4, R12 ;  /* 0x0000000400087825 */ /* 0x000fe200078e020c */
[----:B------:R1:W-:Y:S04]  /*3da80*/  STL.64 [R1+0x2008], R4 ;  /* 0x0020080401007387 */ /* 0x0003e80000100a00 */
[----:B------:R4:W-:Y:S04]  /*3da90*/  STL.64 [R1+0x2038], R8 ;  /* 0x0020380801007387 */ /* 0x0009e80000100a00 */
[----:B------:R-:W3:Y:S01]  /*3daa0*/  LDL.LU.64 R12, [R1+0x10] ;  /* 0x00001000010c7983 */ /* 0x000ee20000300a00 */
[----:B------:R-:W-:-:S02]  /*3dab0*/  IADD3 R2, R7, 0x200000, RZ ;  /* 0x0020000007027810 */ /* 0x000fc40007ffe0ff */
[C---:B------:R-:W-:Y:S01]  /*3dac0*/  IADD3 R6, R7.reuse, 0x200000, RZ ;  /* 0x0020000007067810 */ /* 0x040fe20007ffe0ff */
[C---:B------:R-:W-:Y:S02]  /*3dad0*/  IMAD.WIDE R14, R0.reuse, 0x4, R14 ;  /* 0x00000004000e7825 */ /* 0x040fe400078e020e */
[----:B------:R1:W-:Y:S04]  /*3dae0*/  LDGSTS.E [R2+-0x7d000], [R4.64], P2 ;  /* 0x8300000004027fae */ /* 0x0003e80009121844 */
[----:B------:R4:W-:Y:S01]  /*3daf0*/  LDGSTS.E [R6+-0x7c000], [R8.64], P2 ;  /* 0x8400000008067fae */ /* 0x0009e20009121844 */
[C---:B-1----:R-:W-:Y:S02]  /*3db00*/  IADD3 R5, R7.reuse, 0x200000, RZ ;  /* 0x0020000007057810 */ /* 0x042fe40007ffe0ff */
[----:B------:R-:W-:Y:S01]  /*3db10*/  IADD3 R4, R7, 0x200000, RZ ;  /* 0x0020000007047810 */ /* 0x000fe20007ffe0ff */
[----:B------:R1:W-:Y:S04]  /*3db20*/  STL.64 [R1+0x2068], R14 ;  /* 0x0020680e01007387 */ /* 0x0003e80000100a00 */
[----:B------:R1:W-:Y:S01]  /*3db30*/  LDGSTS.E [R5+-0x7b000], [R14.64], P2 ;  /* 0x850000000e057fae */ /* 0x0003e20009121844 */
[----:B--2---:R-:W-:-:S04]  /*3db40*/  IMAD.WIDE R10, R0, 0x4, R10 ;  /* 0x00000004000a7825 */ /* 0x004fc800078e020a */
[C---:B----4-:R-:W-:Y:S01]  /*3db50*/  IMAD.WIDE R8, R0.reuse, 0x4, R16 ;  /* 0x0000000400087825 */ /* 0x050fe200078e0210 */
[----:B------:R2:W-:Y:S03]  /*3db60*/  STL.64 [R1+0x2090], R10 ;  /* 0x0020900a01007387 */ /* 0x0005e60000100a00 */
[C---:B-1----:R-:W-:Y:S01]  /*3db70*/  IMAD.WIDE R14, R0.reuse, 0x4, R20 ;  /* 0x00000004000e7825 */ /* 0x042fe200078e0214 */
[----:B------:R2:W-:Y:S04]  /*3db80*/  LDGSTS.E [R4+-0x7a000], [R10.64], P2 ;  /* 0x860000000a047fae */ /* 0x0005e80009121844 */
[----:B------:R1:W-:Y:S04]  /*3db90*/  STL.64 [R1+0x20b8], R8 ;  /* 0x0020b80801007387 */ /* 0x0003e80000100a00 */
[----:B------:R1:W-:Y:S01]  /*3dba0*/  LDGSTS.E [R2+-0x79000], [R8.64], P2 ;  /* 0x8700000008027fae */ /* 0x0003e20009121844 */
[----:B--2---:R-:W-:-:S03]  /*3dbb0*/  IMAD.WIDE R10, R0, 0x4, R22 ;  /* 0x00000004000a7825 */ /* 0x004fc600078e0216 */
[----:B------:R-:W-:Y:S04]  /*3dbc0*/  STL.64 [R1+0x20d8], R14 ;  /* 0x0020d80e01007387 */ /* 0x000fe80000100a00 */
[----:B------:R2:W-:Y:S01]  /*3dbd0*/  LDGSTS.E [R6+-0x78000], [R14.64], P2 ;  /* 0x880000000e067fae */ /* 0x0005e20009121844 */
[----:B-1----:R-:W-:-:S03]  /*3dbe0*/  IMAD.WIDE R8, R0, 0x4, R18 ;  /* 0x0000000400087825 */ /* 0x002fc600078e0212 */
[----:B------:R-:W-:Y:S04]  /*3dbf0*/  STL.64 [R1+0x20f8], R10 ;  /* 0x0020f80a01007387 */ /* 0x000fe80000100a00 */
[----:B------:R1:W-:Y:S04]  /*3dc00*/  LDGSTS.E [R5+-0x77000], [R10.64], P2 ;  /* 0x890000000a057fae */ /* 0x0003e80009121844 */
[----:B------:R4:W-:Y:S04]  /*3dc10*/  STL.64 [R1+0x2110], R8 ;  /* 0x0021100801007387 */ /* 0x0009e80000100a00 */
[----:B------:R4:W-:Y:S04]  /*3dc20*/  LDGSTS.E [R4+-0x76000], [R8.64], P2 ;  /* 0x8a00000008047fae */ /* 0x0009e80009121844 */
[----:B----4-:R-:W4:Y:S01]  /*3dc30*/  S2R R9, SR_TID.X ;  /* 0x0000000000097919 */ /* 0x010f220000002100 */
[----:B--2---:R-:W-:-:S04]  /*3dc40*/  IMAD.WIDE R14, R0, 0x4, R24 ;  /* 0x00000004000e7825 */ /* 0x004fc800078e0218 */
[C---:B-1----:R-:W-:Y:S01]  /*3dc50*/  IMAD.WIDE R10, R0.reuse, 0x4, R28 ;  /* 0x00000004000a7825 */ /* 0x042fe200078e021c */
[----:B------:R1:W-:Y:S03]  /*3dc60*/  STL.64 [R1+0x2128], R14 ;  /* 0x0021280e01007387 */ /* 0x0003e60000100a00 */
[C---:B------:R-:W-:Y:S01]  /*3dc70*/  IMAD.WIDE R16, R0.reuse, 0x4, R30 ;  /* 0x0000000400107825 */ /* 0x040fe200078e021e */
[----:B------:R1:W-:Y:S04]  /*3dc80*/  LDGSTS.E [R2+-0x75000], [R14.64], P2 ;  /* 0x8b0000000e027fae */ /* 0x0003e80009121844 */
[----:B------:R2:W-:Y:S04]  /*3dc90*/  STL.64 [R1+0x2138], R10 ;  /* 0x0021380a01007387 */ /* 0x0005e80000100a00 */
[----:B------:R2:W-:Y:S01]  /*3dca0*/  LDGSTS.E [R6+-0x74000], [R10.64], P2 ;  /* 0x8c0000000a067fae */ /* 0x0005e20009121844 */
[----:B----4-:R-:W-:Y:S01]  /*3dcb0*/  LOP3.LUT R9, R9, 0x7f, RZ, 0xc0, !PT ;  /* 0x0000007f09097812 */ /* 0x010fe200078ec0ff */
[----:B-1----:R-:W-:-:S02]  /*3dcc0*/  IMAD.WIDE R14, R0, 0x4, R26 ;  /* 0x00000004000e7825 */ /* 0x002fc400078e021a */
[----:B------:R-:W-:Y:S02]  /*3dcd0*/  STL.64 [R1+0x2148], R16 ;  /* 0x0021481001007387 */ /* 0x000fe40000100a00 */
[----:B------:R-:W-:Y:S02]  /*3dce0*/  IMAD.SHL.U32 R9, R9, 0x4, RZ ;  /* 0x0000000409097824 */ /* 0x000fe400078e00ff */
[----:B------:R1:W-:Y:S01]  /*3dcf0*/  LDGSTS.E [R5+-0x73000], [R16.64], P2 ;  /* 0x8d00000010057fae */ /* 0x0003e20009121844 */
[----:B--2---:R-:W-:Y:S02]  /*3dd00*/  IMAD.WIDE R10, R0, 0x4, R32 ;  /* 0x00000004000a7825 */ /* 0x004fe400078e0220 */
[----:B------:R-:W-:Y:S01]  /*3dd10*/  LOP3.LUT R8, R9, 0x10, RZ, 0x3c, !PT ;  /* 0x0000001009087812 */ /* 0x000fe200078e3cff */
[----:B------:R2:W-:Y:S03]  /*3dd20*/  STL.64 [R1+0x2150], R14 ;  /* 0x0021500e01007387 */ /* 0x0005e60000100a00 */
[C---:B------:R-:W-:Y:S01]  /*3dd30*/  IADD3 R6, R8.reuse, 0x200000, RZ ;  /* 0x0020000008067810 */ /* 0x040fe20007ffe0ff */
[----:B------:R2:W-:Y:S01]  /*3dd40*/  LDGSTS.E [R4+-0x72000], [R14.64], P2 ;  /* 0x8e0000000e047fae */ /* 0x0005e20009121844 */
[----:B-1----:R-:W-:-:S03]  /*3dd50*/  IADD3 R5, R8, 0x200000, RZ ;  /* 0x0020000008057810 */ /* 0x002fc60007ffe0ff */
[----:B------:R1:W-:Y:S04]  /*3dd60*/  STL.64 [R1+0x2158], R10 ;  /* 0x0021580a01007387 */ /* 0x0003e80000100a00 */
[----:B------:R1:W-:Y:S01]  /*3dd70*/  LDGSTS.E [R2+-0x71000], [R10.64], P2 ;  /* 0x8f0000000a027fae */ /* 0x0003e20009121844 */
[----:B--2---:R-:W-:Y:S01]  /*3dd80*/  IMAD.WIDE R14, R0, 0x4, R36 ;  /* 0x00000004000e7825 */ /* 0x004fe200078e0224 */
[----:B------:R-:W-:-:S03]  /*3dd90*/  IADD3 R4, R8, 0x200000, RZ ;  /* 0x0020000008047810 */ /* 0x000fc60007ffe0ff */
[----:B-1----:R-:W-:Y:S01]  /*3dda0*/  IMAD.WIDE R10, R0, 0x4, R34 ;  /* 0x00000004000a7825 */ /* 0x002fe200078e0222 */
[----:B------:R-:W-:-:S03]  /*3ddb0*/  IADD3 R2, R8, 0x200000, RZ ;  /* 0x0020000008027810 */ /* 0x000fc60007ffe0ff */
[----:B---3--:R-:W-:-:S05]  /*3ddc0*/  IMAD.WIDE R12, R0, 0x4, R12 ;  /* 0x00000004000c7825 */ /* 0x008fca00078e020c */
[----:B------:R1:W-:Y:S04]  /*3ddd0*/  STL.64 [R1+0x1ea0], R12 ;  /* 0x001ea00c01007387 */ /* 0x0003e80000100a00 */
[----:B------:R1:W-:Y:S04]  /*3dde0*/  LDGSTS.E [R6+-0x7fe00], [R12.64], P2 ;  /* 0x802000000c067fae */ /* 0x0003e80009121844 */
[----:B------:R-:W-:Y:S04]  /*3ddf0*/  STL.64 [R1+0x1ef8], R14 ;  /* 0x001ef80e01007387 */ /* 0x000fe80000100a00 */
[----:B------:R2:W-:Y:S01]  /*3de00*/  LDGSTS.E [R5+-0x7ee00], [R14.64], P2 ;  /* 0x812000000e057fae */ /* 0x0005e20009121844 */
[----:B-1----:R-:W-:-:S03]  /*3de10*/  IMAD.WIDE R12, R0, 0x4, R38 ;  /* 0x00000004000c7825 */ /* 0x002fc600078e0226 */
[----:B------:R1:W-:Y:S04]  /*3de20*/  STL.64 [R1+0x1f30], R10 ;  /* 0x001f300a01007387 */ /* 0x0003e80000100a00 */
[----:B------:R1:W-:Y:S04]  /*3de30*/  LDGSTS.E [R4+-0x7de00], [R10.64], P2 ;  /* 0x822000000a047fae */ /* 0x0003e80009121844 */
[----:B------:R3:W-:Y:S04]  /*3de40*/  STL.64 [R1+0x1f90], R12 ;  /* 0x001f900c01007387 */ /* 0x0007e80000100a00 */
[----:B------:R3:W-:Y:S01]  /*3de50*/  LDGSTS.E [R2+-0x7ce00], [R12.64], P2 ;  /* 0x832000000c027fae */ /* 0x0007e20009121844 */
[----:B-1----:R-:W-:-:S05]  /*3de60*/  IMAD.WIDE R10, R0, 0x4, R42 ;  /* 0x00000004000a7825 */ /* 0x002fca00078e022a */
[----:B------:R1:W-:Y:S04]  /*3de70*/  STL.64 [R1+0x1fc8], R10 ;  /* 0x001fc80a01007387 */ /* 0x0003e80000100a00 */
[----:B---3--:R-:W3:Y:S04]  /*3de80*/  LDL.LU.64 R12, [R1+0x8] ;  /* 0x00000800010c7983 */ /* 0x008ee80000300a00 */
[----:B------:R-:W4:Y:S01]  /*3de90*/  S2R R9, SR_TID.X ;  /* 0x0000000000097919 */ /* 0x000f220000002100 */
[----:B------:R-:W-:-:S03]  /*3dea0*/  IMAD.WIDE R16, R0, 0x4, R44 ;  /* 0x0000000400107825 */ /* 0x000fc600078e022c */
[----:B------:R1:W-:Y:S01]  /*3deb0*/  LDGSTS.E [R6+-0x7be00], [R10.64], P2 ;  /* 0x842000000a067fae */ /* 0x0003e20009121844 */
[----:B--2---:R-:W-:-:S03]  /*3dec0*/  IMAD.WIDE R14, R0, 0x4, R40 ;  /* 0x00000004000e7825 */ /* 0x004fc600078e0228 */
[----:B------:R2:W-:Y:S04]  /*3ded0*/  STL.64 [R1+0x2000], R16 ;  /* 0x0020001001007387 */ /* 0x0005e80000100a00 */
[----:B------:R2:W-:Y:S01]  /*3dee0*/  LDGSTS.E [R5+-0x7ae00], [R16.64], P2 ;  /* 0x8520000010057fae */ /* 0x0005e20009121844 */
[----:B-1----:R-:W-:-:S03]  /*3def0*/  IMAD.WIDE R10, R0, 0x4, R46 ;  /* 0x00000004000a7825 */ /* 0x002fc600078e022e */
[----:B------:R1:W-:Y:S04]  /*3df00*/  STL.64 [R1+0x2030], R14 ;  /* 0x0020300e01007387 */ /* 0x0003e80000100a00 */
[----:B------:R1:W-:Y:S01]  /*3df10*/  LDGSTS.E [R4+-0x79e00], [R14.64], P2 ;  /* 0x862000000e047fae */ /* 0x0003e20009121844 */
[----:B--2---:R-:W-:-:S03]  /*3df20*/  IMAD.WIDE R16, R0, 0x4, R52 ;  /* 0x0000000400107825 */ /* 0x004fc600078e0234 */
[----:B------:R2:W-:Y:S04]  /*3df30*/  STL.64 [R1+0x2060], R10 ;  /* 0x0020600a01007387 */ /* 0x0005e80000100a00 */
[----:B------:R2:W-:Y:S01]  /*3df40*/  LDGSTS.E [R2+-0x78e00], [R10.64], P2 ;  /* 0x872000000a027fae */ /* 0x0005e20009121844 */
[----:B-1----:R-:W-:Y:S01]  /*3df50*/  IMAD.WIDE R14, R0, 0x4, R50 ;  /* 0x00000004000e7825 */ /* 0x002fe200078e0232 */
[----:B----4-:R-:W-:-:S04]  /*3df60*/  LOP3.LUT R9, R9, 0x7f, RZ, 0xc0, !PT ;  /* 0x0000007f09097812 */ /* 0x010fc800078ec0ff */
[----:B------:R1:W-:Y:S01]  /*3df70*/  STL.64 [R1+0x2088], R14 ;  /* 0x0020880e01007387 */ /* 0x0003e20000100a00 */
[----:B--2---:R-:W-:-:S03]  /*3df80*/  IMAD.WIDE R10, R0, 0x4, R48 ;  /* 0x00000004000a7825 */ /* 0x004fc600078e0230 */
[----:B------:R1:W-:Y:S04]  /*3df90*/  LDGSTS.E [R6+-0x77e00], [R14.64], P2 ;  /* 0x882000000e067fae */ /* 0x0003e80009121844 */
[----:B------:R2:W-:Y:S04]  /*3dfa0*/  STL.64 [R1+0x20b0], R16 ;  /* 0x0020b01001007387 */ /* 0x0005e80000100a00 */
[----:B------:R2:W-:Y:S01]  /*3dfb0*/  LDGSTS.E [R5+-0x76e00], [R16.64], P2 ;  /* 0x8920000010057fae */ /* 0x0005e20009121844 */
[----:B------:R-:W-:Y:S01]  /*3dfc0*/  SHF.L.U32 R9, R9, 0x2, RZ ;  /* 0x0000000209097819 */ /* 0x000fe200000006ff */
[----:B-1----:R-:W-:-:S02]  /*3dfd0*/  IMAD.WIDE R14, R0, 0x4, R54 ;  /* 0x00000004000e7825 */ /* 0x002fc400078e0236 */
[----:B------:R1:W-:Y:S04]  /*3dfe0*/  STL.64 [R1+0x20d0], R10 ;  /* 0x0020d00a01007387 */ /* 0x0003e80000100a00 */
[----:B------:R1:W-:Y:S01]  /*3dff0*/  LDGSTS.E [R4+-0x75e00], [R10.64], P2 ;  /* 0x8a2000000a047fae */ /* 0x0003e20009121844 */
[----:B------:R-:W-:Y:S01]  /*3e000*/  LOP3.LUT R8, R9, 0x20, RZ, 0x3c, !PT ;  /* 0x0000002009087812 */ /* 0x000fe200078e3cff */
[C---:B--2---:R-:W-:Y:S02]  /*3e010*/  IMAD.WIDE R16, R0.reuse, 0x4, R60 ;  /* 0x0000000400107825 */ /* 0x044fe400078e023c */
[----:B------:R2:W-:Y:S04]  /*3e020*/  STL.64 [R1+0x20f0], R14 ;  /* 0x0020f00e01007387 */ /* 0x0005e80000100a00 */
[----:B------:R2:W-:Y:S01]  /*3e030*/  LDGSTS.E [R2+-0x74e00], [R14.64], P2 ;  /* 0x8b2000000e027fae */ /* 0x0005e20009121844 */
[----:B-1----:R-:W-:-:S05]  /*3e040*/  IMAD.WIDE R10, R0, 0x4, R58 ;  /* 0x00000004000a7825 */ /* 0x002fca00078e023a */
[----:B------:R1:W-:Y:S01]  /*3e050*/  STL.64 [R1+0x2108], R10 ;  /* 0x0021080a01007387 */ /* 0x0003e20000100a00 */
[----:B--2---:R-:W-:-:S03]  /*3e060*/  IMAD.WIDE R14, R0, 0x4, R56 ;  /* 0x00000004000e7825 */ /* 0x004fc600078e0238 */
[----:B------:R1:W-:Y:S04]  /*3e070*/  LDGSTS.E [R6+-0x73e00], [R10.64], P2 ;  /* 0x8c2000000a067fae */ /* 0x0003e80009121844 */
[----:B------:R-:W-:Y:S04]  /*3e080*/  STL.64 [R1+0x2120], R16 ;  /* 0x0021201001007387 */ /* 0x000fe80000100a00 */
[----:B------:R2:W-:Y:S01]  /*3e090*/  LDGSTS.E [R5+-0x72e00], [R16.64], P2 ;  /* 0x8d20000010057fae */ /* 0x0005e20009121844 */
[----:B-1----:R-:W-:-:S03]  /*3e0a0*/  IMAD.WIDE R10, R0, 0x4, R62 ;  /* 0x00000004000a7825 */ /* 0x002fc600078e023e */
[----:B------:R1:W-:Y:S01]  /*3e0b0*/  STL.64 [R1+0x2130], R14 ;  /* 0x0021300e01007387 */ /* 0x0003e20000100a00 */
[----:B------:R-:W-:-:S03]  /*3e0c0*/  IADD3 R6, R8, 0x200000, RZ ;  /* 0x0020000008067810 */ /* 0x000fc60007ffe0ff */
[----:B------:R1:W-:Y:S01]  /*3e0d0*/  LDGSTS.E [R4+-0x71e00], [R14.64], P2 ;  /* 0x8e2000000e047fae */ /* 0x0003e20009121844 */
[----:B--2---:R-:W-:-:S03]  /*3e0e0*/  IADD3 R5, R8, 0x200000, RZ ;  /* 0x0020000008057810 */ /* 0x004fc60007ffe0ff */
[----:B------:R2:W-:Y:S04]  /*3e0f0*/  STL.64 [R1+0x2140], R10 ;  /* 0x0021400a01007387 */ /* 0x0005e80000100a00 */
[----:B------:R2:W-:Y:S01]  /*3e100*/  LDGSTS.E [R2+-0x70e00], [R10.64], P2 ;  /* 0x8f2000000a027fae */ /* 0x0005e20009121844 */
[----:B-1----:R-:W-:Y:S01]  /*3e110*/  IMAD.WIDE R14, R0, 0x4, R66 ;  /* 0x00000004000e7825 */ /* 0x002fe200078e0242 */
[----:B------:R-:W-:-:S03]  /*3e120*/  IADD3 R4, R8, 0x200000, RZ ;  /* 0x0020000008047810 */ /* 0x000fc60007ffe0ff */
[----:B--2---:R-:W-:Y:S01]  /*3e130*/  IMAD.WIDE R10, R0, 0x4, R64 ;  /* 0x00000004000a7825 */ /* 0x004fe200078e0240 */
        /* <DEDUP_REMOVED lines=13> */
[----:B---3--:R-:W3:Y:S04]  /*3e210*/  LDL.LU.64 R12, [R1] ;  /* 0x00000000010c7983 */ /* 0x008ee80000300a00 */
        /* <DEDUP_REMOVED lines=10> */
[----:B------:R2:W-:Y:S01]  /*3e2c0*/  STL.64 [R1+0x1ff8], R10 ;  /* 0x001ff80a01007387 */ /* 0x0005e20000100a00 */
[----:B----4-:R-:W-:-:S03]  /*3e2d0*/  LOP3.LUT R9, R9, 0x7f, RZ, 0xc0, !PT ;  /* 0x0000007f09097812 */ /* 0x010fc600078ec0ff */
[----:B------:R2:W-:Y:S01]  /*3e2e0*/  LDGSTS.E [R2+-0x78c00], [R10.64], P2 ;  /* 0x874000000a027fae */ /* 0x0005e20009121844 */
[----:B-1----:R-:W-:-:S05]  /*3e2f0*/  IMAD.WIDE R14, R0, 0x4, R80 ;  /* 0x00000004000e7825 */ /* 0x002fca00078e0250 */
[----:B------:R1:W-:Y:S01]  /*3e300*/  STL.64 [R1+0x2028], R14 ;  /* 0x0020280e01007387 */ /* 0x0003e20000100a00 */
[----:B--2---:R-:W-:-:S03]  /*3e310*/  IMAD.WIDE R10, R0, 0x4, R78 ;  /* 0x00000004000a7825 */ /* 0x004fc600078e024e */
[----:B------:R1:W-:Y:S01]  /*3e320*/  LDGSTS.E [R6+-0x77c00], [R14.64], P2 ;  /* 0x884000000e067fae */ /* 0x0003e20009121844 */
[----:B------:R-:W-:-:S03]  /*3e330*/  IMAD.SHL.U32 R9, R9, 0x4, RZ ;  /* 0x0000000409097824 */ /* 0x000fc600078e00ff */
[----:B------:R2:W-:Y:S04]  /*3e340*/  STL.64 [R1+0x2058], R16 ;  /* 0x0020581001007387 */ /* 0x0005e80000100a00 */
[----:B------:R2:W-:Y:S01]  /*3e350*/  LDGSTS.E [R5+-0x76c00], [R16.64], P2 ;  /* 0x8940000010057fae */ /* 0x0005e20009121844 */
[----:B-1----:R-:W-:-:S03]  /*3e360*/  IMAD.WIDE R14, R0, 0x4, R84 ;  /* 0x00000004000e7825 */ /* 0x002fc600078e0254 */
[----:B------:R1:W-:Y:S04]  /*3e370*/  STL.64 [R1+0x2080], R10 ;  /* 0x0020800a01007387 */ /* 0x0003e80000100a00 */
[----:B------:R1:W-:Y:S01]  /*3e380*/  LDGSTS.E [R4+-0x75c00], [R10.64], P2 ;  /* 0x8a4000000a047fae */ /* 0x0003e20009121844 */
[----:B------:R-:W-:Y:S01]  /*3e390*/  LOP3.LUT R8, R9, 0x30, RZ, 0x3c, !PT ;  /* 0x0000003009087812 */ /* 0x000fe200078e3cff */
[C---:B--2---:R-:W-:Y:S02]  /*3e3a0*/  IMAD.WIDE R16, R0.reuse, 0x4, R90 ;  /* 0x0000000400107825 */ /* 0x044fe400078e025a */
[----:B------:R2:W-:Y:S04]  /*3e3b0*/  STL.64 [R1+0x20a8], R14 ;  /* 0x0020a80e01007387 */ /* 0x0005e80000100a00 */
[----:B------:R2:W-:Y:S01]  /*3e3c0*/  LDGSTS.E [R2+-0x74c00], [R14.64], P2 ;  /* 0x8b4000000e027fae */ /* 0x0005e20009121844 */
[----:B-1----:R-:W-:-:S03]  /*3e3d0*/  IMAD.WIDE R10, R0, 0x4, R88 ;  /* 0x00000004000a7825 */ /* 0x002fc600078e0258 */
[----:B------:R-:W1:Y:S04]  /*3e3e0*/  S2R R9, SR_TID.X ;  /* 0x0000000000097919 */ /* 0x000e680000002100 */
[----:B------:R4:W-:Y:S01]  /*3e3f0*/  STL.64 [R1+0x20c8], R10 ;  /* 0x0020c80a01007387 */ /* 0x0009e20000100a00 */
[----:B--2---:R-:W-:-:S03]  /*3e400*/  IMAD.WIDE R14, R0, 0x4, R86 ;  /* 0x00000004000e7825 */ /* 0x004fc600078e0256 */
[----:B------:R4:W-:Y:S04]  /*3e410*/  LDGSTS.E [R6+-0x73c00], [R10.64], P2 ;  /* 0x8c4000000a067fae */ /* 0x0009e80009121844 */
[----:B------:R-:W-:Y:S04]  /*3e420*/  STL.64 [R1+0x20e8], R16 ;  /* 0x0020e81001007387 */ /* 0x000fe80000100a00 */
[----:B------:R2:W-:Y:S01]  /*3e430*/  LDGSTS.E [R5+-0x72c00], [R16.64], P2 ;  /* 0x8d40000010057fae */ /* 0x0005e20009121844 */
[----:B----4-:R-:W-:-:S03]  /*3e440*/  IMAD.WIDE R10, R0, 0x4, R92 ;  /* 0x00000004000a7825 */ /* 0x010fc600078e025c */
[----:B------:R4:W-:Y:S01]  /*3e450*/  STL.64 [R1+0x2100], R14 ;  /* 0x0021000e01007387 */ /* 0x0009e20000100a00 */
[----:B------:R-:W-:-:S03]  /*3e460*/  IADD3 R6, R8, 0x200000, RZ ;  /* 0x0020000008067810 */ /* 0x000fc60007ffe0ff */
[----:B------:R4:W-:Y:S01]  /*3e470*/  LDGSTS.E [R4+-0x71c00], [R14.64], P2 ;  /* 0x8e4000000e047fae */ /* 0x0009e20009121844 */
[----:B--2---:R-:W-:-:S03]  /*3e480*/  IADD3 R5, R8, 0x200000, RZ ;  /* 0x0020000008057810 */ /* 0x004fc60007ffe0ff */
[----:B------:R2:W-:Y:S04]  /*3e490*/  STL.64 [R1+0x2118], R10 ;  /* 0x0021180a01007387 */ /* 0x0005e80000100a00 */
[----:B------:R2:W-:Y:S01]  /*3e4a0*/  LDGSTS.E [R2+-0x70c00], [R10.64], P2 ;  /* 0x8f4000000a027fae */ /* 0x0005e20009121844 */
[----:B----4-:R-:W-:Y:S01]  /*3e4b0*/  IMAD.WIDE R14, R0, 0x4, R96 ;  /* 0x00000004000e7825 */ /* 0x010fe200078e0260 */
[----:B------:R-:W-:-:S03]  /*3e4c0*/  IADD3 R4, R8, 0x200000, RZ ;  /* 0x0020000008047810 */ /* 0x000fc60007ffe0ff */
[----:B--2---:R-:W-:Y:S01]  /*3e4d0*/  IMAD.WIDE R10, R0, 0x4, R94 ;  /* 0x00000004000a7825 */ /* 0x004fe200078e025e */
[----:B------:R-:W-:Y:S02]  /*3e4e0*/  IADD3 R2, R8, 0x200000, RZ ;  /* 0x0020000008027810 */ /* 0x000fe40007ffe0ff */
[----:B-1----:R-:W-:-:S05]  /*3e4f0*/  LOP3.LUT R9, R9, 0x7f, RZ, 0xc0, !PT ;  /* 0x0000007f09097812 */ /* 0x002fca00078ec0ff */
[----:B------:R-:W-:-:S05]  /*3e500*/  IMAD.SHL.U32 R9, R9, 0x4, RZ ;  /* 0x0000000409097824 */ /* 0x000fca00078e00ff */
[----:B------:R-:W-:Y:S02]  /*3e510*/  LOP3.LUT R8, R9, 0x40, RZ, 0x3c, !PT ;  /* 0x0000004009087812 */ /* 0x000fe400078e3cff */
[----:B------:R-:W1:Y:S01]  /*3e520*/  S2R R9, SR_TID.X ;  /* 0x0000000000097919 */ /* 0x000e620000002100 */
[----:B------:R-:W-:-:S04]  /*3e530*/  IMAD.WIDE R250, R0, 0x4, R250 ;  /* 0x0000000400fa7825 */ /* 0x000fc800078e02fa */
[----:B------:R-:W-:Y:S01]  /*3e540*/  IMAD.WIDE R62, R0, 0x4, R126 ;  /* 0x00000004003e7825 */ /* 0x000fe200078e027e */
[----:B-1----:R-:W-:-:S04]  /*3e550*/  LOP3.LUT R9, R9, 0x7f, RZ, 0xc0, !PT ;  /* 0x0000007f09097812 */ /* 0x002fc800078ec0ff */
[----:B------:R-:W-:Y:S01]  /*3e560*/  SHF.L.U32 R9, R9, 0x2, RZ ;  /* 0x0000000209097819 */ /* 0x000fe200000006ff */
[----:B------:R-:W-:-:S04]  /*3e570*/  IMAD.WIDE R248, R0, 0x4, R248 ;  /* 0x0000000400f87825 */ /* 0x000fc800078e02f8 */
[----:B------:R-:W-:-:S04]  /*3e580*/  IMAD.WIDE R48, R0, 0x4, R156 ;  /* 0x0000000400307825 */ /* 0x000fc800078e029c */
[----:B------:R-:W-:-:S04]  /*3e590*/  IMAD.WIDE R54, R0, 0x4, R154 ;  /* 0x0000000400367825 */ /* 0x000fc800078e029a */
[----:B------:R-:W-:-:S04]  /*3e5a0*/  IMAD.WIDE R60, R0, 0x4, R158 ;  /* 0x00000004003c7825 */ /* 0x000fc800078e029e */
[----:B------:R-:W-:-:S04]  /*3e5b0*/  IMAD.WIDE R34, R0, 0x4, R246 ;  /* 0x0000000400227825 */ /* 0x000fc800078e02f6 */
[----:B------:R-:W-:-:S04]  /*3e5c0*/  IMAD.WIDE R38, R0, 0x4, R184 ;  /* 0x0000000400267825 */ /* 0x000fc800078e02b8 */
[----:B------:R-:W-:-:S04]  /*3e5d0*/  IMAD.WIDE R42, R0, 0x4, R186 ;  /* 0x00000004002a7825 */ /* 0x000fc800078e02ba */
[----:B------:R-:W-:-:S04]  /*3e5e0*/  IMAD.WIDE R46, R0, 0x4, R188 ;  /* 0x00000004002e7825 */ /* 0x000fc800078e02bc */
[----:B---3--:R-:W-:-:S05]  /*3e5f0*/  IMAD.WIDE R12, R0, 0x4, R12 ;  /* 0x00000004000c7825 */ /* 0x008fca00078e020c */
[----:B------:R1:W-:Y:S04]  /*3e600*/  STL.64 [R1+0x10], R12 ;  /* 0x0000100c01007387 */ /* 0x0003e80000100a00 */
[----:B------:R1:W-:Y:S04]  /*3e610*/  LDGSTS.E [R6+-0x7fa00], [R12.64], P2 ;  /* 0x806000000c067fae */ /* 0x0003e80009121844 */
        /* <DEDUP_REMOVED lines=8> */
[----:B-1----:R-:W-:-:S05]  /*3e6a0*/  IMAD.WIDE R10, R0, 0x4, R102 ;  /* 0x00000004000a7825 */ /* 0x002fca00078e0266 */
[----:B------:R1:W-:Y:S01]  /*3e6b0*/  STL.64 [R1+0x1e90], R10 ;  /* 0x001e900a01007387 */ /* 0x0003e20000100a00 */
[----:B--2---:R-:W-:-:S03]  /*3e6c0*/  IMAD.WIDE R12, R0, 0x4, R100 ;  /* 0x00000004000c7825 */ /* 0x004fc600078e0264 */
        /* <DEDUP_REMOVED lines=34> */
[----:B---3--:R-:W-:-:S03]  /*3e8f0*/  IADD3 R4, R8, 0x200000, RZ ;  /* 0x0020000008047810 */ /* 0x008fc60007ffe0ff */
[----:B------:R3:W-:Y:S01]  /*3e900*/  LDGSTS.E [R6+-0x7f800], [R250.64], P2 ;  /* 0x80800000fa067fae */ /* 0x0007e20009121844 */
[----:B-1----:R-:W-:-:S03]  /*3e910*/  IMAD.WIDE R12, R0, 0x4, R128 ;  /* 0x00000004000c7825 */ /* 0x002fc600078e0280 */
[----:B------:R1:W-:Y:S01]  /*3e920*/  LDGSTS.E [R5+-0x7e800], [R62.64], P2 ;  /* 0x818000003e057fae */ /* 0x0003e20009121844 */
[----:B--2---:R-:W-:Y:S01]  /*3e930*/  IMAD.WIDE R10, R0, 0x4, R124 ;  /* 0x00000004000a7825 */ /* 0x004fe200078e027c */
[----:B------:R-:W-:-:S04]  /*3e940*/  IADD3 R2, R8, 0x200000, RZ ;  /* 0x0020000008027810 */ /* 0x000fc80007ffe0ff */
[----:B------:R2:W-:Y:S04]  /*3e950*/  STL.64 [R1+0x8], R10 ;  /* 0x0000080a01007387 */ /* 0x0005e80000100a00 */
[----:B------:R2:W-:Y:S01]  /*3e960*/  LDGSTS.E [R4+-0x7d800], [R10.64], P2 ;  /* 0x828000000a047fae */ /* 0x0005e20009121844 */
[----:B------:R-:W-:-:S03]  /*3e970*/  IMAD.WIDE R14, R0, 0x4, R134 ;  /* 0x00000004000e7825 */ /* 0x000fc600078e0286 */
[----:B------:R4:W-:Y:S04]  /*3e980*/  STL.64 [R1+0x20], R12 ;  /* 0x0000200c01007387 */ /* 0x0009e80000100a00 */
[----:B------:R4:W-:Y:S01]  /*3e990*/  LDGSTS.E [R2+-0x7c800], [R12.64], P2 ;  /* 0x838000000c027fae */ /* 0x0009e20009121844 */
[----:B--2---:R-:W-:-:S05]  /*3e9a0*/  IMAD.WIDE R10, R0, 0x4, R132 ;  /* 0x00000004000a7825 */ /* 0x004fca00078e0284 */
[----:B------:R2:W-:Y:S01]  /*3e9b0*/  STL.64 [R1+0x38], R10 ;  /* 0x0000380a01007387 */ /* 0x0005e20000100a00 */
[----:B----4-:R-:W-:-:S03]  /*3e9c0*/  IMAD.WIDE R12, R0, 0x4, R130 ;  /* 0x00000004000c7825 */ /* 0x010fc600078e0282 */
[----:B------:R2:W-:Y:S04]  /*3e9d0*/  LDGSTS.E [R6+-0x7b800], [R10.64], P2 ;  /* 0x848000000a067fae */ /* 0x0005e80009121844 */
[----:B------:R4:W-:Y:S04]  /*3e9e0*/  STL.64 [R1+0x1e58], R14 ;  /* 0x001e580e01007387 */ /* 0x0009e80000100a00 */
[----:B------:R4:W-:Y:S01]  /*3e9f0*/  LDGSTS.E [R5+-0x7a800], [R14.64], P2 ;  /* 0x858000000e057fae */ /* 0x0009e20009121844 */
[----:B--2---:R-:W-:-:S03]  /*3ea00*/  IMAD.WIDE R10, R0, 0x4, R136 ;  /* 0x00000004000a7825 */ /* 0x004fc600078e0288 */
[----:B------:R2:W-:Y:S04]  /*3ea10*/  STL.64 [R1+0x1e88], R12 ;  /* 0x001e880c01007387 */ /* 0x0005e80000100a00 */
[----:B------:R2:W-:Y:S01]  /*3ea20*/  LDGSTS.E [R4+-0x79800], [R12.64], P2 ;  /* 0x868000000c047fae */ /* 0x0005e20009121844 */
[----:B----4-:R-:W-:-:S03]  /*3ea30*/  IMAD.WIDE R14, R0, 0x4, R142 ;  /* 0x00000004000e7825 */ /* 0x010fc600078e028e */
[----:B------:R4:W-:Y:S04]  /*3ea40*/  STL.64 [R1+0x1ee0], R10 ;  /* 0x001ee00a01007387 */ /* 0x0009e80000100a00 */
[----:B------:R4:W-:Y:S01]  /*3ea50*/  LDGSTS.E [R2+-0x78800], [R10.64], P2 ;  /* 0x878000000a027fae */ /* 0x0009e20009121844 */
[----:B--2---:R-:W-:Y:S01]  /*3ea60*/  IMAD.WIDE R12, R0, 0x4, R140 ;  /* 0x00000004000c7825 */ /* 0x004fe200078e028c */
[----:B------:R-:W-:-:S04]  /*3ea70*/  LOP3.LUT R8, R9, 0x50, RZ, 0x3c, !PT ;  /* 0x0000005009087812 */ /* 0x000fc800078e3cff */
[----:B------:R2:W-:Y:S01]  /*3ea80*/  STL.64 [R1+0x1f18], R12 ;  /* 0x001f180c01007387 */ /* 0x0005e20000100a00 */
[----:B----4-:R-:W-:-:S03]  /*3ea90*/  IMAD.WIDE R10, R0, 0x4, R138 ;  /* 0x00000004000a7825 */ /* 0x010fc600078e028a */
[----:B------:R2:W-:Y:S04]  /*3eaa0*/  LDGSTS.E [R6+-0x77800], [R12.64], P2 ;  /* 0x888000000c067fae */ /* 0x0005e80009121844 */
[----:B------:R4:W-:Y:S04]  /*3eab0*/  STL.64 [R1+0x1f78], R14 ;  /* 0x001f780e01007387 */ /* 0x0009e80000100a00 */
[----:B------:R4:W-:Y:S01]  /*3eac0*/  LDGSTS.E [R5+-0x76800], [R14.64], P2 ;  /* 0x898000000e057fae */ /* 0x0009e20009121844 */
[----:B--2---:R-:W-:-:S03]  /*3ead0*/  IMAD.WIDE R12, R0, 0x4, R144 ;  /* 0x00000004000c7825 */ /* 0x004fc600078e0290 */
[----:B------:R2:W-:Y:S04]  /*3eae0*/  STL.64 [R1+0x1fb0], R10 ;  /* 0x001fb00a01007387 */ /* 0x0005e80000100a00 */
[----:B------:R2:W-:Y:S04]  /*3eaf0*/  LDGSTS.E [R4+-0x75800], [R10.64], P2 ;  /* 0x8a8000000a047fae */ /* 0x0005e80009121844 */
[----:B------:R-:W1:Y:S01]  /*3eb00*/  S2R R9, SR_TID.X ;  /* 0x0000000000097919 */ /* 0x000e620000002100 */
[----:B----4-:R-:W-:-:S03]  /*3eb10*/  IMAD.WIDE R14, R0, 0x4, R150 ;  /* 0x00000004000e7825 */ /* 0x010fc600078e0296 */
[----:B------:R4:W-:Y:S01]  /*3eb20*/  STL.64 [R1+0x1fe8], R12 ;  /* 0x001fe80c01007387 */ /* 0x0009e20000100a00 */
[----:B--2---:R-:W-:-:S03]  /*3eb30*/  IMAD.WIDE R10, R0, 0x4, R148 ;  /* 0x00000004000a7825 */ /* 0x004fc600078e0294 */
[----:B------:R4:W-:Y:S04]  /*3eb40*/  LDGSTS.E [R2+-0x74800], [R12.64], P2 ;  /* 0x8b8000000c027fae */ /* 0x0009e80009121844 */
[----:B------:R2:W-:Y:S04]  /*3eb50*/  STL.64 [R1+0x2018], R10 ;  /* 0x0020180a01007387 */ /* 0x0005e80000100a00 */
[----:B------:R2:W-:Y:S01]  /*3eb60*/  LDGSTS.E [R6+-0x73800], [R10.64], P2 ;  /* 0x8c8000000a067fae */ /* 0x0005e20009121844 */
[----:B----4-:R-:W-:-:S03]  /*3eb70*/  IMAD.WIDE R12, R0, 0x4, R146 ;  /* 0x00000004000c7825 */ /* 0x010fc600078e0292 */
[----:B------:R1:W-:Y:S04]  /*3eb80*/  LDGSTS.E [R5+-0x72800], [R14.64], P2 ;  /* 0x8d8000000e057fae */ /* 0x0003e80009121844 */
[----:B------:R4:W-:Y:S01]  /*3eb90*/  STL.64 [R1+0x2048], R14 ;  /* 0x0020480e01007387 */ /* 0x0009e20000100a00 */
[----:B--2---:R-:W-:Y:S01]  /*3eba0*/  IMAD.WIDE R10, R0, 0x4, R152 ;  /* 0x00000004000a7825 */ /* 0x004fe200078e0298 */
[C---:B---3--:R-:W-:Y:S02]  /*3ebb0*/  IADD3 R6, R8.reuse, 0x200000, RZ ;  /* 0x0020000008067810 */ /* 0x048fe40007ffe0ff */
[----:B------:R2:W-:Y:S01]  /*3ebc0*/  LDGSTS.E [R4+-0x71800], [R12.64], P2 ;  /* 0x8e8000000c047fae */ /* 0x0005e20009121844 */
[----:B-1----:R-:W-:-:S03]  /*3ebd0*/  IADD3 R5, R8, 0x200000, RZ ;  /* 0x0020000008057810 */ /* 0x002fc60007ffe0ff */
[----:B------:R-:W-:Y:S04]  /*3ebe0*/  STL.64 [R1+0x2070], R12 ;  /* 0x0020700c01007387 */ /* 0x000fe80000100a00 */
[----:B------:R1:W-:Y:S01]  /*3ebf0*/  LDGSTS.E [R2+-0x70800], [R10.64], P2 ;  /* 0x8f8000000a027fae */ /* 0x0003e20009121844 */
[----:B--2---:R-:W-:-:S03]  /*3ec00*/  IADD3 R4, R8, 0x200000, RZ ;  /* 0x0020000008047810 */ /* 0x004fc60007ffe0ff */
[----:B------:R2:W-:Y:S01]  /*3ec10*/  STL.64 [R1+0x2098], R10 ;  /* 0x0020980a01007387 */ /* 0x0005e20000100a00 */
[----:B----4-:R-:W-:-:S03]  /*3ec20*/  IMAD.WIDE R14, R0, 0x4, R164 ;  /* 0x00000004000e7825 */ /* 0x010fc600078e02a4 */
[----:B------:R3:W-:Y:S01]  /*3ec30*/  LDGSTS.E [R6+-0x7f600], [R248.64], P2 ;  /* 0x80a00000f8067fae */ /* 0x0007e20009121844 */
[----:B-1----:R-:W-:-:S03]  /*3ec40*/  IADD3 R2, R8, 0x200000, RZ ;  /* 0x0020000008027810 */ /* 0x002fc60007ffe0ff */
[----:B------:R1:W-:Y:S01]  /*3ec50*/  LDGSTS.E [R5+-0x7e600], [R48.64], P2 ;  /* 0x81a0000030057fae */ /* 0x0003e20009121844 */
[----:B--2---:R-:W-:-:S03]  /*3ec60*/  IMAD.WIDE R10, R0, 0x4, R162 ;  /* 0x00000004000a7825 */ /* 0x004fc600078e02a2 */
[----:B------:R2:W-:Y:S01]  /*3ec70*/  LDGSTS.E [R4+-0x7d600], [R54.64], P2 ;  /* 0x82a0000036047fae */ /* 0x0005e20009121844 */
[----:B------:R-:W-:-:S03]  /*3ec80*/  IMAD.WIDE R12, R0, 0x4, R160 ;  /* 0x00000004000c7825 */ /* 0x000fc600078e02a0 */
[----:B------:R4:W-:Y:S04]  /*3ec90*/  LDGSTS.E [R2+-0x7c600], [R60.64], P2 ;  /* 0x83a000003c027fae */ /* 0x0009e80009121844 */
[----:B------:R1:W-:Y:S04]  /*3eca0*/  STL.64 [R1], R10 ;  /* 0x0000000a01007387 */ /* 0x0003e80000100a00 */
[----:B------:R1:W-:Y:S04]  /*3ecb0*/  LDGSTS.E [R6+-0x7b600], [R10.64], P2 ;  /* 0x84a000000a067fae */ /* 0x0003e80009121844 */
        /* <DEDUP_REMOVED lines=13> */
[----:B------:R2:W-:Y:S01]  /*3ed90*/  STL.64 [R1+0x1eb8], R14 ;  /* 0x001eb80e01007387 */ /* 0x0005e20000100a00 */
[----:B------:R-:W-:-:S03]  /*3eda0*/  IMAD.SHL.U32 R9, R9, 0x4, RZ ;  /* 0x0000000409097824 */ /* 0x000fc600078e00ff */
        /* <DEDUP_REMOVED lines=12> */
[----:B------:R2:W-:Y:S01]  /*3ee70*/  LDGSTS.E [R5+-0x72600], [R14.64], P2 ;  /* 0x8da000000e057fae */ /* 0x0005e20009121844 */
[----:B------:R-:W-:-:S03]  /*3ee80*/  IMAD.WIDE R52, R0, 0x4, R190 ;  /* 0x0000000400347825 */ /* 0x000fc600078e02be */
[----:B------:R4:W-:Y:S01]  /*3ee90*/  LDGSTS.E [R4+-0x71600], [R12.64], P2 ;  /* 0x8ea000000c047fae */ /* 0x0009e20009121844 */
[----:B-1----:R-:W-:Y:S01]  /*3eea0*/  IMAD.WIDE R10, R0, 0x4, R182 ;  /* 0x00000004000a7825 */ /* 0x002fe200078e02b6 */
[C---:B---3--:R-:W-:Y:S02]  /*3eeb0*/  IADD3 R6, R9.reuse, 0x200000, RZ ;  /* 0x0020000009067810 */ /* 0x048fe40007ffe0ff */
[C---:B--2---:R-:W-:Y:S02]  /*3eec0*/  IADD3 R5, R9.reuse, 0x200000, RZ ;  /* 0x0020000009057810 */ /* 0x044fe40007ffe0ff */
[----:B------:R1:W-:Y:S01]  /*3eed0*/  LDGSTS.E [R2+-0x70600], [R10.64], P2 ;  /* 0x8fa000000a027fae */ /* 0x0003e20009121844 */
[----:B----4-:R-:W-:-:S03]  /*3eee0*/  IADD3 R4, R9, 0x200000, RZ ;  /* 0x0020000009047810 */ /* 0x010fc60007ffe0ff */
[----:B------:R2:W-:Y:S01]  /*3eef0*/  LDGSTS.E [R6+-0x7f400], [R34.64], P2 ;  /* 0x80c0000022067fae */ /* 0x0005e20009121844 */
[----:B------:R-:W-:-:S03]  /*3ef00*/  IMAD.WIDE R58, R0, 0x4, R192 ;  /* 0x00000004003a7825 */ /* 0x000fc600078e02c0 */
[----:B------:R3:W-:Y:S01]  /*3ef10*/  LDGSTS.E [R5+-0x7e400], [R38.64], P2 ;  /* 0x81c0000026057fae */ /* 0x0007e20009121844 */
[C---:B------:R-:W-:Y:S01]  /*3ef20*/  IMAD.WIDE R66, R0.reuse, 0x4, R194 ;  /* 0x0000000400427825 */ /* 0x040fe200078e02c2 */
[----:B-1----:R-:W-:Y:S02]  /*3ef30*/  IADD3 R2, R9, 0x200000, RZ ;  /* 0x0020000009027810 */ /* 0x002fe40007ffe0ff */
[----:B------:R1:W-:Y:S01]  /*3ef40*/  LDGSTS.E [R4+-0x7d400], [R42.64], P2 ;  /* 0x82c000002a047fae */ /* 0x0003e20009121844 */
[----:B------:R-:W-:-:S03]  /*3ef50*/  IMAD.WIDE R170, R0, 0x4, R196 ;  /* 0x0000000400aa7825 */ /* 0x000fc600078e02c4 */
[----:B------:R4:W-:Y:S01]  /*3ef60*/  STL.64 [R1+0x1fe0], R14 ;  /* 0x001fe00e01007387 */ /* 0x0009e20000100a00 */
[----:B------:R-:W-:-:S03]  /*3ef70*/  IMAD.WIDE R174, R0, 0x4, R198 ;  /* 0x0000000400ae7825 */ /* 0x000fc600078e02c6 */
[----:B------:R1:W-:Y:S04]  /*3ef80*/  LDGSTS.E [R2+-0x7c400], [R46.64], P2 ;  /* 0x83c000002e027fae */ /* 0x0003e80009121844 */
[----:B------:R1:W-:Y:S04]  /*3ef90*/  STL.64 [R1+0x2010], R12 ;  /* 0x0020100c01007387 */ /* 0x0003e80000100a00 */
[----:B------:R2:W-:Y:S01]  /*3efa0*/  LDGSTS.E [R6+-0x7b400], [R52.64], P2 ;  /* 0x84c0000034067fae */ /* 0x0005e20009121844 */
[----:B----4-:R-:W-:-:S03]  /*3efb0*/  IMAD.WIDE R14, R0, 0x4, R200 ;  /* 0x00000004000e7825 */ /* 0x010fc600078e02c8 */
[----:B------:R4:W-:Y:S04]  /*3efc0*/  STL.64 [R1+0x2040], R10 ;  /* 0x0020400a01007387 */ /* 0x0009e80000100a00 */
[----:B------:R3:W-:Y:S01]  /*3efd0*/  LDGSTS.E [R5+-0x7a400], [R58.64], P2 ;  /* 0x85c000003a057fae */ /* 0x0007e20009121844 */
[----:B-1----:R-:W-:-:S03]  /*3efe0*/  IMAD.WIDE R12, R0, 0x4, R202 ;  /* 0x00000004000c7825 */ /* 0x002fc600078e02ca */
[----:B------:R1:W-:Y:S01]  /*3eff0*/  LDGSTS.E [R4+-0x79400], [R66.64], P2 ;  /* 0x86c0000042047fae */ /* 0x0003e20009121844 */
[----:B----4-:R-:W-:-:S03]  /*3f000*/  IMAD.WIDE R10, R0, 0x4, R204 ;  /* 0x00000004000a7825 */ /* 0x010fc600078e02cc */
[----:B------:R4:W-:Y:S04]  /*3f010*/  LDGSTS.E [R2+-0x78400], [R170.64], P2 ;  /* 0x87c00000aa027fae */ /* 0x0009e80009121844 */
[----:B------:R2:W-:Y:S01]  /*3f020*/  LDGSTS.E [R6+-0x77400], [R174.64], P2 ;  /* 0x88c00000ae067fae */ /* 0x0005e20009121844 */
[----:B------:R-:W-:-:S03]  /*3f030*/  LOP3.LUT R7, R7, 0x70, RZ, 0x3c, !PT ;  /* 0x0000007007077812 */ /* 0x000fc600078e3cff */
[----:B------:R1:W-:Y:S04]  /*3f040*/  STL.64 [R1+0x78], R14 ;  /* 0x0000780e01007387 */ /* 0x0003e80000100a00 */
[----:B------:R1:W-:Y:S01]  /*3f050*/  LDGSTS.E [R5+-0x76400], [R14.64], P2 ;  /* 0x89c000000e057fae */ /* 0x0003e20009121844 */
[----:B------:R-:W-:-:S03]  /*3f060*/  IMAD.WIDE R8, R0, 0x4, R212 ;  /* 0x0000000400087825 */ /* 0x000fc600078e02d4 */
[----:B------:R2:W-:Y:S04]  /*3f070*/  STL.64 [R1+0x1e78], R12 ;  /* 0x001e780c01007387 */ /* 0x0005e80000100a00 */
[----:B------:R2:W-:Y:S01]  /*3f080*/  LDGSTS.E [R4+-0x75400], [R12.64], P2 ;  /* 0x8ac000000c047fae */ /* 0x0005e20009121844 */
[----:B-1----:R-:W-:-:S03]  /*3f090*/  IMAD.WIDE R14, R0, 0x4, R206 ;  /* 0x00000004000e7825 */ /* 0x002fc600078e02ce */
[----:B------:R1:W-:Y:S04]  /*3f0a0*/  STL.64 [R1+0x1eb0], R10 ;  /* 0x001eb00a01007387 */ /* 0x0003e80000100a00 */
[----:B------:R1:W-:Y:S01]  /*3f0b0*/  LDGSTS.E [R2+-0x74400], [R10.64], P2 ;  /* 0x8bc000000a027fae */ /* 0x0003e20009121844 */
[----:B--2---:R-:W-:-:S03]  /*3f0c0*/  IMAD.WIDE R12, R0, 0x4, R208 ;  /* 0x00000004000c7825 */ /* 0x004fc600078e02d0 */
[----:B------:R2:W-:Y:S01]  /*3f0d0*/  LDGSTS.E [R6+-0x73400], [R14.64], P2 ;  /* 0x8cc000000e067fae */ /* 0x0005e20009121844 */
[----:B------:R-:W-:-:S03]  /*3f0e0*/  IMAD.WIDE R28, R0, 0x4, R214 ;  /* 0x00000004001c7825 */ /* 0x000fc600078e02d6 */
[----:B------:R3:W-:Y:S01]  /*3f0f0*/  LDGSTS.E [R5+-0x72400], [R12.64], P2 ;  /* 0x8dc000000c057fae */ /* 0x0007e20009121844 */
[----:B-1----:R-:W-:Y:S01]  /*3f100*/  IMAD.WIDE R10, R0, 0x4, R210 ;  /* 0x00000004000a7825 */ /* 0x002fe200078e02d2 */
[----:B--2---:R-:W-:-:S04]  /*3f110*/  IADD3 R6, R7, 0x200000, RZ ;  /* 0x0020000007067810 */ /* 0x004fc80007ffe0ff */
[----:B------:R1:W-:Y:S01]  /*3f120*/  LDGSTS.E [R4+-0x71400], [R10.64], P2 ;  /* 0x8ec000000a047fae */ /* 0x0003e20009121844 */
[C---:B------:R-:W-:Y:S01]  /*3f130*/  IMAD.WIDE R30, R0.reuse, 0x4, R216 ;  /* 0x00000004001e7825 */ /* 0x040fe200078e02d8 */
[----:B---3--:R-:W-:Y:S02]  /*3f140*/  IADD3 R5, R7, 0x200000, RZ ;  /* 0x0020000007057810 */ /* 0x008fe40007ffe0ff */
[----:B------:R4:W-:Y:S01]  /*3f150*/  LDGSTS.E [R2+-0x70400], [R8.64], P2 ;  /* 0x8fc0000008027fae */ /* 0x0009e20009121844 */
[----:B------:R-:W-:-:S03]  /*3f160*/  IMAD.WIDE R32, R0, 0x4, R218 ;  /* 0x0000000400207825 */ /* 0x000fc600078e02da */
[----:B------:R2:W-:Y:S01]  /*3f170*/  LDGSTS.E [R6+-0x7f200], [R28.64], P2 ;  /* 0x80e000001c067fae */ /* 0x0005e20009121844 */
[----:B------:R-:W-:Y:S01]  /*3f180*/  IMAD.WIDE R36, R0, 0x4, R220 ;  /* 0x0000000400247825 */ /* 0x000fe200078e02dc */
[----:B-1----:R-:W-:-:S03]  /*3f190*/  IADD3 R4, R7, 0x200000, RZ ;  /* 0x0020000007047810 */ /* 0x002fc60007ffe0ff */
[C---:B------:R-:W-:Y:S01]  /*3f1a0*/  IMAD.WIDE R40, R0.reuse, 0x4, R222 ;  /* 0x0000000400287825 */ /* 0x040fe200078e02de */
[----:B------:R1:W-:Y:S01]  /*3f1b0*/  LDGSTS.E [R5+-0x7e200], [R30.64], P2 ;  /* 0x81e000001e057fae */ /* 0x0003e20009121844 */
[----:B----4-:R-:W-:Y:S02]  /*3f1c0*/  IADD3 R2, R7, 0x200000, RZ ;  /* 0x0020000007027810 */ /* 0x010fe40007ffe0ff */
[C---:B------:R-:W-:Y:S01]  /*3f1d0*/  IMAD.WIDE R44, R0.reuse, 0x4, R224 ;  /* 0x00000004002c7825 */ /* 0x040fe200078e02e0 */
[----:B------:R-:W-:Y:S03]  /*3f1e0*/  STL.64 [R1+0x1f08], R14 ;  /* 0x001f080e01007387 */ /* 0x000fe60000100a00 */
[C---:B------:R-:W-:Y:S01]  /*3f1f0*/  IMAD.WIDE R50, R0.reuse, 0x4, R226 ;  /* 0x0000000400327825 */ /* 0x040fe200078e02e2 */
[----:B------:R1:W-:Y:S03]  /*3f200*/  LDGSTS.E [R4+-0x7d200], [R32.64], P2 ;  /* 0x82e0000020047fae */ /* 0x0003e60009121844 */
[C---:B------:R-:W-:Y:S01]  /*3f210*/  IMAD.WIDE R56, R0.reuse, 0x4, R228 ;  /* 0x0000000400387825 */ /* 0x040fe200078e02e4 */
[----:B------:R3:W-:Y:S03]  /*3f220*/  STL.64 [R1+0x1f68], R12 ;  /* 0x001f680c01007387 */ /* 0x0007e60000100a00 */
[C---:B------:R-:W-:Y:S01]  /*3f230*/  IMAD.WIDE R64, R0.reuse, 0x4, R230 ;  /* 0x0000000400407825 */ /* 0x040fe200078e02e6 */
[----:B------:R1:W-:Y:S03]  /*3f240*/  LDGSTS.E [R2+-0x7c200], [R36.64], P2 ;  /* 0x83e0000024027fae */ /* 0x0003e60009121844 */
[C---:B------:R-:W-:Y:S01]  /*3f250*/  IMAD.WIDE R168, R0.reuse, 0x4, R232 ;  /* 0x0000000400a87825 */ /* 0x040fe200078e02e8 */
[----:B------:R-:W-:Y:S03]  /*3f260*/  STL.64 [R1+0x1fa0], R10 ;  /* 0x001fa00a01007387 */ /* 0x000fe60000100a00 */
[C---:B------:R-:W-:Y:S01]  /*3f270*/  IMAD.WIDE R172, R0.reuse, 0x4, R234 ;  /* 0x0000000400ac7825 */ /* 0x040fe200078e02ea */
[----:B------:R2:W-:Y:S04]  /*3f280*/  LDGSTS.E [R6+-0x7b200], [R40.64], P2 ;  /* 0x84e0000028067fae */ /* 0x0005e80009121844 */
[----:B------:R4:W-:Y:S01]  /*3f290*/  STL.64 [R1+0x1fd8], R8 ;  /* 0x001fd80801007387 */ /* 0x0009e20000100a00 */
[----:B---3--:R-:W-:-:S03]  /*3f2a0*/  IMAD.WIDE R12, R0, 0x4, R238 ;  /* 0x00000004000c7825 */ /* 0x008fc600078e02ee */
[----:B------:R1:W-:Y:S04]  /*3f2b0*/  LDGSTS.E [R5+-0x7a200], [R44.64], P2 ;  /* 0x85e000002c057fae */ /* 0x0003e80009121844 */
[----:B------:R1:W-:Y:S01]  /*3f2c0*/  LDGSTS.E [R4+-0x79200], [R50.64], P2 ;  /* 0x86e0000032047fae */ /* 0x0003e20009121844 */
[----:B----4-:R-:W-:-:S03]  /*3f2d0*/  IMAD.WIDE R8, R0, 0x4, R236 ;  /* 0x0000000400087825 */ /* 0x010fc600078e02ec */
[----:B------:R1:W-:Y:S04]  /*3f2e0*/  LDGSTS.E [R2+-0x78200], [R56.64], P2 ;  /* 0x87e0000038027fae */ /* 0x0003e80009121844 */
[----:B------:R2:W-:Y:S01]  /*3f2f0*/  LDGSTS.E [R6+-0x77200], [R64.64], P2 ;  /* 0x88e0000040067fae */ /* 0x0005e20009121844 */
[----:B------:R-:W-:-:S03]  /*3f300*/  IMAD.WIDE R10, R0, 0x4, R240 ;  /* 0x00000004000a7825 */ /* 0x000fc600078e02f0 */
[----:B------:R1:W-:Y:S04]  /*3f310*/  LDGSTS.E [R5+-0x76200], [R168.64], P2 ;  /* 0x89e00000a8057fae */ /* 0x0003e80009121844 */
[----:B------:R1:W-:Y:S04]  /*3f320*/  LDGSTS.E [R4+-0x75200], [R172.64], P2 ;  /* 0x8ae00000ac047fae */ /* 0x0003e80009121844 */
[----:B------:R3:W-:Y:S04]  /*3f330*/  STL.64 [R1+0x70], R8 ;  /* 0x0000700801007387 */ /* 0x0007e80000100a00 */
[----:B------:R3:W-:Y:S04]  /*3f340*/  LDGSTS.E [R2+-0x74200], [R8.64], P2 ;  /* 0x8be0000008027fae */ /* 0x0007e80009121844 */
[----:B------:R2:W-:Y:S04]  /*3f350*/  LDGSTS.E [R6+-0x73200], [R12.64], P2 ;  /* 0x8ce000000c067fae */ /* 0x0005e80009121844 */
[----:B------:R1:W-:Y:S01]  /*3f360*/  STL.64 [R1+0x1e70], R12 ;  /* 0x001e700c01007387 */ /* 0x0003e20000100a00 */
[----:B---3--:R-:W-:-:S03]  /*3f370*/  IMAD.WIDE R8, R0, 0x4, R242 ;  /* 0x0000000400087825 */ /* 0x008fc600078e02f2 */
[----:B------:R1:W-:Y:S01]  /*3f380*/  STL.64 [R1+0x1ea8], R10 ;  /* 0x001ea80a01007387 */ /* 0x0003e20000100a00 */
[----:B--2---:R-:W-:-:S03]  /*3f390*/  IMAD.WIDE R6, R0, 0x4, R244 ;  /* 0x0000000400067825 */ /* 0x004fc600078e02f4 */
[----:B------:R1:W-:Y:S04]  /*3f3a0*/  STL.64 [R1+0x1f00], R8 ;  /* 0x001f000801007387 */ /* 0x0003e80000100a00 */
[----:B------:R1:W-:Y:S04]  /*3f3b0*/  STL.64 [R1+0x1f38], R6 ;  /* 0x001f380601007387 */ /* 0x0003e80000100a00 */
[----:B------:R1:W-:Y:S04]  /*3f3c0*/  STL [R1+0x550], RZ ;  /* 0x000550ff01007387 */ /* 0x0003e80000100800 */
        /* <DEDUP_REMOVED lines=232> */
[----:B------:R1:W-:Y:S04]  /*40250*/  LDGSTS.E [R5+-0x72200], [R10.64], P2 ;  /* 0x8de000000a057fae */ /* 0x0003e80009121844 */
[----:B------:R1:W-:Y:S04]  /*40260*/  STL [R1+0x4b4], RZ ;  /* 0x0004b4ff01007387 */ /* 0x0003e80000100800 */
[----:B------:R1:W-:Y:S04]  /*40270*/  LDGSTS.E [R4+-0x71200], [R8.64], P2 ;  /* 0x8ee0000008047fae */ /* 0x0003e80009121844 */
[----:B------:R1:W-:Y:S04]  /*40280*/  STL [R1+0x4b8], RZ ;  /* 0x0004b8ff01007387 */ /* 0x0003e80000100800 */
[----:B------:R1:W-:Y:S04]  /*40290*/  LDGSTS.E [R2+-0x70200], [R6.64], P2 ;  /* 0x8fe0000006027fae */ /* 0x0003e80009121844 */
[----:B------:R1:W-:Y:S01]  /*402a0*/  STL [R1+0x4bc], RZ ;  /* 0x0004bcff01007387 */ /* 0x0003e20000100800 */
[----:B------:R-:W-:Y:S01]  /*402b0*/  IMAD.MOV.U32 R252, RZ, RZ, 0x7f ;  /* 0x0000007ffffc7424 */ /* 0x000fe200078e00ff */
[----:B------:R-:W-:-:S04]  /*402c0*/  CS2R R244, SRZ ;  /* 0x0000000000f47805 */ /* 0x000fc8000001ff00 */
[----:B------:R-:W-:Y:S01]  /*402d0*/  IADD3 R252, R252, c[0x0][0x180], RZ ;  /* 0x00006000fcfc7a10 */ /* 0x000fe20007ffe0ff */
[----:B------:R-:W-:Y:S01]  /*402e0*/  CS2R R246, SRZ ;  /* 0x0000000000f67805 */ /* 0x000fe2000001ff00 */
        /* <DEDUP_REMOVED lines=78> */
[----:B------:R-:W-:-:S02]  /*407d0*/  MOV R152, RZ ;  /* 0x000000ff00987202 */ /* 0x000fc40000000f00 */
[----:B------:R-:W-:Y:S02]  /*407e0*/  ISETP.GE.AND P0, PT, R252, 0x80, PT ;  /* 0x00000080fc00780c */ /* 0x000fe40003f06270 */
[----:B-1----:R1:W-:Y:S01]  /*407f0*/  STL [R1+0x200], RZ ;  /* 0x000200ff01007387 */ /* 0x0023e20000100800 */
[----:B------:R-:W-:Y:S01]  /*40800*/  IMAD.MOV.U32 R153, RZ, RZ, RZ ;  /* 0x000000ffff997224 */ /* 0x000fe200078e00ff */
[----:B------:R-:W-:Y:S01]  /*40810*/  CS2R R154, SRZ ;  /* 0x00000000009a7805 */ /* 0x000fe2000001ff00 */
[----:B------:R-:W-:Y:S01]  /*40820*/  CS2R R160, SRZ ;  /* 0x0000000000a07805 */ /* 0x000fe2000001ff00 */
[----:B------:R1:W-:Y:S01]  /*40830*/  STL [R1+0x204], RZ ;  /* 0x000204ff01007387 */ /* 0x0003e20000100800 */
[----:B------:R-:W-:Y:S01]  /*40840*/  CS2R R162, SRZ ;  /* 0x0000000000a27805 */ /* 0x000fe2000001ff00 */
        /* <DEDUP_REMOVED lines=92> */
[----:B------:R-:W0:Y:S01]  /*40e10*/  LDGDEPBAR ;  /* 0x00000000000079af */ /* 0x000e220000000000 */
[----:B------:R-:W-:Y:S05]  /*40e20*/  @!P0 BRA `(.L_x_0) ;  /* 0x0005d0a000008947 */ /* 0x000fea0003800000 */
[----:B------:R-:W2:Y:S04]  /*40e30*/  LDL.LU.64 R14, [R1+0xb10] ;  /* 0x000b1000010e7983 */ /* 0x000ea80000300a00 */
[----:B------:R-:W3:Y:S04]  /*40e40*/  LDL.LU.64 R6, [R1+0xb08] ;  /* 0x000b080001067983 */ /* 0x000ee80000300a00 */
[----:B------:R-:W4:Y:S04]  /*40e50*/  LDL.LU.64 R8, [R1+0xb00] ;  /* 0x000b000001087983 */ /* 0x000f280000300a00 */
[----:B------:R-:W5:Y:S04]  /*40e60*/  LDL.LU.64 R16, [R1+0xaf8] ;  /* 0x000af80001107983 */ /* 0x000f680000300a00 */
[----:B------:R-:W3:Y:S04]  /*40e70*/  LDL.LU.64 R18, [R1+0xaf0] ;  /* 0x000af00001127983 */ /* 0x000ee80000300a00 */
[----:B------:R-:W3:Y:S04]  /*40e80*/  LDL.LU.64 R24, [R1+0xae8] ;  /* 0x000ae80001187983 */ /* 0x000ee80000300a00 */
[----:B------:R-:W4:Y:S04]  /*40e90*/  LDL.LU.64 R20, [R1+0xae0] ;  /* 0x000ae00001147983 */ /* 0x000f280000300a00 */
[----:B------:R-:W4:Y:S04]  /*40ea0*/  LDL.LU.64 R22, [R1+0xad8] ;  /* 0x000ad80001167983 */ /* 0x000f280000300a00 */
[----:B------:R-:W4:Y:S04]  /*40eb0*/  LDL.LU.64 R26, [R1+0x9b8] ;  /* 0x0009b800011a7983 */ /* 0x000f280000300a00 */
[----:B------:R-:W4:Y:S04]  /*40ec0*/  LDL.LU.64 R10, [R1+0x9b0] ;  /* 0x0009b000010a7983 */ /* 0x000f280000300a00 */
[----:B------:R-:W4:Y:S04]  /*40ed0*/  LDL.LU.64 R12, [R1+0x9a8] ;  /* 0x0009a800010c7983 */ /* 0x000f280000300a00 */
[----:B--2---:R2:W-:Y:S01]  /*40ee0*/  STL [R1+0x1e34], R14 ;  /* 0x001e340e01007387 */ /* 0x0045e20000100800 */
[----:B------:R-:W-:-:S03]  /*40ef0*/  IMAD.MOV.U32 R2, RZ, RZ, R15 ;  /* 0x000000ffff027224 */ /* 0x000fc600078e000f */
[----:B--2---:R-:W2:Y:S04]  /*40f00*/  LDL.LU.64 R14, [R1+0x9a0] ;  /* 0x0009a000010e7983 */ /* 0x004ea80000300a00 */
[----:B------:R1:W-:Y:S04]  /*40f10*/  STL [R1+0x1e2c], R2 ;  /* 0x001e2c0201007387 */ /* 0x0003e80000100800 */
[----:B---3--:R3:W-:Y:S01]  /*40f20*/  STL [R1+0x1e30], R6 ;  /* 0x001e300601007387 */ /* 0x0087e20000100800 */
[----:B-1----:R-:W-:-:S03]  /*40f30*/  MOV R2, R7 ;  /* 0x0000000700027202 */ /* 0x002fc60000000f00 */
[----:B---3--:R-:W3:Y:S04]  /*40f40*/  LDL.LU.64 R6, [R1+0x3a8] ;  /* 0x0003a80001067983 */ /* 0x008ee80000300a00 */
[----:B------:R1:W-:Y:S04]  /*40f50*/  STL [R1+0x1e24], R2 ;  /* 0x001e240201007387 */ /* 0x0003e80000100800 */
[----:B----4-:R4:W-:Y:S01]  /*40f60*/  STL [R1+0x1e28], R8 ;  /* 0x001e280801007387 */ /* 0x0109e20000100800 */
[----:B-1----:R-:W-:-:S03]  /*40f70*/  IMAD.MOV.U32 R2, RZ, RZ, R9 ;  /* 0x000000ffff027224 */ /* 0x002fc600078e0009 */
[----:B----4-:R-:W4:Y:S04]  /*40f80*/  LDL.LU.64 R8, [R1+0x3a0] ;  /* 0x0003a00001087983 */ /* 0x010f280000300a00 */
[----:B------:R1:W-:Y:S04]  /*40f90*/  STL [R1+0x1e1c], R2 ;  /* 0x001e1c0201007387 */ /* 0x0003e80000100800 */
[----:B-----5:R5:W-:Y:S01]  /*40fa0*/  STL [R1+0x1e20], R16 ;  /* 0x001e201001007387 */ /* 0x020be20000100800 */
[----:B-1----:R-:W-:-:S03]  /*40fb0*/  IMAD.MOV.U32 R2, RZ, RZ, R17 ;  /* 0x000000ffff027224 */ /* 0x002fc600078e0011 */
[----:B-----5:R-:W5:Y:S04]  /*40fc0*/  LDL.LU.64 R16, [R1+0x398] ;  /* 0x0003980001107983 */ /* 0x020f680000300a00 */
[----:B------:R1:W-:Y:S04]  /*40fd0*/  STL [R1+0x1e14], R2 ;  /* 0x001e140201007387 */ /* 0x0003e80000100800 */
[----:B------:R1:W-:Y:S02]  /*40fe0*/  STL [R1+0x1e18], R18 ;  /* 0x001e181201007387 */ /* 0x0003e40000100800 */
[----:B-1----:R-:W-:-:S02]  /*40ff0*/  MOV R2, R19 ;  /* 0x0000001300027202 */ /* 0x002fc40000000f00 */
[----:B------:R-:W5:Y:S04]  /*41000*/  LDL.LU.64 R18, [R1+0x390] ;  /* 0x0003900001127983 */ /* 0x000f680000300a00 */
[----:B------:R1:W-:Y:S04]  /*41010*/  STL [R1+0x1e0c], R2 ;  /* 0x001e0c0201007387 */ /* 0x0003e80000100800 */
[----:B------:R1:W-:Y:S02]  /*41020*/  STL [R1+0x1e10], R24 ;  /* 0x001e101801007387 */ /* 0x0003e40000100800 */
[----:B-1----:R-:W-:-:S02]  /*41030*/  IMAD.MOV.U32 R2, RZ, RZ, R25 ;  /* 0x000000ffff027224 */ /* 0x002fc400078e0019 */
[----:B------:R-:W5:Y:S04]  /*41040*/  LDL.LU.64 R24, [R1+0xad0] ;  /* 0x000ad00001187983 */ /* 0x000f680000300a00 */
[----:B------:R1:W-:Y:S04]  /*41050*/  STL [R1+0x1e04], R2 ;  /* 0x001e040201007387 */ /* 0x0003e80000100800 */
[----:B------:R1:W-:Y:S02]  /*41060*/  STL [R1+0x1e08], R20 ;  /* 0x001e081401007387 */ /* 0x0003e40000100800 */
[----:B-1----:R-:W-:-:S02]  /*41070*/  IMAD.MOV.U32 R2, RZ, RZ, R21 ;  /* 0x000000ffff027224 */ /* 0x002fc400078e0015 */
[----:B------:R-:W5:Y:S04]  /*41080*/  LDL.LU.64 R20, [R1+0xac8] ;  /* 0x000ac80001147983 */ /* 0x000f680000300a00 */
        /* <DEDUP_REMOVED lines=17> */
[----:B--2---:R2:W-:Y:S01]  /*411a0*/  STL [R1+0x1de0], R14 ;  /* 0x001de00e01007387 */ /* 0x0045e20000100800 */
[----:B-1----:R-:W-:-:S03]  /*411b0*/  IMAD.MOV.U32 R2, RZ, RZ, R15 ;  /* 0x000000ffff027224 */ /* 0x002fc600078e000f */
[----:B--2---:R-:W2:Y:S04]  /*411c0*/  LDL.LU.64 R14, [R1+0xaa0] ;  /* 0x000aa000010e7983 */ /* 0x004ea80000300a00 */
[----:B------:R1:W-:Y:S04]  /*411d0*/  STL [R1+0x1dd4], R2 ;  /* 0x001dd40201007387 */ /* 0x0003e80000100800 */
[----:B---3--:R3:W-:Y:S01]  /*411e0*/  STL [R1+0x1dd8], R6 ;  /* 0x001dd80601007387 */ /* 0x0087e20000100800 */
[----:B-1----:R-:W-:-:S03]  /*411f0*/  IMAD.MOV.U32 R2, RZ, RZ, R7 ;  /* 0x000000ffff027224 */ /* 0x002fc600078e0007 */
[----:B---3--:R-:W3:Y:S04]  /*41200*/  LDL.LU.64 R6, [R1+0xa98] ;  /* 0x000a980001067983 */ /* 0x008ee80000300a00 */
[----:B------:R1:W-:Y:S04]  /*41210*/  STL [R1+0x1dcc], R2 ;  /* 0x001dcc0201007387 */ /* 0x0003e80000100800 */
[----:B----4-:R4:W-:Y:S01]  /*41220*/  STL [R1+0x1dd0], R8 ;  /* 0x001dd00801007387 */ /* 0x0109e20000100800 */
[----:B-1----:R-:W-:-:S03]  /*41230*/  MOV R2, R9 ;  /* 0x0000000900027202 */ /* 0x002fc60000000f00 */
[----:B----4-:R-:W4:Y:S04]  /*41240*/  LDL.LU.64 R8, [R1+0x998] ;  /* 0x0009980001087983 */ /* 0x010f280000300a00 */
[----:B------:R1:W-:Y:S04]  /*41250*/  STL [R1+0x1dc4], R2 ;  /* 0x001dc40201007387 */ /* 0x0003e80000100800 */
[----:B-----5:R5:W-:Y:S01]  /*41260*/  STL [R1+0x1dc8], R16 ;  /* 0x001dc81001007387 */ /* 0x020be20000100800 */
[----:B-1----:R-:W-:-:S03]  /*41270*/  IMAD.MOV.U32 R2, RZ, RZ, R17 ;  /* 0x000000ffff027224 */ /* 0x002fc600078e0011 */
[----:B-----5:R-:W5:Y:S04]  /*41280*/  LDL.LU.64 R16, [R1+0x990] ;  /* 0x0009900001107983 */ /* 0x020f680000300a00 */
        /* <DEDUP_REMOVED lines=29> */
[----:B--2---:R2:W-:Y:S01]  /*41460*/  STL [R1+0x1d88], R14 ;  /* 0x001d880e01007387 */ /* 0x0045e20000100800 */
[----:B-1----:R-:W-:-:S03]  /*41470*/  MOV R2, R15 ;  /* 0x0000000f00027202 */ /* 0x002fc60000000f00 */
[----:B--2---:R-:W2:Y:S04]  /*41480*/  LDL.LU.64 R14, [R1+0xa88] ;  /* 0x000a8800010e7983 */ /* 0x004ea80000300a00 */
[----:B------:R1:W-:Y:S04]  /*41490*/  STL [R1+0x1d7c], R2 ;  /* 0x001d7c0201007387 */ /* 0x0003e80000100800 */
[----:B---3--:R3:W-:Y:S01]  /*414a0*/  STL [R1+0x1d80], R6 ;  /* 0x001d800601007387 */ /* 0x0087e20000100800 */
[----:B-1----:R-:W-:-:S03]  /*414b0*/  IMAD.MOV.U32 R2, RZ, RZ, R7 ;  /* 0x000000ffff027224 */ /* 0x002fc600078e0007 */
[----:B---3--:R-:W3:Y:S04]  /*414c0*/  LDL.LU.64 R6, [R1+0xa80] ;  /* 0x000a800001067983 */ /* 0x008ee80000300a00 */
[----:B------:R1:W-:Y:S04]  /*414d0*/  STL [R1+0x1d74], R2 ;  /* 0x001d740201007387 */ /* 0x0003e80000100800 */
[----:B----4-:R4:W-:Y:S01]  /*414e0*/  STL [R1+0x1d78], R8 ;  /* 0x001d780801007387 */ /* 0x0109e20000100800 */
[----:B-1----:R-:W-:-:S03]  /*414f0*/  IMAD.MOV.U32 R2, RZ, RZ, R9 ;  /* 0x000000ffff027224 */ /* 0x002fc600078e0009 */
[----:B----4-:R-:W4:Y:S04]  /*41500*/  LDL.LU.64 R8, [R1+0xa78] ;  /* 0x000a780001087983 */ /* 0x010f280000300a00 */
[----:B------:R1:W-:Y:S04]  /*41510*/  STL [R1+0x1d6c], R2 ;  /* 0x001d6c0201007387 */ /* 0x0003e80000100800 */
[----:B-----5:R5:W-:Y:S01]  /*41520*/  STL [R1+0x1d70], R16 ;  /* 0x001d701001007387 */ /* 0x020be20000100800 */
[----:B-1----:R-:W-:-:S03]  /*41530*/  MOV R2, R17 ;  /* 0x0000001100027202 */ /* 0x002fc60000000f00 */
[----:B-----5:R-:W5:Y:S04]  /*41540*/  LDL.LU.64 R16, [R1+0xa70] ;  /* 0x000a700001107983 */ /* 0x020f680000300a00 */
        /* <DEDUP_REMOVED lines=29> */
[----:B--2---:R2:W-:Y:S01]  /*41720*/  STL [R1+0x1d30], R14 ;  /* 0x001d300e01007387 */ /* 0x0045e20000100800 */
[----:B-1----:R-:W-:-:S03]  /*41730*/  IMAD.MOV.U32 R2, RZ, RZ, R15 ;  /* 0x000000ffff027224 */ /* 0x002fc600078e000f */
        /* <DEDUP_REMOVED lines=1546> */
[----:B----4-:R-:W-:Y:S04]  /*477e0*/  STL [R1+0x1630], R8 ;  /* 0x0016300801007387 */ /* 0x010fe80000100800 */
[----:B------:R-:W4:Y:S01]  /*477f0*/  LDL.LU.64 R4, [R1+0x160] ;  /* 0x0001600001047983 */ /* 0x000f220000300a00 */
[----:B-1----:R-:W-:-:S05]  /*47800*/  IMAD.MOV.U32 R2, RZ, RZ, R9 ;  /* 0x000000ffff027224 */ /* 0x002fca00078e0009 */
        /* <DEDUP_REMOVED lines=17> */
[----:B------:R-:W-:Y:S04]  /*47920*/  STL [R1+0x1658], R22 ;  /* 0x0016581601007387 */ /* 0x000fe80000100800 */
[----:B------:R-:W5:Y:S01]  /*47930*/  LDL.LU.64 R8, [R1+0x16b0] ;  /* 0x0016b00001087983 */ /* 0x000f620000300a00 */
[----:B-1----:R-:W-:-:S05]  /*47940*/  IMAD.MOV.U32 R2, RZ, RZ, R23 ;  /* 0x000000ffff027224 */ /* 0x002fca00078e0017 */
[----:B------:R1:W-:Y:S02]  /*47950*/  STL [R1+0x1654], R2 ;  /* 0x0016540201007387 */ /* 0x0003e40000100800 */
[----:B-1----:R-:W-:Y:S02]  /*47960*/  IMAD.MOV.U32 R2, RZ, RZ, R27 ;  /* 0x000000ffff027224 */ /* 0x002fe400078e001b */
[----:B------:R-:W-:Y:S04]  /*47970*/  STL [R1+0x1660], R26 ;  /* 0x0016601a01007387 */ /* 0x000fe80000100800 */
[----:B------:R-:W5:Y:S04]  /*47980*/  LDL.LU.64 R22, [R1+0x16b8] ;  /* 0x0016b80001167983 */ /* 0x000f680000300a00 */
[----:B------:R1:W-:Y:S04]  /*47990*/  STL [R1+0x165c], R2 ;  /* 0x00165c0201007387 */ /* 0x0003e80000100800 */
[----:B------:R1:W-:Y:S02]  /*479a0*/  STL [R1+0x1668], R10 ;  /* 0x0016680a01007387 */ /* 0x0003e40000100800 */
[----:B-1----:R-:W-:-:S02]  /*479b0*/  MOV R2, R11 ;  /* 0x0000000b00027202 */ /* 0x002fc40000000f00 */
[----:B------:R-:W5:Y:S04]  /*479c0*/  LDL.LU.64 R26, [R1+0x16c0] ;  /* 0x0016c000011a7983 */ /* 0x000f680000300a00 */
[----:B------:R-:W-:Y:S04]  /*479d0*/  STL [R1+0x1670], R12 ;  /* 0x0016700c01007387 */ /* 0x000fe80000100800 */
[----:B------:R1:W-:Y:S04]  /*479e0*/  STL [R1+0x1664], R2 ;  /* 0x0016640201007387 */ /* 0x0003e80000100800 */
[----:B------:R-:W5:Y:S01]  /*479f0*/  LDL.LU.64 R10, [R1+0x16c8] ;  /* 0x0016c800010a7983 */ /* 0x000f620000300a00 */
[----:B-1----:R-:W-:-:S03]  /*47a00*/  IMAD.MOV.U32 R2, RZ, RZ, R13 ;  /* 0x000000ffff027224 */ /* 0x002fc600078e000d */
[----:B--2---:R-:W-:Y:S04]  /*47a10*/  STL [R1+0x1678], R14 ;  /* 0x0016780e01007387 */ /* 0x004fe80000100800 */
[----:B------:R1:W-:Y:S04]  /*47a20*/  STL [R1+0x166c], R2 ;  /* 0x00166c0201007387 */ /* 0x0003e80000100800 */
[----:B------:R-:W2:Y:S01]  /*47a30*/  LDL.LU.64 R12, [R1+0x16d0] ;  /* 0x0016d000010c7983 */ /* 0x000ea20000300a00 */
[----:B-1----:R-:W-:-:S03]  /*47a40*/  IMAD.MOV.U32 R2, RZ, RZ, R15 ;  /* 0x000000ffff027224 */ /* 0x002fc600078e000f */
[----:B---3--:R-:W-:Y:S04]  /*47a50*/  STL [R1+0x1680], R6 ;  /* 0x0016800601007387 */ /* 0x008fe80000100800 */
[----:B------:R1:W-:Y:S04]  /*47a60*/  STL [R1+0x1674], R2 ;  /* 0x0016740201007387 */ /* 0x0003e80000100800 */
[----:B------:R-:W3:Y:S01]  /*47a70*/  LDL.LU.64 R14, [R1+0x16d8] ;  /* 0x0016d800010e7983 */ /* 0x000ee20000300a00 */
[----:B-1----:R-:W-:-:S03]  /*47a80*/  MOV R2, R7 ;  /* 0x0000000700027202 */ /* 0x002fc60000000f00 */
[----:B----4-:R-:W-:Y:S04]  /*47a90*/  STL [R1+0x1688], R4 ;  /* 0x0016880401007387 */ /* 0x010fe80000100800 */
[----:B------:R1:W-:Y:S04]  /*47aa0*/  STL [R1+0x167c], R2 ;  /* 0x00167c0201007387 */ /* 0x0003e80000100800 */
[----:B------:R-:W4:Y:S01]  /*47ab0*/  LDL.LU.64 R6, [R1+0x16e0] ;  /* 0x0016e00001067983 */ /* 0x000f220000300a00 */
[----:B-1----:R-:W-:-:S03]  /*47ac0*/  IMAD.MOV.U32 R2, RZ, RZ, R5 ;  /* 0x000000ffff027224 */ /* 0x002fc600078e0005 */
[----:B-----5:R-:W-:Y:S04]  /*47ad0*/  STL [R1+0x1690], R16 ;  /* 0x0016901001007387 */ /* 0x020fe80000100800 */
[----:B------:R1:W-:Y:S02]  /*47ae0*/  STL [R1+0x1684], R2 ;  /* 0x0016840201007387 */ /* 0x0003e40000100800 */
[----:B-1----:R-:W-:Y:S02]  /*47af0*/  IMAD.MOV.U32 R2, RZ, RZ, R17 ;  /* 0x000000ffff027224 */ /* 0x002fe400078e0011 */
        /* <DEDUP_REMOVED lines=20> */
[----:B------:R-:W-:Y:S04]  /*47c40*/  STL [R1+0x16c0], R26 ;  /* 0x0016c01a01007387 */ /* 0x000fe80000100800 */
[----:B------:R1:W-:Y:S04]  /*47c50*/  STL [R1+0x16b4], R2 ;  /* 0x0016b40201007387 */ /* 0x0003e80000100800 */
[----:B------:R-:W5:Y:S01]  /*47c60*/  LDL.LU.64 R22, [R1+0x1710] ;  /* 0x0017100001167983 */ /* 0x000f620000300a00 */
[----:B-1----:R-:W-:-:S03]  /*47c70*/  IMAD.MOV.U32 R2, RZ, RZ, R27 ;  /* 0x000000ffff027224 */ /* 0x002fc600078e001b */
[----:B------:R-:W-:Y:S04]  /*47c80*/  STL [R1+0x16c8], R10 ;  /* 0x0016c80a01007387 */ /* 0x000fe80000100800 */
[----:B------:R1:W-:Y:S04]  /*47c90*/  STL [R1+0x16bc], R2 ;  /* 0x0016bc0201007387 */ /* 0x0003e80000100800 */
[----:B------:R-:W5:Y:S01]  /*47ca0*/  LDL.LU.64 R26, [R1+0x1718] ;  /* 0x00171800011a7983 */ /* 0x000f620000300a00 */
[----:B-1----:R-:W-:-:S03]  /*47cb0*/  MOV R2, R11 ;  /* 0x0000000b00027202 */ /* 0x002fc60000000f00 */
[----:B--2---:R-:W-:Y:S04]  /*47cc0*/  STL [R1+0x16d0], R12 ;  /* 0x0016d00c01007387 */ /* 0x004fe80000100800 */
[----:B------:R1:W-:Y:S04]  /*47cd0*/  STL [R1+0x16c4], R2 ;  /* 0x0016c40201007387 */ /* 0x0003e80000100800 */
[----:B------:R-:W2:Y:S01]  /*47ce0*/  LDL.LU.64 R10, [R1+0x1720] ;  /* 0x00172000010a7983 */ /* 0x000ea20000300a00 */
[----:B-1----:R-:W-:-:S03]  /*47cf0*/  IMAD.MOV.U32 R2, RZ, RZ, R13 ;  /* 0x000000ffff027224 */ /* 0x002fc600078e000d */
[----:B---3--:R-:W-:Y:S04]  /*47d00*/  STL [R1+0x16d8], R14 ;  /* 0x0016d80e01007387 */ /* 0x008fe80000100800 */
[----:B------:R1:W-:Y:S04]  /*47d10*/  STL [R1+0x16cc], R2 ;  /* 0x0016cc0201007387 */ /* 0x0003e80000100800 */
[----:B------:R-:W3:Y:S01]  /*47d20*/  LDL.LU.64 R12, [R1+0x1728] ;  /* 0x00172800010c7983 */ /* 0x000ee20000300a00 */
[----:B-1----:R-:W-:-:S03]  /*47d30*/  IMAD.MOV.U32 R2, RZ, RZ, R15 ;  /* 0x000000ffff027224 */ /* 0x002fc600078e000f */
[----:B----4-:R-:W-:Y:S04]  /*47d40*/  STL [R1+0x16e0], R6 ;  /* 0x0016e00601007387 */ /* 0x010fe80000100800 */
[----:B------:R1:W-:Y:S04]  /*47d50*/  STL [R1+0x16d4], R2 ;  /* 0x0016d40201007387 */ /* 0x0003e80000100800 */
[----:B------:R-:W4:Y:S04]  /*47d60*/  LDL.LU.64 R14, [R1+0x1730] ;  /* 0x00173000010e7983 */ /* 0x000f280000300a00 */
[----:B------:R-:W4:Y:S01]  /*47d70*/  LDL.LU.64 R4, [R1+0x1738] ;  /* 0x0017380001047983 */ /* 0x000f220000300a00 */
[----:B-1----:R-:W-:-:S05]  /*47d80*/  MOV R2, R7 ;  /* 0x0000000700027202 */ /* 0x002fca0000000f00 */
        /* <DEDUP_REMOVED lines=9> */
[----:B------:R1:W-:Y:S04]  /*47e20*/  STL [R1+0x16f8], R24 ;  /* 0x0016f81801007387 */ /* 0x0003e80000100800 */
[----:B------:R-:W5:Y:S01]  /*47e30*/  LDL.LU.64 R6, [R1+0x1750] ;  /* 0x0017500001067983 */ /* 0x000f620000300a00 */
[----:B-1----:R-:W-:-:S03]  /*47e40*/  MOV R2, R25 ;  /* 0x0000001900027202 */ /* 0x002fc60000000f00 */
[----:B------:R-:W-:Y:S04]  /*47e50*/  STL [R1+0x1700], R20 ;  /* 0x0017001401007387 */ /* 0x000fe80000100800 */
[----:B------:R1:W-:Y:S04]  /*47e60*/  STL [R1+0x16f4], R2 ;  /* 0x0016f40201007387 */ /* 0x0003e80000100800 */
[----:B------:R-:W5:Y:S01]  /*47e70*/  LDL.LU.64 R24, [R1+0x1758] ;  /* 0x0017580001187983 */ /* 0x000f620000300a00 */
[----:B-1----:R-:W-:-:S03]  /*47e80*/  IMAD.MOV.U32 R2, RZ, RZ, R21 ;  /* 0x000000ffff027224 */ /* 0x002fc600078e0015 */
[----:B------:R-:W-:Y:S04]  /*47e90*/  STL [R1+0x1708], R8 ;  /* 0x0017080801007387 */ /* 0x000fe80000100800 */
[----:B------:R1:W-:Y:S04]  /*47ea0*/  STL [R1+0x16fc], R2 ;  /* 0x0016fc0201007387 */ /* 0x0003e80000100800 */
[----:B------:R-:W5:Y:S01]  /*47eb0*/  LDL.LU.64 R20, [R1+0x1760] ;  /* 0x0017600001147983 */ /* 0x000f620000300a00 */
[----:B-1----:R-:W-:-:S03]  /*47ec0*/  IMAD.MOV.U32 R2, RZ, RZ, R9 ;  /* 0x000000ffff027224 */ /* 0x002fc600078e0009 */
        /* <DEDUP_REMOVED lines=20> */
[----:B------:R-:W-:Y:S04]  /*48010*/  STL [R1+0x1738], R4 ;  /* 0x0017380401007387 */ /* 0x000fe80000100800 */
[----:B------:R1:W-:Y:S04]  /*48020*/  STL [R1+0x172c], R2 ;  /* 0x00172c0201007387 */ /* 0x0003e80000100800 */
[----:B----4-:R-:W4:Y:S01]  /*48030*/  LDL.LU.64 R14, [R1+0x1790] ;  /* 0x00179000010e7983 */ /* 0x010f220000300a00 */
[----:B-1----:R-:W-:-:S03]  /*48040*/  IMAD.MOV.U32 R2, RZ, RZ, R5 ;  /* 0x000000ffff027224 */ /* 0x002fc600078e0005 */
[----:B-----5:R-:W-:Y:S04]  /*48050*/  STL [R1+0x1740], R16 ;  /* 0x0017401001007387 */ /* 0x020fe80000100800 */
[----:B------:R1:W-:Y:S02]  /*48060*/  STL [R1+0x1734], R2 ;  /* 0x0017340201007387 */ /* 0x0003e40000100800 */
[----:B-1----:R-:W-:Y:S02]  /*48070*/  MOV R2, R17 ;  /* 0x0000001100027202 */ /* 0x002fe40000000f00 */
        /* <DEDUP_REMOVED lines=26> */
[----:B------:R-:W5:Y:S04]  /*48220*/  LDL.LU.64 R26, [R1+0x17c0] ;  /* 0x0017c000011a7983 */ /* 0x000f680000300a00 */
[----:B------:R1:W-:Y:S04]  /*48230*/  STL [R1+0x1774], R2 ;  /* 0x0017740201007387 */ /* 0x0003e80000100800 */
[----:B--2---:R-:W-:Y:S04]  /*48240*/  STL [R1+0x1780], R10 ;  /* 0x0017800a01007387 */ /* 0x004fe80000100800 */
[----:B------:R-:W2:Y:S01]  /*48250*/  LDL.LU.64 R162, [R1+0x17c8] ;  /* 0x0017c80001a27983 */ /* 0x000ea20000300a00 */
[----:B-1----:R-:W-:-:S03]  /*48260*/  IMAD.MOV.U32 R2, RZ, RZ, R11 ;  /* 0x000000ffff027224 */ /* 0x002fc600078e000b */
[----:B---3--:R-:W-:Y:S04]  /*48270*/  STL [R1+0x1788], R12 ;  /* 0x0017880c01007387 */ /* 0x008fe80000100800 */
[----:B------:R1:W-:Y:S04]  /*48280*/  STL [R1+0x177c], R2 ;  /* 0x00177c0201007387 */ /* 0x0003e80000100800 */
[----:B------:R-:W3:Y:S04]  /*48290*/  LDL.LU.64 R156, [R1+0x17d0] ;  /* 0x0017d000019c7983 */ /* 0x000ee80000300a00 */
[----:B------:R-:W3:Y:S01]  /*482a0*/  LDL.LU.64 R158, [R1+0x17d8] ;  /* 0x0017d800019e7983 */ /* 0x000ee20000300a00 */
[----:B-1----:R-:W-:-:S05]  /*482b0*/  MOV R2, R13 ;  /* 0x0000000d00027202 */ /* 0x002fca0000000f00 */
[----:B------:R1:W-:Y:S04]  /*482c0*/  STL [R1+0x1784], R2 ;  /* 0x0017840201007387 */ /* 0x0003e80000100800 */
[----:B----4-:R-:W-:Y:S04]  /*482d0*/  STL [R1+0x1790], R14 ;  /* 0x0017900e01007387 */ /* 0x010fe80000100800 */
[----:B------:R-:W4:Y:S01]  /*482e0*/  LDL.LU.64 R4, [R1+0x17e0] ;  /* 0x0017e00001047983 */ /* 0x000f220000300a00 */
[----:B-1----:R-:W-:-:S03]  /*482f0*/  IMAD.MOV.U32 R2, RZ, RZ, R15 ;  /* 0x000000ffff027224 */ /* 0x002fc600078e000f */
[----:B------:R-:W4:Y:S04]  /*48300*/  LDL.LU.64 R6, [R1+0x17e8] ;  /* 0x0017e80001067983 */ /* 0x000f280000300a00 */
[----:B------:R1:W-:Y:S04]  /*48310*/  STL [R1+0x178c], R2 ;  /* 0x00178c0201007387 */ /* 0x0003e80000100800 */
[----:B-----5:R-:W-:Y:S04]  /*48320*/  STL [R1+0x1798], R16 ;  /* 0x0017981001007387 */ /* 0x020fe80000100800 */
[----:B------:R-:W5:Y:S01]  /*48330*/  LDL.LU.64 R8, [R1+0xb8] ;  /* 0x0000b80001087983 */ /* 0x000f620000300a00 */
[----:B-1----:R-:W-:-:S03]  /*48340*/  IMAD.MOV.U32 R2, RZ, RZ, R17 ;  /* 0x000000ffff027224 */ /* 0x002fc600078e0011 */
[----:B------:R-:W5:Y:S04]  /*48350*/  LDL.LU.64 R10, [R1+0xb0] ;  /* 0x0000b000010a7983 */ /* 0x000f680000300a00 */
[----:B------:R1:W-:Y:S04]  /*48360*/  STL [R1+0x1794], R2 ;  /* 0x0017940201007387 */ /* 0x0003e80000100800 */
[----:B------:R-:W-:Y:S04]  /*48370*/  STL [R1+0x17a0], R18 ;  /* 0x0017a01201007387 */ /* 0x000fe80000100800 */
[----:B------:R-:W5:Y:S01]  /*48380*/  LDL.LU.64 R12, [R1+0xa8] ;  /* 0x0000a800010c7983 */ /* 0x000f620000300a00 */
[----:B-1----:R-:W-:-:S03]  /*48390*/  MOV R2, R19 ;  /* 0x0000001300027202 */ /* 0x002fc60000000f00 */
[----:B------:R-:W5:Y:S04]  /*483a0*/  LDL.LU.64 R14, [R1+0xa0] ;  /* 0x0000a000010e7983 */ /* 0x000f680000300a00 */
[----:B------:R1:W-:Y:S04]  /*483b0*/  STL [R1+0x179c], R2 ;  /* 0x00179c0201007387 */ /* 0x0003e80000100800 */
[----:B------:R1:W-:Y:S04]  /*483c0*/  STL [R1+0x17a8], R24 ;  /* 0x0017a81801007387 */ /* 0x0003e80000100800 */
[----:B------:R-:W5:Y:S01]  /*483d0*/  LDL.LU.64 R16, [R1+0x1810] ;  /* 0x0018100001107983 */ /* 0x000f620000300a00 */
[----:B-1----:R-:W-:-:S03]  /*483e0*/  IMAD.MOV.U32 R2, RZ, RZ, R25 ;  /* 0x000000ffff027224 */ /* 0x002fc600078e0019 */
[----:B------:R-:W5:Y:S04]  /*483f0*/  LDL.LU.64 R18, [R1+0x1818] ;  /* 0x0018180001127983 */ /* 0x000f680000300a00 */
[----:B------:R1:W-:Y:S04]  /*48400*/  STL [R1+0x17a4], R2 ;  /* 0x0017a40201007387 */ /* 0x0003e80000100800 */
        /* <DEDUP_REMOVED lines=9> */
[----:B------:R2:W-:Y:S01]  /*484a0*/  STL [R1+0x17c0], R26 ;  /* 0x0017c01a01007387 */ /* 0x0005e20000100800 */
[----:B-1----:R-:W-:-:S03]  /*484b0*/  IMAD.MOV.U32 R2, RZ, RZ, R27 ;  /* 0x000000ffff027224 */ /* 0x002fc600078e001b */
[----:B--2---:R-:W-:Y:S04]  /*484c0*/  STL [R1+0x17c8], R162 ;  /* 0x0017c8a201007387 */ /* 0x004fe80000100800 */
[----:B------:R1:W-:Y:S04]  /*484d0*/  STL [R1+0x17bc], R2 ;  /* 0x0017bc0201007387 */ /* 0x0003e80000100800 */
[----:B------:R-:W2:Y:S01]  /*484e0*/  LDL.LU.64 R26, [R1+0x1e38] ;  /* 0x001e3800011a7983 */ /* 0x000ea20000300a00 */
[----:B-1----:R-:W-:-:S03]  /*484f0*/  IMAD.MOV.U32 R2, RZ, RZ, R163 ;  /* 0x000000ffff027224 */ /* 0x002fc600078e00a3 */
[----:B---3--:R-:W-:Y:S04]  /*48500*/  STL [R1+0x17d0], R156 ;  /* 0x0017d09c01007387 */ /* 0x008fe80000100800 */
[----:B------:R1:W-:Y:S04]  /*48510*/  STL [R1+0x17c4], R2 ;  /* 0x0017c40201007387 */ /* 0x0003e80000100800 */
[----:B------:R-:W-:Y:S01]  /*48520*/  STL [R1+0x17d8], R158 ;  /* 0x0017d89e01007387 */ /* 0x000fe20000100800 */
[----:B-1----:R-:W-:-:S05]  /*48530*/  MOV R2, R157 ;  /* 0x0000009d00027202 */ /* 0x002fca0000000f00 */
[----:B------:R1:W-:Y:S04]  /*48540*/  STL [R1+0x17cc], R2 ;  /* 0x0017cc0201007387 */ /* 0x0003e80000100800 */
[----:B----4-:R-:W-:Y:S01]  /*48550*/  STL [R1+0x17e0], R4 ;  /* 0x0017e00401007387 */ /* 0x010fe20000100800 */
[----:B-1----:R-:W-:-:S05]  /*48560*/  IMAD.MOV.U32 R2, RZ, RZ, R159 ;  /* 0x000000ffff027224 */ /* 0x002fca00078e009f */
[----:B------:R1:W-:Y:S04]  /*48570*/  STL [R1+0x17d4], R2 ;  /* 0x0017d40201007387 */ /* 0x0003e80000100800 */
[----:B------:R-:W-:Y:S01]  /*48580*/  STL [R1+0x17e8], R6 ;  /* 0x0017e80601007387 */ /* 0x000fe20000100800 */
[----:B-1----:R-:W-:-:S05]  /*48590*/  IMAD.MOV.U32 R2, RZ, RZ, R5 ;  /* 0x000000ffff027224 */ /* 0x002fca00078e0005 */
[----:B------:R1:W-:Y:S04]  /*485a0*/  STL [R1+0x17dc], R2 ;  /* 0x0017dc0201007387 */ /* 0x0003e80000100800 */
[----:B-----5:R-:W-:Y:S01]  /*485b0*/  STL [R1+0x17f0], R8 ;  /* 0x0017f00801007387 */ /* 0x020fe20000100800 */
[----:B-1----:R-:W-:-:S05]  /*485c0*/  MOV R2, R7 ;  /* 0x0000000700027202 */ /* 0x002fca0000000f00 */
[----:B------:R1:W-:Y:S04]  /*485d0*/  STL [R1+0x17e4], R2 ;  /* 0x0017e40201007387 */ /* 0x0003e80000100800 */
[----:B------:R-:W-:Y:S01]  /*485e0*/  STL [R1+0x17f8], R10 ;  /* 0x0017f80a01007387 */ /* 0x000fe20000100800 */
[----:B-1----:R-:W-:-:S05]  /*485f0*/  IMAD.MOV.U32 R2, RZ, RZ, R9 ;  /* 0x000000ffff027224 */ /* 0x002fca00078e0009 */
[----:B------:R1:W-:Y:S04]  /*48600*/  STL [R1+0x17ec], R2 ;  /* 0x0017ec0201007387 */ /* 0x0003e80000100800 */
[----:B------:R-:W-:Y:S01]  /*48610*/  STL [R1+0x1800], R12 ;  /* 0x0018000c01007387 */ /* 0x000fe20000100800 */
[----:B-1----:R-:W-:-:S05]  /*48620*/  IMAD.MOV.U32 R2, RZ, RZ, R11 ;  /* 0x000000ffff027224 */ /* 0x002fca00078e000b */
[----:B------:R1:W-:Y:S04]  /*48630*/  STL [R1+0x17f4], R2 ;  /* 0x0017f40201007387 */ /* 0x0003e80000100800 */
[----:B------:R-:W-:Y:S01]  /*48640*/  STL [R1+0x1808], R14 ;  /* 0x0018080e01007387 */ /* 0x000fe20000100800 */
        /* <DEDUP_REMOVED lines=10> */
[----:B------:R1:W-:Y:S02]  /*486f0*/  STL [R1+0x1814], R2 ;  /* 0x0018140201007387 */ /* 0x0003e40000100800 */
[----:B-1----:R-:W-:Y:S02]  /*48700*/  IMAD.MOV.U32 R2, RZ, RZ, R25 ;  /* 0x000000ffff027224 */ /* 0x002fe400078e0019 */
[----:B------:R-:W1:Y:S04]  /*48710*/  S2R R25, SR_TID.X ;  /* 0x0000000000197919 */ /* 0x000e680000002100 */
[----:B------:R-:W-:Y:S04]  /*48720*/  STL [R1+0x1828], R20 ;  /* 0x0018281401007387 */ /* 0x000fe80000100800 */
[----:B------:R3:W-:Y:S04]  /*48730*/  STL [R1+0x181c], R2 ;  /* 0x00181c0201007387 */ /* 0x0007e80000100800 */
[----:B------:R-:W-:Y:S01]  /*48740*/  STL [R1+0x1830], R22 ;  /* 0x0018301601007387 */ /* 0x000fe20000100800 */
[----:B---3--:R-:W-:-:S05]  /*48750*/  IMAD.MOV.U32 R2, RZ, RZ, R21 ;  /* 0x000000ffff027224 */ /* 0x008fca00078e0015 */
[----:B------:R3:W-:Y:S01]  /*48760*/  STL [R1+0x1824], R2 ;  /* 0x0018240201007387 */ /* 0x0007e20000100800 */
[C---:B-1----:R-:W-:Y:S01]  /*48770*/  IMAD.SHL.U32 R5, R25.reuse, 0x2, RZ ;  /* 0x0000000219057824 */ /* 0x042fe200078e00ff */
[C---:B------:R-:W-:Y:S02]  /*48780*/  LOP3.LUT R6, R25.reuse, 0x7, RZ, 0xc0, !PT ;  /* 0x0000000719067812 */ /* 0x040fe400078ec0ff */
[----:B------:R-:W-:Y:S02]  /*48790*/  LOP3.LUT R7, R25, 0x3, RZ, 0xc0, !PT ;  /* 0x0000000319077812 */ /* 0x000fe400078ec0ff */
[----:B---3--:R-:W-:Y:S01]  /*487a0*/  MOV R2, R23 ;  /* 0x0000001700027202 */ /* 0x008fe20000000f00 */
[----:B------:R-:W-:-:S04]  /*487b0*/  IMAD R6, R6, 0x210, RZ ;  /* 0x0000021006067824 */ /* 0x000fc800078e02ff */
[----:B------:R1:W-:Y:S01]  /*487c0*/  STL [R1+0x182c], R2 ;  /* 0x00182c0201007387 */ /* 0x0003e20000100800 */
[----:B------:R-:W-:Y:S01]  /*487d0*/  IMAD R7, R7, 0x820, RZ ;  /* 0x0000082007077824 */ /* 0x000fe200078e02ff */
[----:B-1----:R-:W-:-:S04]  /*487e0*/  LOP3.LUT R2, R5, 0xc0, RZ, 0xc0, !PT ;  /* 0x000000c005027812 */ /* 0x002fc800078ec0ff */
[----:B------:R-:W-:Y:S02]  /*487f0*/  LOP3.LUT R2, R2, 0x1c, R25, 0xf8, !PT ;  /* 0x0000001c02027812 */ /* 0x000fe400078ef819 */
[----:B------:R-:W-:Y:S02]  /*48800*/  LOP3.LUT R5, R6, 0x30, R5, 0x78, !PT ;  /* 0x0000003006057812 */ /* 0x000fe400078e7805 */
[----:B------:R-:W-:Y:S01]  /*48810*/  LOP3.LUT R2, R7, R2, RZ, 0x3c, !PT ;  /* 0x0000000207027212 */ /* 0x000fe200078e3cff */
[----:B--2---:R-:W-:Y:S01]  /*48820*/  IMAD.MOV.U32 R8, RZ, RZ, R27 ;  /* 0x000000ffff087224 */ /* 0x004fe200078e001b */
[----:B------:R-:W-:Y:S04]  /*48830*/  STL [R1+0x1838], R26 ;  /* 0x0018381a01007387 */ /* 0x000fe80000100800 */
[----:B------:R1:W-:Y:S04]  /*48840*/  STL [R1+0x1834], R8 ;  /* 0x0018340801007387 */ /* 0x0003e80000100800 */
[----:B-1----:R-:W2:Y:S04]  /*48850*/  LDL.LU.64 R8, [R1+0x21a8] ;  /* 0x0021a80001087983 */ /* 0x002ea80000300a00 */
[----:B------:R-:W-:Y:S04]  /*48860*/  STL [R1+0x1e44], R5 ;  /* 0x001e440501007387 */ /* 0x000fe80000100800 */
[----:B------:R-:W-:Y:S04]  /*48870*/  STL [R1+0x1e3c], R2 ;  /* 0x001e3c0201007387 */ /* 0x000fe80000100800 */
[----:B------:R-:W3:Y:S04]  /*48880*/  LDL.LU.64 R6, [R1+0x21a0] ;  /* 0x0021a00001067983 */ /* 0x000ee80000300a00 */
[----:B--2---:R1:W-:Y:S04]  /*48890*/  STL.64 [R1+0xee0], R8 ;  /* 0x000ee00801007387 */ /* 0x0043e80000100a00 */
[----:B-1----:R-:W2:Y:S04]  /*488a0*/  LDL.LU.64 R8, [R1+0x2178] ;  /* 0x0021780001087983 */ /* 0x002ea80000300a00 */
[----:B---3--:R1:W-:Y:S04]  /*488b0*/  STL.64 [R1+0xed8], R6 ;  /* 0x000ed80601007387 */ /* 0x0083e80000100a00 */
[----:B-1----:R-:W3:Y:S04]  /*488c0*/  LDL.LU.64 R6, [R1+0x2170] ;  /* 0x0021700001067983 */ /* 0x002ee80000300a00 */
        /* <DEDUP_REMOVED lines=53> */
[----:B------:R-:W-:Y:S04]  /*48c20*/  STL.64 [R1+0xdf0], R250 ;  /* 0x000df0fa01007387 */ /* 0x000fe80000100a00 */
[----:B---3--:R2:W-:Y:S04]  /*48c30*/  STL.64 [R1+0xdf8], R6 ;  /* 0x000df80601007387 */ /* 0x0085e80000100a00 */
[----:B------:R-:W-:Y:S04]  /*48c40*/  STL.64 [R1+0xde8], R248 ;  /* 0x000de8f801007387 */ /* 0x000fe80000100a00 */
[----:B------:R-:W-:Y:S04]  /*48c50*/  STL.64 [R1+0xde0], R34 ;  /* 0x000de02201007387 */ /* 0x000fe80000100a00 */
[----:B------:R-:W-:Y:S04]  /*48c60*/  STL.64 [R1+0xdd8], R28 ;  /* 0x000dd81c01007387 */ /* 0x000fe80000100a00 */
[----:B-1----:R-:W3:Y:S04]  /*48c70*/  LDL.LU.64 R8, [R1+0x1f98] ;  /* 0x001f980001087983 */ /* 0x002ee80000300a00 */
[----:B--2---:R-:W2:Y:S04]  /*48c80*/  LDL.LU.64 R6, [R1+0x1ef8] ;  /* 0x001ef80001067983 */ /* 0x004ea80000300a00 */
[----:B---3--:R1:W-:Y:S04]  /*48c90*/  STL.64 [R1+0xdd0], R8 ;  /* 0x000dd00801007387 */ /* 0x0083e80000100a00 */
[----:B-1----:R-:W3:Y:S04]  /*48ca0*/  LDL.LU.64 R8, [R1+0x1e68] ;  /* 0x001e680001087983 */ /* 0x002ee80000300a00 */
[----:B--2---:R1:W-:Y:S04]  /*48cb0*/  STL.64 [R1+0xdc8], R6 ;  /* 0x000dc80601007387 */ /* 0x0043e80000100a00 */
[----:B-1----:R-:W2:Y:S04]  /*48cc0*/  LDL.LU.64 R6, [R1+0x28] ;  /* 0x0000280001067983 */ /* 0x002ea80000300a00 */
[----:B---3--:R-:W-:Y:S04]  /*48cd0*/  STL.64 [R1+0xdc0], R8 ;  /* 0x000dc00801007387 */ /* 0x008fe80000100a00 */
[----:B------:R-:W-:Y:S04]  /*48ce0*/  STL.64 [R1+0xdb0], R62 ;  /* 0x000db03e01007387 */ /* 0x000fe80000100a00 */
[----:B--2---:R1:W-:Y:S04]  /*48cf0*/  STL.64 [R1+0xdb8], R6 ;  /* 0x000db80601007387 */ /* 0x0043e80000100a00 */
[----:B------:R-:W-:Y:S04]  /*48d00*/  STL.64 [R1+0xda8], R48 ;  /* 0x000da83001007387 */ /* 0x000fe80000100a00 */
[----:B------:R-:W-:Y:S04]  /*48d10*/  STL.64 [R1+0xda0], R38 ;  /* 0x000da02601007387 */ /* 0x000fe80000100a00 */
[----:B------:R-:W-:Y:S04]  /*48d20*/  STL.64 [R1+0xd98], R30 ;  /* 0x000d981e01007387 */ /* 0x000fe80000100a00 */
[----:B-1----:R-:W2:Y:S04]  /*48d30*/  LDL.LU.64 R6, [R1+0x1fd0] ;  /* 0x001fd00001067983 */ /* 0x002ea80000300a00 */
[----:B------:R-:W3:Y:S04]  /*48d40*/  LDL.LU.64 R8, [R1+0x1f30] ;  /* 0x001f300001087983 */ /* 0x000ee80000300a00 */
[----:B--2---:R1:W-:Y:S04]  /*48d50*/  STL.64 [R1+0xd90], R6 ;  /* 0x000d900601007387 */ /* 0x0043e80000100a00 */
[----:B-1----:R-:W2:Y:S04]  /*48d60*/  LDL.LU.64 R6, [R1+0x1e98] ;  /* 0x001e980001067983 */ /* 0x002ea80000300a00 */
        /* <DEDUP_REMOVED lines=18> */
[----:B------:R-:W-:Y:S04]  /*48e90*/  STL.64 [R1+0xd28], R60 ;  /* 0x000d283c01007387 */ /* 0x000fe80000100a00 */
[----:B--2---:R2:W-:Y:S04]  /*48ea0*/  STL.64 [R1+0xd30], R6 ;  /* 0x000d300601007387 */ /* 0x0045e80000100a00 */
        /* <DEDUP_REMOVED lines=8> */
[----:B---3--:R1:W-:Y:S04]  /*48f30*/  STL.64 [R1+0xd00], R8 ;  /* 0x000d000801007387 */ /* 0x0083e80000100a00 */
[----:B-1----:R-:W3:Y:S04]  /*48f40*/  LDL.LU.64 R8, [R1+0x38] ;  /* 0x0000380001087983 */ /* 0x002ee80000300a00 */
[----:B--2---:R1:W-:Y:S04]  /*48f50*/  STL.64 [R1+0xcf8], R6 ;  /* 0x000cf80601007387 */ /* 0x0043e80000100a00 */
[----:B-1----:R-:W2:Y:S04]  /*48f60*/  LDL.LU.64 R6, [R1] ;  /* 0x0000000001067983 */ /* 0x002ea80000300a00 */
[----:B---3--:R1:W-:Y:S04]  /*48f70*/  STL.64 [R1+0xcf0], R8 ;  /* 0x000cf00801007387 */ /* 0x0083e80000100a00 */
[----:B------:R-:W-:Y:S04]  /*48f80*/  STL.64 [R1+0xce0], R52 ;  /* 0x000ce03401007387 */ /* 0x000fe80000100a00 */
[----:B--2---:R2:W-:Y:S04]  /*48f90*/  STL.64 [R1+0xce8], R6 ;  /* 0x000ce80601007387 */ /* 0x0045e80000100a00 */
        /* <DEDUP_REMOVED lines=8> */
[----:B-1----:R-:W3:Y:S04]  /*49020*/  LDL.64 R8, [R1+0x1e58] ;  /* 0x001e580001087983 */ /* 0x002ee80000100a00 */
[----:B--2---:R1:W-:Y:S04]  /*49030*/  STL.64 [R1+0xcb8], R6 ;  /* 0x000cb80601007387 */ /* 0x0043e80000100a00 */
[----:B-1----:R-:W2:Y:S04]  /*49040*/  LDL.LU.64 R6, [R1+0x18] ;  /* 0x0000180001067983 */ /* 0x002ea80000300a00 */
        /* <DEDUP_REMOVED lines=27> */
[----:B-1----:R-:W2:Y:S04]  /*49200*/  LDL.64 R6, [R1+0x1e50] ;  /* 0x001e500001067983 */ /* 0x002ea80000100a00 */
        /* <DEDUP_REMOVED lines=125> */
[----:B-1----:R-:W2:Y:S01]  /*499e0*/  LDL.LU.64 R6, [R1+0x1f38] ;  /* 0x001f380001067983 */ /* 0x002ea20000300a00 */
[----:B------:R-:W-:-:S02]  /*499f0*/  SHF.R.S32.HI R4, RZ, 0x1f, R252 ;  /* 0x0000001fff047819 */ /* 0x000fc400000114fc */
[----:B------:R-:W-:Y:S02]  /*49a00*/  SHF.R.S32.HI R2, RZ, 0x1f, R3 ;  /* 0x0000001fff027819 */ /* 0x000fe40000011403 */
[----:B------:R-:W-:Y:S02]  /*49a10*/  LEA.HI R4, R4, R252, RZ, 0x7 ;  /* 0x000000fc04047211 */ /* 0x000fe400078f38ff */
[----:B------:R-:W-:Y:S02]  /*49a20*/  SHF.R.S32.HI R252, RZ, 0x1f, R0 ;  /* 0x0000001ffffc7819 */ /* 0x000fe40000011400 */
[----:B------:R-:W-:Y:S02]  /*49a30*/  SHF.L.U64.HI R2, R3, 0x2, R2 ;  /* 0x0000000203027819 */ /* 0x000fe40000010202 */
[----:B------:R-:W-:Y:S01]  /*49a40*/  SHF.L.U64.HI R252, R0, 0x2, R252 ;  /* 0x0000000200fc7819 */ /* 0x000fe200000102fc */
[----:B------:R-:W-:Y:S01]  /*49a50*/  IMAD.MOV.U32 R0, RZ, RZ, -0x1 ;  /* 0xffffffffff007424 */ /* 0x000fe200078e00ff */
[----:B------:R-:W-:Y:S01]  /*49a60*/  MOV R3, 0x4 ;  /* 0x0000000400037802 */ /* 0x000fe20000000f00 */
[----:B---3--:R-:W-:Y:S04]  /*49a70*/  STL.64 [R1+0xa30], R8 ;  /* 0x000a300801007387 */ /* 0x008fe80000100a00 */
[----:B--2---:R-:W-:Y:S04]  /*49a80*/  STL.64 [R1+0xa28], R6 ;  /* 0x000a280601007387 */ /* 0x004fe80000100a00 */
[----:B------:R-:W-:Y:S04]  /*49a90*/  STL [R1+0xa10], RZ ;  /* 0x000a10ff01007387 */ /* 0x000fe80000100800 */
[----:B------:R-:W-:Y:S04]  /*49aa0*/  STL [R1+0x1e38], R3 ;  /* 0x001e380301007387 */ /* 0x000fe80000100800 */
[----:B------:R1:W-:Y:S04]  /*49ab0*/  STL [R1+0xa0c], R0 ;  /* 0x000a0c0001007387 */ /* 0x0003e80000100800 */
        /* <DEDUP_REMOVED lines=288> */
[----:B------:R-:W3:Y:S04]  /*4acc0*/  LDL R251, [R1+0x1e3c] ;  /* 0x001e3c0001fb7983 */ /* 0x000ee80000100800 */
[----:B------:R-:W4:Y:S04]  /*4acd0*/  LDL R250, [R1+0x1e44] ;  /* 0x001e440001fa7983 */ /* 0x000f280000100800 */
        /* <DEDUP_REMOVED lines=14> */
[----:B------:R2:W-:Y:S01]  /*4adc0*/  STL [R1+0x2f8], RZ ;  /* 0x0002f8ff01007387 */ /* 0x0005e20000100800 */
[----:B-1----:R-:W-:-:S03]  /*4add0*/  SHF.R.S32.HI R0, RZ, 0x7, R4 ;  /* 0x00000007ff007819 */ /* 0x002fc60000011404 */
[----:B------:R2:W-:Y:S04]  /*4ade0*/  STL [R1+0x2fc], RZ ;  /* 0x0002fcff01007387 */ /* 0x0005e80000100800 */
[----:B------:R2:W-:Y:S04]  /*4adf0*/  STL [R1+0x2c0], RZ ;  /* 0x0002c0ff01007387 */ /* 0x0005e80000100800 */
[----:B------:R2:W-:Y:S04]  /*4ae00*/  STL [R1+0x2c4], RZ ;  /* 0x0002c4ff01007387 */ /* 0x0005e80000100800 */
[----:B------:R2:W-:Y:S01]  /*4ae10*/  STL [R1+0x2c8], RZ ;  /* 0x0002c8ff01007387 */ /* 0x0005e20000100800 */
[----:B------:R-:W-:-:S03]  /*4ae20*/  IADD3 R28, R0, -0x5, RZ ;  /* 0xfffffffb001c7810 */ /* 0x000fc60007ffe0ff */
        /* <DEDUP_REMOVED lines=107> */
[----:B---3--:R-:W-:-:S05]  /*4b4e0*/  LOP3.LUT R0, R251, 0x20, RZ, 0x3c, !PT ;  /* 0x00000020fb007812 */ /* 0x008fca00078e3cff */
[----:B------:R2:W-:Y:S01]  /*4b4f0*/  STL [R1+0x1e54], R0 ;  /* 0x001e540001007387 */ /* 0x0005e20000100800 */
[----:B----4-:R-:W-:-:S03]  /*4b500*/  LOP3.LUT R3, R250, 0x40, RZ, 0x3c, !PT ;  /* 0x00000040fa037812 */ /* 0x010fc600078e3cff */
.L_x_1:
[----:B--2---:R-:W2:Y:S01]  /*4b510*/  LDL.LU R0, [R1+0xa0c] ;  /* 0x000a0c0001007983 */ /* 0x004ea20000300800 */
[----:B------:R-:W-:-:S04]  /*4b520*/  DEPBAR.LE SB0, 0x8 ;  /* 0x000082000000791a */ /* 0x000fc80000000000 */
[----:B------:R-:W3:Y:S04]  /*4b530*/  LDL R30, [R1+0x1e54] ;  /* 0x001e5400011e7983 */ /* 0x000ee80000100800 */
[----:B------:R-:W1:Y:S04]  /*4b540*/  S2R R3, SR_TID.X ;  /* 0x0000000000037919 */ /* 0x000e680000002100 */
[----:B------:R4:W-:Y:S04]  /*4b550*/  STL [R1+0x242c], R2 ;  /* 0x00242c0201007387 */ /* 0x0009e80000100800 */
[----:B------:R-:W-:Y:S01]  /*4b560*/  STL [R1+0x2428], R252 ;  /* 0x002428fc01007387 */ /* 0x000fe20000100800 */
[C---:B-1----:R-:W-:Y:S01]  /*4b570*/  SHF.L.U32 R31, R3.reuse, 0x1, RZ ;  /* 0x00000001031f7819 */ /* 0x042fe200000006ff */
[C---:B------:R-:W-:Y:S01]  /*4b580*/  IMAD.SHL.U32 R29, R3.reuse, 0x2, RZ ;  /* 0x00000002031d7824 */ /* 0x040fe200078e00ff */
[----:B------:R-:W-:-:S02]  /*4b590*/  LOP3.LUT R28, R3, 0x7, RZ, 0xc0, !PT ;  /* 0x00000007031c7812 */ /* 0x000fc400078ec0ff */
[----:B------:R-:W-:-:S03]  /*4b5a0*/  LOP3.LUT R31, R31, 0xc0, RZ, 0xc0, !PT ;  /* 0x000000c01f1f7812 */ /* 0x000fc600078ec0ff */
[----:B------:R-:W-:Y:S01]  /*4b5b0*/  IMAD R28, R28, 0x210, RZ ;  /* 0x000002101c1c7824 */ /* 0x000fe200078e02ff */
[----:B------:R-:W-:Y:S02]  /*4b5c0*/  LOP3.LUT R31, R31, 0x1c, R3, 0xf8, !PT ;  /* 0x0000001c1f1f7812 */ /* 0x000fe400078ef803 */
[----:B------:R-:W-:Y:S02]  /*4b5d0*/  LOP3.LUT R3, R3, 0x3, RZ, 0xc0, !PT ;  /* 0x0000000303037812 */ /* 0x000fe400078ec0ff */
[----:B------:R-:W-:-:S03]  /*4b5e0*/  LOP3.LUT R28, R28, 0x30, R29, 0x78, !PT ;  /* 0x000000301c1c7812 */ /* 0x000fc600078e781d */
[----:B------:R-:W-:-:S05]  /*4b5f0*/  IMAD R3, R3, 0x820, RZ ;  /* 0x0000082003037824 */ /* 0x000fca00078e02ff */
[----:B------:R-:W-:Y:S01]  /*4b600*/  LOP3.LUT R3, R3, R31, RZ, 0x3c, !PT ;  /* 0x0000001f03037212 */ /* 0x000fe200078e3cff */
[----:B------:R-:W-:Y:S01]  /*4b610*/  BAR.SYNC.DEFER_BLOCKING 0x0 ;  /* 0x0000000000007b1d */ /* 0x000fe20000010000 */
[----:B--2---:R-:W-:-:S04]  /*4b620*/  IADD3 R0, R0, 0x1, RZ ;  /* 0x0000000100007810 */ /* 0x004fc80007ffe0ff */
[----:B------:R-:W-:-:S04]  /*4b630*/  ISETP.GT.AND P0, PT, R0, 0x4, PT ;  /* 0x000000040000780c */ /* 0x000fc80003f04270 */
[----:B----4-:R-:W-:-:S04]  /*4b640*/  SEL R2, R0, RZ, !P0 ;  /* 0x000000ff00027207 */ /* 0x010fc80004000000 */
[C---:B------:R-:W-:Y:S01]  /*4b650*/  LEA R168, R2.reuse, R28, 0x10 ;  /* 0x0000001c02a87211 */ /* 0x040fe200078e80ff */
[C---:B------:R-:W-:Y:S01]  /*4b660*/  IMAD R3, R2.reuse, 0x40000, R3 ;  /* 0x0004000002037824 */ /* 0x040fe200078e0203 */
[----:B------:R-:W-:Y:S01]  /*4b670*/  STL [R1+0xa0c], R2 ;  /* 0x000a0c0201007387 */ /* 0x000fe20000100800 */
[----:B---3--:R-:W-:-:S03]  /*4b680*/  IMAD R0, R2, 0x40000, R30 ;  /* 0x0004000002007824 */ /* 0x008fc600078e021e */
[----:B------:R-:W-:Y:S04]  /*4b690*/  LDS R60, [R3] ;  /* 0x00000000033c7984 */ /* 0x000fe80000000800 */
[----:B------:R-:W-:Y:S04]  /*4b6a0*/  LDS R62, [R3+0x2000] ;  /* 0x00200000033e7984 */ /* 0x000fe80000000800 */
[----:B------:R-:W-:Y:S04]  /*4b6b0*/  LDS R61, [R0] ;  /* 0x00000000003d7984 */ /* 0x000fe80000000800 */
[----:B------:R-:W-:Y:S04]  /*4b6c0*/  LDS R63, [R0+0x2000] ;  /* 0x00200000003f7984 */ /* 0x000fe80000000800 */
[----:B------:R-:W1:Y:S04]  /*4b6d0*/  LDSM.16.M88.4 R32, [R168+0x140000] ;  /* 0x14000000a820783b */ /* 0x000e680000000200 */
[----:B------:R-:W-:Y:S04]  /*4b6e0*/  LDS R40, [R3+0x100] ;  /* 0x0001000003287984 */ /* 0x000fe80000000800 */
[----:B------:R-:W-:Y:S04]  /*4b6f0*/  LDS R42, [R3+0x2100] ;  /* 0x00210000032a7984 */ /* 0x000fe80000000800 */
[----:B------:R-:W-:Y:S04]  /*4b700*/  LDS R41, [R0+0x100] ;  /* 0x0001000000297984 */ /* 0x000fe80000000800 */
[----:B------:R-:W2:Y:S04]  /*4b710*/  LDS R43, [R0+0x2100] ;  /* 0x00210000002b7984 */ /* 0x000ea80000000800 */
[----:B------:R-:W-:Y:S04]  /*4b720*/  LDSM.16.M88.4 R28, [R168+0x141000] ;  /* 0x14100000a81c783b */ /* 0x000fe80000000200 */
[----:B------:R-:W-:Y:S04]  /*4b730*/  LDS R44, [R3+0x200] ;  /* 0x00020000032c7984 */ /* 0x000fe80000000800 */
[----:B------:R-:W-:Y:S04]  /*4b740*/  LDS R46, [R3+0x2200] ;  /* 0x00220000032e7984 */ /* 0x000fe80000000800 */
[----:B------:R-:W-:Y:S04]  /*4b750*/  LDS R45, [R0+0x200] ;  /* 0x00020000002d7984 */ /* 0x000fe80000000800 */
[----:B------:R-:W3:Y:S04]  /*4b760*/  LDS R47, [R0+0x2200] ;  /* 0x00220000002f7984 */ /* 0x000ee80000000800 */
[----:B------:R-:W-:Y:S01]  /*4b770*/  LDS R52, [R3+0x300] ;  /* 0x0003000003347984 */ /* 0x000fe20000000800 */
[-C--:B-1---5:R-:W-:Y:S03]  /*4b780*/  HMMA.1688.F32.TF32 R172, R60, R32.reuse, R244 ;  /* 0x000000203cac723c */ /* 0x0a2fe600000810f4 */
[----:B------:R-:W-:Y:S04]  /*4b790*/  LDS R54, [R3+0x2300] ;  /* 0x0023000003367984 */ /* 0x000fe80000000800 */
[----:B------:R-:W-:Y:S04]  /*4b7a0*/  LDS R53, [R0+0x300] ;  /* 0x0003000000357984 */ /* 0x000fe80000000800 */
[----:B------:R-:W-:Y:S04]  /*4b7b0*/  LDS R55, [R0+0x2300] ;  /* 0x0023000000377984 */ /* 0x000fe80000000800 */
[----:B------:R-:W-:Y:S01]  /*4b7c0*/  LDS R56, [R3+0x400] ;  /* 0x0004000003387984 */ /* 0x000fe20000000800 */
[-C--:B--2---:R-:W-:Y:S03]  /*4b7d0*/  HMMA.1688.F32.TF32 R228, R40, R32.reuse, R228 ;  /* 0x0000002028e4723c */ /* 0x084fe600000810e4 */
[----:B------:R-:W-:Y:S04]  /*4b7e0*/  LDS R58, [R3+0x2400] ;  /* 0x00240000033a7984 */ /* 0x000fe80000000800 */
[----:B------:R-:W-:Y:S04]  /*4b7f0*/  LDS R57, [R0+0x400] ;  /* 0x0004000000397984 */ /* 0x000fe80000000800 */
[----:B------:R-:W-:Y:S04]  /*4b800*/  LDS R59, [R0+0x2400] ;  /* 0x00240000003b7984 */ /* 0x000fe80000000800 */
[----:B------:R-:W-:Y:S04]  /*4b810*/  LDS R36, [R3+0x500] ;  /* 0x0005000003247984 */ /* 0x000fe80000000800 */
[----:B------:R-:W-:Y:S01]  /*4b820*/  LDS R38, [R3+0x2500] ;  /* 0x0025000003267984 */ /* 0x000fe20000000800 */
[-C--:B---3--:R-:W-:Y:S03]  /*4b830*/  HMMA.1688.F32.TF32 R208, R44, R32.reuse, R208 ;  /* 0x000000202cd0723c */ /* 0x088fe600000810d0 */
[----:B------:R-:W-:Y:S04]  /*4b840*/  LDS R37, [R0+0x500] ;  /* 0x0005000000257984 */ /* 0x000fe80000000800 */
[----:B------:R-:W1:Y:S04]  /*4b850*/  LDS R39, [R0+0x2500] ;  /* 0x0025000000277984 */ /* 0x000e680000000800 */
[----:B------:R-:W-:Y:S04]  /*4b860*/  LDS R48, [R3+0x600] ;  /* 0x0006000003307984 */ /* 0x000fe80000000800 */
[----:B------:R-:W-:Y:S04]  /*4b870*/  LDS R50, [R3+0x2600] ;  /* 0x0026000003327984 */ /* 0x000fe80000000800 */
[----:B------:R-:W-:Y:S04]  /*4b880*/  LDS R49, [R0+0x600] ;  /* 0x0006000000317984 */ /* 0x000fe80000000800 */
[----:B------:R-:W2:Y:S04]  /*4b890*/  LDS R51, [R0+0x2600] ;  /* 0x0026000000337984 */ /* 0x000ea80000000800 */
[----:B------:R-:W-:Y:S04]  /*4b8a0*/  LDS R64, [R3+0x700] ;  /* 0x0007000003407984 */ /* 0x000fe80000000800 */
[----:B------:R-:W-:Y:S04]  /*4b8b0*/  LDS R66, [R3+0x2700] ;  /* 0x0027000003427984 */ /* 0x000fe80000000800 */
[----:B------:R-:W-:Y:S04]  /*4b8c0*/  LDS R65, [R0+0x700] ;  /* 0x0007000000417984 */ /* 0x000fe80000000800 */
[----:B------:R-:W3:Y:S04]  /*4b8d0*/  LDS R67, [R0+0x2700] ;  /* 0x0027000000437984 */ /* 0x000ee80000000800 */
[----:B------:R-:W-:Y:S04]  /*4b8e0*/  STL [R1+0x9d0], R168 ;  /* 0x0009d0a801007387 */ /* 0x000fe80000100800 */
[----:B------:R-:W-:Y:S01]  /*4b8f0*/  STL [R1+0x3f3c], R30 ;  /* 0x003f3c1e01007387 */ /* 0x000fe20000100800 */
[-C--:B-1----:R-:W-:Y:S03]  /*4b900*/  HMMA.1688.F32.TF32 R144, R36, R32.reuse, R144 ;  /* 0x000000202490723c */ /* 0x082fe60000081090 */
[----:B------:R-:W-:Y:S04]  /*4b910*/  STL [R1+0x3f38], R31 ;  /* 0x003f381f01007387 */ /* 0x000fe80000100800 */
[----:B------:R-:W-:Y:S04]  /*4b920*/  STL.64 [R1+0x3b0], R172 ;  /* 0x0003b0ac01007387 */ /* 0x000fe80000100a00 */
[----:B------:R1:W-:Y:S04]  /*4b930*/  STL.64 [R1+0x3b8], R174 ;  /* 0x0003b8ae01007387 */ /* 0x0003e80000100a00 */
[----:B------:R-:W-:Y:S04]  /*4b940*/  STL.64 [R1+0x3a0], R228 ;  /* 0x0003a0e401007387 */ /* 0x000fe80000100a00 */
[----:B------:R-:W-:Y:S01]  /*4b950*/  STL.64 [R1+0x3a8], R230 ;  /* 0x0003a8e601007387 */ /* 0x000fe20000100a00 */
[-C--:B-1----:R-:W-:Y:S03]  /*4b960*/  HMMA.1688.F32.TF32 R172, R52, R32.reuse, R92 ;  /* 0x0000002034ac723c */ /* 0x082fe6000008105c */
[----:B------:R-:W-:Y:S04]  /*4b970*/  STL.64 [R1+0x390], R208 ;  /* 0x000390d001007387 */ /* 0x000fe80000100a00 */
[----:B------:R-:W-:Y:S01]  /*4b980*/  STL.64 [R1+0x398], R210 ;  /* 0x000398d201007387 */ /* 0x000fe20000100a00 */
[-C--:B------:R-:W-:Y:S08]  /*4b990*/  HMMA.1688.F32.TF32 R92, R56, R32.reuse, R116 ;  /* 0x00000020385c723c */ /* 0x080ff00000081074 */
[-C--:B--2---:R-:W-:Y:S07]  /*4b9a0*/  HMMA.1688.F32.TF32 R116, R48, R32.reuse, R140 ;  /* 0x000000203074723c */ /* 0x084fee000008108c */
[----:B------:R-:W-:Y:S04]  /*4b9b0*/  STL.64 [R1+0x440], R172 ;  /* 0x000440ac01007387 */ /* 0x000fe80000100a00 */
[----:B------:R-:W-:Y:S04]  /*4b9c0*/  STL.64 [R1+0x448], R174 ;  /* 0x000448ae01007387 */ /* 0x000fe80000100a00 */
[----:B------:R-:W-:Y:S04]  /*4b9d0*/  STL.64 [R1+0x450], R92 ;  /* 0x0004505c01007387 */ /* 0x000fe80000100a00 */
[----:B------:R3:W-:Y:S04]  /*4b9e0*/  STL.64 [R1+0x458], R94 ;  /* 0x0004585e01007387 */ /* 0x0007e80000100a00 */
[----:B------:R-:W-:Y:S04]  /*4b9f0*/  STL.64 [R1+0x520], R144 ;  /* 0x0005209001007387 */ /* 0x000fe80000100a00 */
[----:B------:R-:W-:Y:S01]  /*4ba00*/  STL.64 [R1+0x528], R146 ;  /* 0x0005289201007387 */ /* 0x000fe20000100a00 */
[----:B---3--:R-:W-:Y:S03]  /*4ba10*/  HMMA.1688.F32.TF32 R92, R64, R32, R4 ;  /* 0x00000020405c723c */ /* 0x008fe60000081004 */
[----:B------:R1:W-:Y:S04]  /*4ba20*/  STL.64 [R1+0x650], R116 ;  /* 0x0006507401007387 */ /* 0x0003e80000100a00 */
[----:B------:R2:W-:Y:S01]  /*4ba30*/  STL.64 [R1+0x658], R118 ;  /* 0x0006587601007387 */ /* 0x0005e20000100a00 */
[-C--:B------:R-:W-:Y:S03]  /*4ba40*/  HMMA.1688.F32.TF32 R4, R60, R28.reuse, R240 ;  /* 0x0000001c3c04723c */ /* 0x080fe600000810f0 */
[----:B-1----:R-:W3:Y:S11]  /*4ba50*/  LDL.LU.64 R116, [R1+0x550] ;  /* 0x0005500001747983 */ /* 0x002ef60000300a00 */
[----:B------:R-:W-:Y:S01]  /*4ba60*/  @!UPT UIADD3 URZ, URZ, URZ, URZ ;  /* 0x0000003f3f3ff290 */ /* 0x000fe2000fffe03f */
[----:B------:R-:W-:Y:S04]  /*4ba70*/  STL.64 [R1+0x730], R92 ;  /* 0x0007305c01007387 */ /* 0x000fe80000100a00 */
[----:B------:R1:W-:Y:S04]  /*4ba80*/  STL.64 [R1+0x738], R94 ;  /* 0x0007385e01007387 */ /* 0x0003e80000100a00 */
[----:B--2---:R-:W3:Y:S01]  /*4ba90*/  LDL.LU.64 R118, [R1+0x558] ;  /* 0x0005580001767983 */ /* 0x004ee20000300a00 */
[-C--:B------:R-:W-:Y:S03]  /*4baa0*/  HMMA.1688.F32.TF32 R140, R40, R28.reuse, R180 ;  /* 0x0000001c288c723c */ /* 0x080fe600000810b4 */
[----:B------:R-:W-:Y:S04]  /*4bab0*/  STL.64 [R1+0x2e0], R4 ;  /* 0x0002e00401007387 */ /* 0x000fe80000100a00 */
[----:B------:R2:W-:Y:S01]  /*4bac0*/  STL.64 [R1+0x2e8], R6 ;  /* 0x0002e80601007387 */ /* 0x0005e20000100a00 */
[-C--:B-1----:R-:W-:Y:S08]  /*4bad0*/  HMMA.1688.F32.TF32 R92, R52, R28.reuse, R72 ;  /* 0x0000001c345c723c */ /* 0x082ff00000081048 */
[-C--:B------:R-:W-:Y:S07]  /*4bae0*/  HMMA.1688.F32.TF32 R72, R56, R28.reuse, R96 ;  /* 0x0000001c3848723c */ /* 0x080fee0000081060 */
[----:B------:R-:W-:Y:S01]  /*4baf0*/  STL.64 [R1+0x2d0], R140 ;  /* 0x0002d08c01007387 */ /* 0x000fe20000100a00 */
[-C--:B--2---:R-:W-:Y:S03]  /*4bb00*/  HMMA.1688.F32.TF32 R4, R44, R28.reuse, R212 ;  /* 0x0000001c2c04723c */ /* 0x084fe600000810d4 */
[----:B------:R-:W-:Y:S11]  /*4bb10*/  STL.64 [R1+0x2d8], R142 ;  /* 0x0002d88e01007387 */ /* 0x000ff60000100a00 */
[----:B------:R-:W-:Y:S09]  /*4bb20*/  @!UPT UIADD3 URZ, URZ, URZ, URZ ;  /* 0x0000003f3f3ff290 */ /* 0x000ff2000fffe03f */
[----:B------:R-:W-:Y:S04]  /*4bb30*/  STL.64 [R1+0x300], R4 ;  /* 0x0003000401007387 */ /* 0x000fe80000100a00 */
[----:B------:R1:W-:Y:S04]  /*4bb40*/  STL.64 [R1+0x308], R6 ;  /* 0x0003080601007387 */ /* 0x0003e80000100a00 */
[----:B------:R-:W-:Y:S04]  /*4bb50*/  STL.64 [R1+0x340], R92 ;  /* 0x0003405c01007387 */ /* 0x000fe80000100a00 */
[----:B------:R-:W-:Y:S04]  /*4bb60*/  STL.64 [R1+0x348], R94 ;  /* 0x0003485e01007387 */ /* 0x000fe80000100a00 */
[----:B------:R-:W2:Y:S01]  /*4bb70*/  LDL.LU.64 R96, [R1+0x5b0] ;  /* 0x0005b00001607983 */ /* 0x000ea20000300a00 */
[-C--:B-1----:R-:W-:Y:S03]  /*4bb80*/  HMMA.1688.F32.TF32 R4, R36, R28.reuse, R120 ;  /* 0x0000001c2404723c */ /* 0x082fe60000081078 */
[----:B------:R-:W-:Y:S04]  /*4bb90*/  STL.64 [R1+0x420], R72 ;  /* 0x0004204801007387 */ /* 0x000fe80000100a00 */
[----:B------:R-:W-:Y:S04]  /*4bba0*/  STL.64 [R1+0x428], R74 ;  /* 0x0004284a01007387 */ /* 0x000fe80000100a00 */
[----:B------:R-:W2:Y:S04]  /*4bbb0*/  LDL.LU.64 R98, [R1+0x5b8] ;  /* 0x0005b80001627983 */ /* 0x000ea80000300a00 */
[----:B------:R-:W1:Y:S08]  /*4bbc0*/  LDSM.16.M88.4 R92, [R168+0x142000] ;  /* 0x14200000a85c783b */ /* 0x000e700000000200 */
[----:B------:R-:W-:Y:S04]  /*4bbd0*/  STL.64 [R1+0x470], R4 ;  /* 0x0004700401007387 */ /* 0x000fe80000100a00 */
[----:B------:R4:W-:Y:S02]  /*4bbe0*/  STL.64 [R1+0x478], R6 ;  /* 0x0004780601007387 */ /* 0x0009e40000100a00 */
[-C--:B----4-:R-:W-:Y:S02]  /*4bbf0*/  HMMA.1688.F32.TF32 R4, R64, R28.reuse, R8 ;  /* 0x0000001c4004723c */ /* 0x090fe40000081008 */
[----:B------:R-:W4:Y:S06]  /*4bc00*/  LDSM.16.M88.4 R8, [R168+0x143000] ;  /* 0x14300000a808783b */ /* 0x000f2c0000000200 */
[----:B------:R-:W-:Y:S11]  /*4bc10*/  HMMA.1688.F32.TF32 R72, R48, R28, R164 ;  /* 0x0000001c3048723c */ /* 0x000ff600000810a4 */
[----:B------:R-:W-:Y:S11]  /*4bc20*/  @!UPT UIADD3 URZ, URZ, URZ, URZ ;  /* 0x0000003f3f3ff290 */ /* 0x000ff6000fffe03f */
[----:B------:R-:W-:Y:S01]  /*4bc30*/  @!UPT UIADD3 URZ, URZ, URZ, URZ ;  /* 0x0000003f3f3ff290 */ /* 0x000fe2000fffe03f */
[----:B------:R-:W-:Y:S04]  /*4bc40*/  STL.64 [R1+0x590], R72 ;  /* 0x0005904801007387 */ /* 0x000fe80000100a00 */
[----:B------:R-:W-:Y:S04]  /*4bc50*/  STL.64 [R1+0x598], R74 ;  /* 0x0005984a01007387 */ /* 0x000fe80000100a00 */
[----:B-1----:R-:W-:Y:S04]  /*4bc60*/  STL [R1+0x3f10], R94 ;  /* 0x003f105e01007387 */ /* 0x002fe80000100800 */
[----:B------:R-:W-:Y:S04]  /*4bc70*/  STL.64 [R1+0x720], R4 ;  /* 0x0007200401007387 */ /* 0x000fe80000100a00 */
[----:B------:R-:W-:Y:S04]  /*4bc80*/  STL.64 [R1+0x728], R6 ;  /* 0x0007280601007387 */ /* 0x000fe80000100a00 */
[----:B------:R-:W-:Y:S04]  /*4bc90*/  STL [R1+0x3f0c], R95 ;  /* 0x003f0c5f01007387 */ /* 0x000fe80000100800 */
[----:B----4-:R-:W-:Y:S04]  /*4bca0*/  STL [R1+0x3f08], R10 ;  /* 0x003f080a01007387 */ /* 0x010fe80000100800 */
[----:B------:R-:W-:Y:S04]  /*4bcb0*/  STL [R1+0x3f04], R11 ;  /* 0x003f040b01007387 */ /* 0x000fe80000100800 */
[----:B------:R-:W4:Y:S01]  /*4bcc0*/  LDL.LU.64 R28, [R1+0x640] ;  /* 0x00064000011c7983 */ /* 0x000f220000300a00 */
[-C--:B------:R-:W-:Y:S03]  /*4bcd0*/  HMMA.1688.F32.TF32 R76, R52, R92.reuse, R76 ;  /* 0x0000005c344c723c */ /* 0x080fe6000008104c */
[----:B------:R-:W1:Y:S04]  /*4bce0*/  LDSM.16.M88.4 R4, [R168+0x144000] ;  /* 0x14400000a804783b */ /* 0x000e680000000200 */
[----:B------:R-:W1:Y:S01]  /*4bcf0*/  LDSM.16.M88.4 R72, [R168+0x145000] ;  /* 0x14500000a848783b */ /* 0x000e620000000200 */
[-C--:B---3--:R-:W-:Y:S08]  /*4bd00*/  HMMA.1688.F32.TF32 R120, R60, R92.reuse, R116 ;  /* 0x0000005c3c78723c */ /* 0x088ff00000081074 */
[-C--:B------:R-:W-:Y:S11]  /*4bd10*/  HMMA.1688.F32.TF32 R116, R40, R92.reuse, R236 ;  /* 0x0000005c2874723c */ /* 0x080ff600000810ec */
[----:B------:R-:W-:Y:S04]  /*4bd20*/  @!UPT UIADD3 URZ, URZ, URZ, URZ ;  /* 0x0000003f3f3ff290 */ /* 0x000fe8000fffe03f */
[----:B------:R-:W-:Y:S04]  /*4bd30*/  STL.64 [R1+0x250], R120 ;  /* 0x0002507801007387 */ /* 0x000fe80000100a00 */
[----:B------:R-:W-:Y:S04]  /*4bd40*/  STL.64 [R1+0x258], R122 ;  /* 0x0002587a01007387 */ /* 0x000fe80000100a00 */
[----:B------:R-:W4:Y:S04]  /*4bd50*/  LDL.LU.64 R30, [R1+0x648] ;  /* 0x00064800011e7983 */ /* 0x000f280000300a00 */
[----:B------:R-:W-:Y:S04]  /*4bd60*/  STL.64 [R1+0x240], R116 ;  /* 0x0002407401007387 */ /* 0x000fe80000100a00 */
[----:B------:R3:W-:Y:S02]  /*4bd70*/  STL.64 [R1+0x248], R118 ;  /* 0x0002487601007387 */ /* 0x0007e40000100a00 */
[-C--:B---3--:R-:W-:Y:S11]  /*4bd80*/  HMMA.1688.F32.TF32 R116, R44, R92.reuse, R216 ;  /* 0x0000005c2c74723c */ /* 0x088ff600000810d8 */
[----:B------:R-:W-:Y:S11]  /*4bd90*/  @!UPT UIADD3 URZ, URZ, URZ, URZ ;  /* 0x0000003f3f3ff290 */ /* 0x000ff6000fffe03f */
[----:B------:R-:W-:Y:S02]  /*4bda0*/  @!UPT UIADD3 URZ, URZ, URZ, URZ ;  /* 0x0000003f3f3ff290 */ /* 0x000fe4000fffe03f */
[----:B------:R-:W-:Y:S01]  /*4bdb0*/  IMAD.MOV.U32 R2, RZ, RZ, R119 ;  /* 0x000000ffff027224 */ /* 0x000fe200078e0077 */
[----:B------:R-:W-:Y:S04]  /*4bdc0*/  STL.64 [R1+0x260], R116 ;  /* 0x0002607401007387 */ /* 0x000fe80000100a00 */
[----:B------:R3:W-:Y:S04]  /*4bdd0*/  STL [R1+0x268], R118 ;  /* 0x0002687601007387 */ /* 0x0007e80000100800 */
[----:B------:R-:W-:Y:S04]  /*4bde0*/  STL [R1+0x3e50], R2 ;  /* 0x003e500201007387 */ /* 0x000fe80000100800 */
[----:B------:R-:W-:Y:S01]  /*4bdf0*/  STL.64 [R1+0x290], R76 ;  /* 0x0002904c01007387 */ /* 0x000fe20000100a00 */
[-C--:B---3--:R-:W-:Y:S03]  /*4be00*/  HMMA.1688.F32.TF32 R116, R56, R92.reuse, R100 ;  /* 0x0000005c3874723c */ /* 0x088fe60000081064 */
[----:B------:R3:W-:Y:S05]  /*4be10*/  STL.64 [R1+0x298], R78 ;  /* 0x0002984e01007387 */ /* 0x0007ea0000100a00 */
[-C--:B------:R-:W-:Y:S08]  /*4be20*/  HMMA.1688.F32.TF32 R100, R36, R92.reuse, R124 ;  /* 0x0000005c2464723c */ /* 0x080ff0000008107c */
[-C--:B---3--:R-:W-:Y:S08]  /*4be30*/  HMMA.1688.F32.TF32 R76, R48, R92.reuse, R148 ;  /* 0x0000005c304c723c */ /* 0x088ff00000081094 */
[----:B------:R-:W-:Y:S08]  /*4be40*/  HMMA.1688.F32.TF32 R92, R64, R92, R12 ;  /* 0x0000005c405c723c */ /* 0x000ff0000008100c */
[-C--:B--2---:R-:W-:Y:S01]  /*4be50*/  HMMA.1688.F32.TF32 R12, R60, R8.reuse, R96 ;  /* 0x000000083c0c723c */ /* 0x084fe20000081060 */
[----:B------:R-:W-:Y:S04]  /*4be60*/  STL.64 [R1+0x320], R116 ;  /* 0x0003207401007387 */ /* 0x000fe80000100a00 */
[----:B------:R-:W-:Y:S04]  /*4be70*/  STL.64 [R1+0x328], R118 ;  /* 0x0003287601007387 */ /* 0x000fe80000100a00 */
[----:B------:R-:W-:Y:S04]  /*4be80*/  STL.64 [R1+0x430], R100 ;  /* 0x0004306401007387 */ /* 0x000fe80000100a00 */
[----:B------:R-:W-:Y:S04]  /*4be90*/  STL.64 [R1+0x438], R102 ;  /* 0x0004386601007387 */ /* 0x000fe80000100a00 */
[----:B------:R2:W-:Y:S04]  /*4bea0*/  STL.64 [R1+0x540], R76 ;  /* 0x0005404c01007387 */ /* 0x0005e80000100a00 */
[----:B------:R3:W-:Y:S04]  /*4beb0*/  STL.64 [R1+0x548], R78 ;  /* 0x0005484e01007387 */ /* 0x0007e80000100a00 */
[----:B--2---:R-:W2:Y:S04]  /*4bec0*/  LDL.LU.64 R76, [R1+0x6e0] ;  /* 0x0006e000014c7983 */ /* 0x004ea80000300a00 */
[----:B------:R-:W-:Y:S04]  /*4bed0*/  STL.64 [R1+0x680], R92 ;  /* 0x0006805c01007387 */ /* 0x000fe80000100a00 */
[----:B------:R-:W-:Y:S04]  /*4bee0*/  STL.64 [R1+0x688], R94 ;  /* 0x0006885e01007387 */ /* 0x000fe80000100a00 */
[----:B---3--:R-:W2:Y:S04]  /*4bef0*/  LDL.LU.64 R78, [R1+0x6e8] ;  /* 0x0006e800014e7983 */ /* 0x008ea80000300a00 */
[----:B------:R3:W-:Y:S04]  /*4bf00*/  STL.64 [R1+0x1b0], R12 ;  /* 0x0001b00c01007387 */ /* 0x0007e80000100a00 */
[----:B------:R1:W-:Y:S04]  /*4bf10*/  STL.64 [R1+0x1b8], R14 ;  /* 0x0001b80e01007387 */ /* 0x0003e80000100a00 */
[----:B---3--:R-:W3:Y:S04]  /*4bf20*/  LDL.LU.64 R12, [R1+0x580] ;  /* 0x00058000010c7983 */ /* 0x008ee80000300a00 */
[----:B-1----:R-:W3:Y:S01]  /*4bf30*/  LDL.LU.64 R14, [R1+0x588] ;  /* 0x00058800010e7983 */ /* 0x002ee20000300a00 */
[-C--:B------:R-:W-:Y:S08]  /*4bf40*/  HMMA.1688.F32.TF32 R100, R40, R8.reuse, R232 ;  /* 0x000000082864723c */ /* 0x080ff000000810e8 */
[-C--:B------:R-:W-:Y:S08]  /*4bf50*/  HMMA.1688.F32.TF32 R96, R44, R8.reuse, R220 ;  /* 0x000000082c60723c */ /* 0x080ff000000810dc */
[-C--:B------:R-:W-:Y:S08]  /*4bf60*/  HMMA.1688.F32.TF32 R92, R52, R8.reuse, R80 ;  /* 0x00000008345c723c */ /* 0x080ff00000081050 */
[-C--:B------:R-:W-:Y:S01]  /*4bf70*/  HMMA.1688.F32.TF32 R80, R56, R8.reuse, R104 ;  /* 0x000000083850723c */ /* 0x080fe20000081068 */
[----:B------:R-:W-:Y:S04]  /*4bf80*/  STL.64 [R1+0x1a0], R100 ;  /* 0x0001a06401007387 */ /* 0x000fe80000100a00 */
[----:B------:R-:W-:Y:S04]  /*4bf90*/  STL.64 [R1+0x1a8], R102 ;  /* 0x0001a86601007387 */ /* 0x000fe80000100a00 */
[----:B------:R-:W-:Y:S04]  /*4bfa0*/  STL.64 [R1+0x1c0], R96 ;  /* 0x0001c06001007387 */ /* 0x000fe80000100a00 */
[----:B------:R1:W-:Y:S04]  /*4bfb0*/  STL.64 [R1+0x1c8], R98 ;  /* 0x0001c86201007387 */ /* 0x0003e80000100a00 */
[----:B------:R-:W-:Y:S04]  /*4bfc0*/  STL.64 [R1+0x220], R92 ;  /* 0x0002205c01007387 */ /* 0x000fe80000100a00 */
[----:B------:R1:W-:Y:S02]  /*4bfd0*/  STL.64 [R1+0x228], R94 ;  /* 0x0002285e01007387 */ /* 0x0003e40000100a00 */
[-C--:B-1----:R-:W-:Y:S02]  /*4bfe0*/  HMMA.1688.F32.TF32 R96, R36, R8.reuse, R128 ;  /* 0x000000082460723c */ /* 0x082fe40000081080 */
[----:B------:R-:W-:Y:S04]  /*4bff0*/  STL.64 [R1+0x280], R80 ;  /* 0x0002805001007387 */ /* 0x000fe80000100a00 */
[----:B------:R1:W-:Y:S02]  /*4c000*/  STL.64 [R1+0x288], R82 ;  /* 0x0002885201007387 */ /* 0x0003e40000100a00 */
[-C--:B------:R-:W-:Y:S02]  /*4c010*/  HMMA.1688.F32.TF32 R92, R48, R8.reuse, R152 ;  /* 0x00000008305c723c */ /* 0x080fe40000081098 */
[----:B------:R-:W2:Y:S06]  /*4c020*/  LDSM.16.M88.4 R100, [R168+0x146000] ;  /* 0x14600000a864783b */ /* 0x000eac0000000200 */
[----:B-1----:R-:W-:Y:S08]  /*4c030*/  HMMA.1688.F32.TF32 R80, R64, R8, R16 ;  /* 0x000000084050723c */ /* 0x002ff00000081010 */
[----:B------:R-:W-:Y:S01]  /*4c040*/  HMMA.1688.F32.TF32 R8, R40, R4, R184 ;  /* 0x000000042808723c */ /* 0x000fe200000810b8 */
[----:B------:R-:W-:Y:S04]  /*4c050*/  STL.64 [R1+0x370], R96 ;  /* 0x0003706001007387 */ /* 0x000fe80000100a00 */
[----:B------:R-:W-:Y:S04]  /*4c060*/  STL.64 [R1+0x378], R98 ;  /* 0x0003786201007387 */ /* 0x000fe80000100a00 */
[----:B------:R-:W-:Y:S04]  /*4c070*/  STL.64 [R1+0x4a0], R92 ;  /* 0x0004a05c01007387 */ /* 0x000fe80000100a00 */
[----:B------:R-:W-:Y:S04]  /*4c080*/  STL.64 [R1+0x4a8], R94 ;  /* 0x0004a85e01007387 */ /* 0x000fe80000100a00 */
[----:B------:R-:W-:Y:S04]  /*4c090*/  STL.64 [R1+0x630], R80 ;  /* 0x0006305001007387 */ /* 0x000fe80000100a00 */
[----:B------:R-:W-:Y:S04]  /*4c0a0*/  STL.64 [R1+0x638], R82 ;  /* 0x0006385201007387 */ /* 0x000fe80000100a00 */
[----:B------:R-:W-:Y:S01]  /*4c0b0*/  STL.64 [R1+0xf0], R8 ;  /* 0x0000f00801007387 */ /* 0x000fe20000100a00 */
[----:B------:R-:W-:-:S03]  /*4c0c0*/  IMAD.MOV.U32 R252, RZ, RZ, R11 ;  /* 0x000000fffffc7224 */ /* 0x000fc600078e000b */
[----:B------:R-:W1:Y:S04]  /*4c0d0*/  LDSM.16.M88.4 R96, [R168+0x147000] ;  /* 0x14700000a860783b */ /* 0x000e680000000200 */
[----:B------:R-:W-:Y:S01]  /*4c0e0*/  LDSM.16.M88.4 R80, [R168+0x14a000] ;  /* 0x14a00000a850783b */ /* 0x000fe20000000200 */
[-C--:B----4-:R-:W-:Y:S08]  /*4c0f0*/  HMMA.1688.F32.TF32 R16, R60, R4.reuse, R28 ;  /* 0x000000043c10723c */ /* 0x090ff0000008101c */
[-C--:B------:R-:W-:Y:S11]  /*4c100*/  HMMA.1688.F32.TF32 R28, R44, R4.reuse, R224 ;  /* 0x000000042c1c723c */ /* 0x080ff600000810e0 */
[----:B------:R-:W-:Y:S04]  /*4c110*/  @!UPT UIADD3 URZ, URZ, URZ, URZ ;  /* 0x0000003f3f3ff290 */ /* 0x000fe8000fffe03f */
[----:B------:R-:W-:Y:S04]  /*4c120*/  STL.64 [R1+0x100], R16 ;  /* 0x0001001001007387 */ /* 0x000fe80000100a00 */
[----:B------:R4:W-:Y:S04]  /*4c130*/  STL.64 [R1+0x108], R18 ;  /* 0x0001081201007387 */ /* 0x0009e80000100a00 */
[----:B------:R1:W-:Y:S01]  /*4c140*/  STL [R1+0xf8], R10 ;  /* 0x0000f80a01007387 */ /* 0x0003e20000100800 */
[-C--:B----4-:R-:W-:Y:S08]  /*4c150*/  HMMA.1688.F32.TF32 R16, R56, R4.reuse, R108 ;  /* 0x000000043810723c */ /* 0x090ff0000008106c */
[-C--:B-1----:R-:W-:Y:S01]  /*4c160*/  HMMA.1688.F32.TF32 R8, R52, R4.reuse, R84 ;  /* 0x000000043408723c */ /* 0x082fe20000081054 */
[----:B------:R-:W-:Y:S04]  /*4c170*/  STL [R1+0x3e78], R252 ;  /* 0x003e78fc01007387 */ /* 0x000fe80000100800 */
[----:B------:R-:W-:Y:S04]  /*4c180*/  STL.64 [R1+0x130], R28 ;  /* 0x0001301c01007387 */ /* 0x000fe80000100a00 */
[----:B------:R1:W-:Y:S04]  /*4c190*/  STL.64 [R1+0x138], R30 ;  /* 0x0001381e01007387 */ /* 0x0003e80000100a00 */
[----:B------:R-:W-:Y:S01]  /*4c1a0*/  LDSM.16.M88.4 R84, [R168+0x149000] ;  /* 0x14900000a854783b */ /* 0x000fe20000000200 */
[-C--:B-1----:R-:W-:Y:S09]  /*4c1b0*/  HMMA.1688.F32.TF32 R28, R36, R4.reuse, R132 ;  /* 0x00000004241c723c */ /* 0x082ff20000081084 */
[----:B------:R-:W-:Y:S04]  /*4c1c0*/  STL.64 [R1+0x190], R8 ;  /* 0x0001900801007387 */ /* 0x000fe80000100a00 */
[----:B------:R1:W-:Y:S04]  /*4c1d0*/  STL.64 [R1+0x198], R10 ;  /* 0x0001980a01007387 */ /* 0x0003e80000100a00 */
[----:B------:R-:W-:Y:S04]  /*4c1e0*/  STL.64 [R1+0x210], R16 ;  /* 0x0002101001007387 */ /* 0x000fe80000100a00 */
[----:B------:R4:W-:Y:S01]  /*4c1f0*/  STL.64 [R1+0x218], R18 ;  /* 0x0002181201007387 */ /* 0x0009e20000100a00 */
[-C--:B-1----:R-:W-:Y:S08]  /*4c200*/  HMMA.1688.F32.TF32 R8, R48, R4.reuse, R160 ;  /* 0x000000043008723c */ /* 0x082ff000000810a0 */
[----:B----4-:R-:W-:Y:S01]  /*4c210*/  HMMA.1688.F32.TF32 R16, R64, R4, R20 ;  /* 0x000000044010723c */ /* 0x010fe20000081014 */
[----:B------:R1:W-:Y:S04]  /*4c220*/  STL.64 [R1+0x2a0], R28 ;  /* 0x0002a01c01007387 */ /* 0x0003e80000100a00 */
[----:B------:R-:W-:Y:S04]  /*4c230*/  STL.64 [R1+0x2a8], R30 ;  /* 0x0002a81e01007387 */ /* 0x000fe80000100a00 */
[----:B------:R-:W-:Y:S06]  /*4c240*/  LDSM.16.M88.4 R20, [R168+0x14e000] ;  /* 0x14e00000a814783b */ /* 0x000fec0000000200 */
[----:B------:R4:W-:Y:S04]  /*4c250*/  STL.64 [R1+0x460], R8 ;  /* 0x0004600801007387 */ /* 0x0009e80000100a00 */
[----:B------:R-:W-:Y:S05]  /*4c260*/  STL.64 [R1+0x468], R10 ;  /* 0x0004680a01007387 */ /* 0x000fea0000100a00 */
[----:B-1----:R-:W-:Y:S01]  /*4c270*/  MOV R29, R16 ;  /* 0x00000010001d7202 */ /* 0x002fe20000000f00 */
[----:B------:R-:W-:Y:S01]  /*4c280*/  IMAD.MOV.U32 R28, RZ, RZ, R17 ;  /* 0x000000ffff1c7224 */ /* 0x000fe200078e0011 */
[----:B----4-:R-:W-:Y:S01]  /*4c290*/  MOV R8, R19 ;  /* 0x0000001300087202 */ /* 0x010fe20000000f00 */
[----:B------:R-:W-:-:S04]  /*4c2a0*/  IMAD.MOV.U32 R9, RZ, RZ, R18 ;  /* 0x000000ffff097224 */ /* 0x000fc800078e0012 */
[----:B------:R-:W-:Y:S01]  /*4c2b0*/  STL [R1+0x3d44], R8 ;  /* 0x003d440801007387 */ /* 0x000fe20000100800 */
[-C--:B--2---:R-:W-:Y:S03]  /*4c2c0*/  HMMA.1688.F32.TF32 R16, R60, R72.reuse, R76 ;  /* 0x000000483c10723c */ /* 0x084fe6000008104c */
[----:B------:R-:W-:Y:S04]  /*4c2d0*/  STL [R1+0x3d40], R28 ;  /* 0x003d401c01007387 */ /* 0x000fe80000100800 */
[----:B------:R-:W-:Y:S04]  /*4c2e0*/  STL [R1+0x3d3c], R29 ;  /* 0x003d3c1d01007387 */ /* 0x000fe80000100800 */
[----:B------:R3:W-:Y:S04]  /*4c2f0*/  STL [R1+0x3d38], R9 ;  /* 0x003d380901007387 */ /* 0x0007e80000100800 */
[----:B------:R-:W-:Y:S01]  /*4c300*/  LDSM.16.M88.4 R76, [R168+0x14b000] ;  /* 0x14b00000a84c783b */ /* 0x000fe20000000200 */
[----:B---3--:R-:W-:Y:S08]  /*4c310*/  HMMA.1688.F32.TF32 R8, R40, R72, R12 ;  /* 0x000000482808723c */ /* 0x008ff0000008100c */
[----:B------:R-:W-:Y:S01]  /*4c320*/  IMAD.MOV.U32 R31, RZ, RZ, R18 ;  /* 0x000000ffff1f7224 */ /* 0x000fe200078e0012 */
[----:B------:R-:W-:Y:S04]  /*4c330*/  STL [R1+0x90], R16 ;  /* 0x0000901001007387 */ /* 0x000fe80000100800 */
[----:B------:R-:W-:Y:S04]  /*4c340*/  STL [R1+0x9c], R19 ;  /* 0x00009c1301007387 */ /* 0x000fe80000100800 */
[----:B------:R-:W-:Y:S06]  /*4c350*/  STL [R1+0x3f40], R31 ;  /* 0x003f401f01007387 */ /* 0x000fec0000100800 */
[----:B------:R-:W-:Y:S01]  /*4c360*/  STL.64 [R1+0xb0], R8 ;  /* 0x0000b00801007387 */ /* 0x000fe20000100a00 */
[----:B------:R-:W-:-:S03]  /*4c370*/  MOV R252, R11 ;  /* 0x0000000b00fc7202 */ /* 0x000fc60000000f00 */
[----:B------:R1:W-:Y:S02]  /*4c380*/  STL [R1+0xb8], R10 ;  /* 0x0000b80a01007387 */ /* 0x0003e40000100800 */
[-C--:B-1----:R-:W-:Y:S02]  /*4c390*/  HMMA.1688.F32.TF32 R8, R44, R72.reuse, R68 ;  /* 0x000000482c08723c */ /* 0x082fe40000081044 */
[----:B------:R-:W-:Y:S04]  /*4c3a0*/  STL [R1+0x3ef8], R252 ;  /* 0x003ef8fc01007387 */ /* 0x000fe80000100800 */
[----:B------:R-:W-:Y:S11]  /*4c3b0*/  LDSM.16.M88.4 R68, [R168+0x14c000] ;  /* 0x14c00000a844783b */ /* 0x000ff60000000200 */
[----:B------:R-:W-:Y:S06]  /*4c3c0*/  @!UPT UIADD3 URZ, URZ, URZ, URZ ;  /* 0x0000003f3f3ff290 */ /* 0x000fec000fffe03f */
[----:B------:R1:W-:Y:S01]  /*4c3d0*/  STL [R1+0xa0], R8 ;  /* 0x0000a00801007387 */ /* 0x0003e20000100800 */
[----:B------:R-:W-:Y:S01]  /*4c3e0*/  IMAD.MOV.U32 R2, RZ, RZ, R9 ;  /* 0x000000ffff027224 */ /* 0x000fe200078e0009 */
[----:B------:R-:W-:Y:S01]  /*4c3f0*/  MOV R4, R11 ;  /* 0x0000000b00047202 */ /* 0x000fe20000000f00 */
[----:B------:R-:W-:Y:S02]  /*4c400*/  IMAD.MOV.U32 R5, RZ, RZ, R10 ;  /* 0x000000ffff057224 */ /* 0x000fe400078e000a */
[-C--:B-1----:R-:W-:Y:S01]  /*4c410*/  HMMA.1688.F32.TF32 R8, R52, R72.reuse, R88 ;  /* 0x000000483408723c */ /* 0x082fe20000081058 */
[----:B------:R-:W-:Y:S04]  /*4c420*/  STL [R1+0x3efc], R2 ;  /* 0x003efc0201007387 */ /* 0x000fe80000100800 */
[----:B------:R-:W-:Y:S04]  /*4c430*/  STL.64 [R1+0x3ee8], R6 ;  /* 0x003ee80601007387 */ /* 0x000fe80000100a00 */
[----:B------:R1:W-:Y:S01]  /*4c440*/  STL.64 [R1+0x3ee0], R4 ;  /* 0x003ee00401007387 */ /* 0x0003e20000100a00 */
[-C--:B------:R-:W-:Y:S03]  /*4c450*/  HMMA.1688.F32.TF32 R12, R36, R72.reuse, R136 ;  /* 0x00000048240c723c */ /* 0x080fe60000081088 */
[----:B------:R-:W3:Y:S05]  /*4c460*/  LDSM.16.M88.4 R88, [R168+0x148000] ;  /* 0x14800000a858783b */ /* 0x000eea0000000200 */
[-C--:B-1----:R-:W-:Y:S05]  /*4c470*/  HMMA.1688.F32.TF32 R4, R56, R72.reuse, R112 ;  /* 0x000000483804723c */ /* 0x082fea0000081070 */
[----:B------:R-:W-:Y:S04]  /*4c480*/  STL.64 [R1+0xc0], R8 ;  /* 0x0000c00801007387 */ /* 0x000fe80000100a00 */
[----:B------:R1:W-:Y:S02]  /*4c490*/  STL.64 [R1+0xc8], R10 ;  /* 0x0000c80a01007387 */ /* 0x0003e40000100a00 */
[-C--:B-1----:R-:W-:Y:S11]  /*4c4a0*/  HMMA.1688.F32.TF32 R8, R48, R72.reuse, R156 ;  /* 0x000000483008723c */ /* 0x082ff6000008109c */
[----:B------:R-:W-:Y:S01]  /*4c4b0*/  @!UPT UIADD3 URZ, URZ, URZ, URZ ;  /* 0x0000003f3f3ff290 */ /* 0x000fe2000fffe03f */
[----:B------:R-:W-:Y:S04]  /*4c4c0*/  STL.64 [R1+0x180], R4 ;  /* 0x0001800401007387 */ /* 0x000fe80000100a00 */
[----:B------:R1:W-:Y:S04]  /*4c4d0*/  STL.64 [R1+0x188], R6 ;  /* 0x0001880601007387 */ /* 0x0003e80000100a00 */
[----:B------:R3:W-:Y:S04]  /*4c4e0*/  STL.64 [R1+0x230], R12 ;  /* 0x0002300c01007387 */ /* 0x0007e80000100a00 */
[----:B------:R4:W-:Y:S04]  /*4c4f0*/  STL.64 [R1+0x238], R14 ;  /* 0x0002380e01007387 */ /* 0x0009e80000100a00 */
[----:B------:R1:W-:Y:S04]  /*4c500*/  STL.64 [R1+0x410], R8 ;  /* 0x0004100801007387 */ /* 0x0003e80000100a00 */
[----:B------:R3:W-:Y:S04]  /*4c510*/  STL.64 [R1+0x418], R10 ;  /* 0x0004180a01007387 */ /* 0x0007e80000100a00 */
[----:B------:R-:W2:Y:S04]  /*4c520*/  LDL.LU.64 R108, [R1+0x850] ;  /* 0x00085000016c7983 */ /* 0x000ea80000300a00 */
[----:B------:R-:W2:Y:S01]  /*4c530*/  LDL.LU.64 R110, [R1+0x858] ;  /* 0x00085800016e7983 */ /* 0x000ea20000300a00 */
[----:B-1----:R-:W-:Y:S03]  /*4c540*/  HMMA.1688.F32.TF32 R4, R64, R72, R24 ;  /* 0x000000484004723c */ /* 0x002fe60000081018 */
[----:B------:R-:W1:Y:S11]  /*4c550*/  LDSM.16.M88.4 R24, [R168+0x14d000] ;  /* 0x14d00000a818783b */ /* 0x000e760000000200 */
[----:B------:R-:W-:Y:S10]  /*4c560*/  @!UPT UIADD3 URZ, URZ, URZ, URZ ;  /* 0x0000003f3f3ff290 */ /* 0x000ff4000fffe03f */
[----:B------:R-:W-:Y:S01]  /*4c570*/  IMAD.MOV.U32 R93, RZ, RZ, R4 ;  /* 0x000000ffff5d7224 */ /* 0x000fe200078e0004 */
[----:B------:R-:W-:Y:S01]  /*4c580*/  MOV R33, R6 ;  /* 0x0000000600217202 */ /* 0x000fe20000000f00 */
[----:B------:R-:W-:Y:S02]  /*4c590*/  IMAD.MOV.U32 R92, RZ, RZ, R5 ;  /* 0x000000ffff5c7224 */ /* 0x000fe400078e0005 */
[----:B------:R-:W-:Y:S01]  /*4c5a0*/  IMAD.MOV.U32 R32, RZ, RZ, R7 ;  /* 0x000000ffff207224 */ /* 0x000fe200078e0007 */
[----:B------:R-:W2:Y:S04]  /*4c5b0*/  LDL.LU.64 R4, [R1+0x840] ;  /* 0x0008400001047983 */ /* 0x000ea80000300a00 */
[----:B------:R-:W2:Y:S04]  /*4c5c0*/  LDL.LU.64 R6, [R1+0x848] ;  /* 0x0008480001067983 */ /* 0x000ea80000300a00 */
[----:B------:R-:W2:Y:S04]  /*4c5d0*/  LDL.LU.64 R104, [R1+0x8a0] ;  /* 0x0008a00001687983 */ /* 0x000ea80000300a00 */
[----:B------:R-:W2:Y:S04]  /*4c5e0*/  LDL.LU.64 R106, [R1+0x8a8] ;  /* 0x0008a800016a7983 */ /* 0x000ea80000300a00 */
[----:B---3--:R-:W3:Y:S04]  /*4c5f0*/  LDL.LU.64 R12, [R1+0x890] ;  /* 0x00089000010c7983 */ /* 0x008ee80000300a00 */
[----:B----4-:R-:W3:Y:S04]  /*4c600*/  LDL.LU.64 R14, [R1+0x898] ;  /* 0x00089800010e7983 */ /* 0x010ee80000300a00 */
[----:B------:R-:W2:Y:S04]  /*4c610*/  LDL.LU.64 R8, [R1+0x8d0] ;  /* 0x0008d00001087983 */ /* 0x000ea80000300a00 */
[----:B------:R-:W2:Y:S04]  /*4c620*/  LDL.LU.64 R10, [R1+0x8d8] ;  /* 0x0008d800010a7983 */ /* 0x000ea80000300a00 */
[----:B------:R2:W-:Y:S04]  /*4c630*/  STL.64 [R1+0x3ef0], R74 ;  /* 0x003ef04a01007387 */ /* 0x0005e80000100a00 */
[----:B------:R-:W-:Y:S04]  /*4c640*/  STL [R1+0x3d54], R32 ;  /* 0x003d542001007387 */ /* 0x000fe80000100800 */
[----:B------:R-:W-:Y:S04]  /*4c650*/  STL [R1+0x3d50], R33 ;  /* 0x003d502101007387 */ /* 0x000fe80000100800 */
[----:B------:R-:W-:Y:S04]  /*4c660*/  STL [R1+0x3d4c], R92 ;  /* 0x003d4c5c01007387 */ /* 0x000fe80000100800 */
[----:B------:R1:W-:Y:S04]  /*4c670*/  STL [R1+0x3d48], R93 ;  /* 0x003d485d01007387 */ /* 0x0003e80000100800 */
[----:B------:R-:W-:Y:S04]  /*4c680*/  STL [R1+0x3f14], R102 ;  /* 0x003f146601007387 */ /* 0x000fe80000100800 */
        /* <DEDUP_REMOVED lines=8> */
[----:B------:R-:W-:Y:S01]  /*4c710*/  STL [R1+0x3f30], R83 ;  /* 0x003f305301007387 */ /* 0x000fe20000100800 */
[C---:B--2---:R-:W-:Y:S11]  /*4c720*/  HMMA.1688.F32.TF32 R72, R60.reuse, R100, R108 ;  /* 0x000000643c48723c */ /* 0x044ff6000008106c */
[----:B------:R-:W-:Y:S11]  /*4c730*/  @!UPT UIADD3 URZ, URZ, URZ, URZ ;  /* 0x0000003f3f3ff290 */ /* 0x000ff6000fffe03f */
[----:B------:R-:W-:Y:S01]  /*4c740*/  @!UPT UIADD3 URZ, URZ, URZ, URZ ;  /* 0x0000003f3f3ff290 */ /* 0x000fe2000fffe03f */
[----:B------:R-:W-:Y:S04]  /*4c750*/  STL [R1+0x64], R73 ;  /* 0x0000644901007387 */ /* 0x000fe80000100800 */
[----:B------:R2:W-:Y:S04]  /*4c760*/  STL.64 [R1+0x68], R74 ;  /* 0x0000684a01007387 */ /* 0x0005e80000100a00 */
[----:B-1----:R-:W4:Y:S04]  /*4c770*/  LDL.LU.64 R92, [R1+0x8c0] ;  /* 0x0008c000015c7983 */ /* 0x002f280000300a00 */
[----:B------:R-:W4:Y:S01]  /*4c780*/  LDL.LU.64 R94, [R1+0x8c8] ;  /* 0x0008c800015e7983 */ /* 0x000f220000300a00 */
[----:B---3--:R-:W-:Y:S01]  /*4c790*/  HMMA.1688.F32.TF32 R12, R60, R84, R12 ;  /* 0x000000543c0c723c */ /* 0x008fe2000008100c */
[----:B------:R-:W-:-:S02]  /*4c7a0*/  IMAD.MOV.U32 R31, RZ, RZ, R72 ;  /* 0x000000ffff1f7224 */ /* 0x000fc400078e0048 */
[----:B------:R-:W3:Y:S04]  /*4c7b0*/  LDL.LU.64 R112, [R1+0x8b0] ;  /* 0x0008b00001707983 */ /* 0x000ee80000300a00 */
[----:B------:R-:W3:Y:S01]  /*4c7c0*/  LDL.LU.64 R114, [R1+0x8b8] ;  /* 0x0008b80001727983 */ /* 0x000ee20000300a00 */
[C---:B--2---:R-:W-:Y:S03]  /*4c7d0*/  HMMA.1688.F32.TF32 R72, R60.reuse, R96, R4 ;  /* 0x000000603c48723c */ /* 0x044fe60000081004 */
[----:B------:R-:W2:Y:S04]  /*4c7e0*/  LDL.LU.64 R128, [R1+0x880] ;  /* 0x0008800001807983 */ /* 0x000ea80000300a00 */
[----:B------:R-:W2:Y:S01]  /*4c7f0*/  LDL.LU.64 R130, [R1+0x888] ;  /* 0x0008880001827983 */ /* 0x000ea20000300a00 */
[----:B------:R-:W-:Y:S03]  /*4c800*/  HMMA.1688.F32.TF32 R104, R60, R88, R104 ;  /* 0x000000583c68723c */ /* 0x000fe60000081068 */
[----:B------:R-:W2:Y:S04]  /*4c810*/  LDL.LU.64 R124, [R1+0x870] ;  /* 0x00087000017c7983 */ /* 0x000ea80000300a00 */
[----:B------:R-:W2:Y:S01]  /*4c820*/  LDL.LU.64 R126, [R1+0x878] ;  /* 0x00087800017e7983 */ /* 0x000ea20000300a00 */
[----:B------:R-:W-:Y:S01]  /*4c830*/  IMAD.MOV.U32 R82, RZ, RZ, R12 ;  /* 0x000000ffff527224 */ /* 0x000fe200078e000c */
[----:B------:R-:W-:Y:S01]  /*4c840*/  MOV R83, R13 ;  /* 0x0000000d00537202 */ /* 0x000fe20000000f00 */
[----:B------:R-:W-:Y:S01]  /*4c850*/  IMAD.MOV.U32 R86, RZ, RZ, R14 ;  /* 0x000000ffff567224 */ /* 0x000fe200078e000e */
[----:B------:R-:W2:Y:S01]  /*4c860*/  LDL.LU.64 R120, [R1+0x860] ;  /* 0x0008600001787983 */ /* 0x000ea20000300a00 */
[----:B------:R-:W-:-:S02]  /*4c870*/  IMAD.MOV.U32 R87, RZ, RZ, R15 ;  /* 0x000000ffff577224 */ /* 0x000fc400078e000f */
[----:B------:R-:W-:Y:S01]  /*4c880*/  HMMA.1688.F32.TF32 R12, R60, R80, R8 ;  /* 0x000000503c0c723c */ /* 0x000fe20000081008 */
[----:B------:R-:W2:Y:S04]  /*4c890*/  LDL.LU.64 R122, [R1+0x868] ;  /* 0x00086800017a7983 */ /* 0x000ea80000300a00 */
[----:B------:R-:W2:Y:S01]  /*4c8a0*/  LDL.LU.64 R116, [R1+0x7e0] ;  /* 0x0007e00001747983 */ /* 0x000ea20000300a00 */
[----:B------:R-:W-:-:S03]  /*4c8b0*/  IMAD.MOV.U32 R5, RZ, RZ, R74 ;  /* 0x000000ffff057224 */ /* 0x000fc600078e004a */
[----:B------:R-:W2:Y:S01]  /*4c8c0*/  LDL.LU.64 R118, [R1+0x7e8] ;  /* 0x0007e80001767983 */ /* 0x000ea20000300a00 */
[----:B------:R-:W-:Y:S01]  /*4c8d0*/  MOV R4, R75 ;  /* 0x0000004b00047202 */ /* 0x000fe20000000f00 */
[----:B------:R-:W-:Y:S01]  /*4c8e0*/  IMAD.MOV.U32 R6, RZ, RZ, R73 ;  /* 0x000000ffff067224 */ /* 0x000fe200078e0049 */
[----:B------:R-:W-:Y:S01]  /*4c8f0*/  MOV R7, R72 ;  /* 0x0000004800077202 */ /* 0x000fe20000000f00 */
[----:B------:R-:W-:Y:S01]  /*4c900*/  IMAD.MOV.U32 R75, RZ, RZ, R104 ;  /* 0x000000ffff4b7224 */ /* 0x000fe200078e0068 */
[----:B------:R-:W-:Y:S01]  /*4c910*/  MOV R73, R106 ;  /* 0x0000006a00497202 */ /* 0x000fe20000000f00 */
[----:B------:R-:W-:Y:S02]  /*4c920*/  IMAD.MOV.U32 R74, RZ, RZ, R105 ;  /* 0x000000ffff4a7224 */ /* 0x000fe400078e0069 */
[----:B------:R-:W-:-:S07]  /*4c930*/  IMAD.MOV.U32 R72, RZ, RZ, R107 ;  /* 0x000000ffff487224 */ /* 0x000fce00078e006b */
[----:B------:R-:W-:Y:S01]  /*4c940*/  MOV R11, R12 ;  /* 0x0000000c000b7202 */ /* 0x000fe20000000f00 */
[----:B------:R-:W-:Y:S01]  /*4c950*/  IMAD.MOV.U32 R103, RZ, RZ, R13 ;  /* 0x000000ffff677224 */ /* 0x000fe200078e000d */
[----:B------:R-:W-:Y:S01]  /*4c960*/  MOV R252, R15 ;  /* 0x0000000f00fc7202 */ /* 0x000fe20000000f00 */
[----:B------:R-:W-:Y:S01]  /*4c970*/  IMAD.MOV.U32 R2, RZ, RZ, R14 ;  /* 0x000000ffff027224 */ /* 0x000fe200078e000e */
[----:B------:R-:W2:Y:S04]  /*4c980*/  LDL.LU.64 R12, [R1+0x7d0] ;  /* 0x0007d000010c7983 */ /* 0x000ea80000300a00 */
[----:B------:R-:W2:Y:S04]  /*4c990*/  LDL.LU.64 R14, [R1+0x7d8] ;  /* 0x0007d800010e7983 */ /* 0x000ea80000300a00 */
[----:B------:R-:W2:Y:S04]  /*4c9a0*/  LDL.LU.64 R104, [R1+0x830] ;  /* 0x0008300001687983 */ /* 0x000ea80000300a00 */
[----:B------:R-:W2:Y:S01]  /*4c9b0*/  LDL.LU.64 R106, [R1+0x838] ;  /* 0x00083800016a7983 */ /* 0x000ea20000300a00 */
[----:B----4-:R-:W-:Y:S11]  /*4c9c0*/  HMMA.1688.F32.TF32 R108, R60, R76, R92 ;  /* 0x0000004c3c6c723c */ /* 0x010ff6000008105c */
[----:B------:R-:W-:Y:S11]  /*4c9d0*/  @!UPT UIADD3 URZ, URZ, URZ, URZ ;  /* 0x0000003f3f3ff290 */ /* 0x000ff6000fffe03f */
[----:B------:R-:W-:Y:S02]  /*4c9e0*/  @!UPT UIADD3 URZ, URZ, URZ, URZ ;  /* 0x0000003f3f3ff290 */ /* 0x000fe4000fffe03f */
[----:B------:R-:W-:Y:S01]  /*4c9f0*/  IMAD.MOV.U32 R102, RZ, RZ, R108 ;  /* 0x000000ffff667224 */ /* 0x000fe200078e006c */
[----:B------:R-:W-:Y:S01]  /*4ca00*/  MOV R95, R110 ;  /* 0x0000006e005f7202 */ /* 0x000fe20000000f00 */
[----:B------:R-:W-:Y:S02]  /*4ca10*/  IMAD.MOV.U32 R94, RZ, RZ, R109 ;  /* 0x000000ffff5e7224 */ /* 0x000fe400078e006d */
[----:B------:R-:W-:Y:S01]  /*4ca20*/  IMAD.MOV.U32 R10, RZ, RZ, R111 ;  /* 0x000000ffff0a7224 */ /* 0x000fe200078e006f */
[----:B------:R-:W4:Y:S04]  /*4ca30*/  LDL.LU.64 R108, [R1+0x820] ;  /* 0x00082000016c7983 */ /* 0x000f280000300a00 */
[----:B------:R-:W4:Y:S01]  /*4ca40*/  LDL.LU.64 R110, [R1+0x828] ;  /* 0x00082800016e7983 */ /* 0x000f220000300a00 */
[----:B------:R-:W-:-:S03]  /*4ca50*/  IMAD.MOV.U32 R30, RZ, RZ, R17 ;  /* 0x000000ffff1e7224 */ /* 0x000fc600078e0011 */
[----:B------:R-:W1:Y:S01]  /*4ca60*/  LDSM.16.M88.4 R16, [R168+0x14f000] ;  /* 0x14f00000a810783b */ /* 0x000e620000000200 */
[C---:B---3--:R-:W-:Y:S08]  /*4ca70*/  HMMA.1688.F32.TF32 R112, R60.reuse, R68, R112 ;  /* 0x000000443c70723c */ /* 0x048ff00000081070 */
[C---:B--2---:R-:W-:Y:S08]  /*4ca80*/  HMMA.1688.F32.TF32 R248, R60.reuse, R24, R128 ;  /* 0x000000183cf8723c */ /* 0x044ff00000081080 */
[----:B------:R-:W-:Y:S08]  /*4ca90*/  HMMA.1688.F32.TF32 R244, R60, R20, R124 ;  /* 0x000000143cf4723c */ /* 0x000ff0000008107c */
[----:B------:R-:W-:Y:S01]  /*4caa0*/  IMAD.MOV.U32 R90, RZ, RZ, R112 ;  /* 0x000000ffff5a7224 */ /* 0x000fe200078e0070 */
[----:B------:R-:W-:Y:S01]  /*4cab0*/  MOV R91, R113 ;  /* 0x00000071005b7202 */ /* 0x000fe20000000f00 */
[----:B------:R-:W-:Y:S01]  /*4cac0*/  IMAD.MOV.U32 R98, RZ, RZ, R114 ;  /* 0x000000ffff627224 */ /* 0x000fe200078e0072 */
[----:B------:R-:W2:Y:S01]  /*4cad0*/  LDL.LU.64 R112, [R1+0x810] ;  /* 0x0008100001707983 */ /* 0x000ea20000300a00 */
[----:B------:R-:W-:-:S03]  /*4cae0*/  IMAD.MOV.U32 R99, RZ, RZ, R115 ;  /* 0x000000ffff637224 */ /* 0x000fc600078e0073 */
[----:B------:R-:W2:Y:S01]  /*4caf0*/  LDL.LU.64 R114, [R1+0x818] ;  /* 0x0008180001727983 */ /* 0x000ea20000300a00 */
[----:B-1----:R-:W-:Y:S08]  /*4cb00*/  HMMA.1688.F32.TF32 R240, R60, R16, R120 ;  /* 0x000000103cf0723c */ /* 0x002ff00000081078 */
[C---:B------:R-:W-:Y:S08]  /*4cb10*/  HMMA.1688.F32.TF32 R60, R40.reuse, R100, R116 ;  /* 0x00000064283c723c */ /* 0x040ff00000081074 */
[C---:B------:R-:W-:Y:S08]  /*4cb20*/  HMMA.1688.F32.TF32 R12, R40.reuse, R96, R12 ;  /* 0x00000060280c723c */ /* 0x040ff0000008100c */
[C---:B------:R-:W-:Y:S01]  /*4cb30*/  HMMA.1688.F32.TF32 R104, R40.reuse, R88, R104 ;  /* 0x000000582868723c */ /* 0x040fe20000081068 */
[----:B------:R-:W-:Y:S04]  /*4cb40*/  STL.64 [R1+0x3e88], R250 ;  /* 0x003e88fa01007387 */ /* 0x000fe80000100a00 */
        /* <DEDUP_REMOVED lines=9> */
[----:B------:R-:W3:Y:S04]  /*4cbe0*/  LDL.LU.64 R116, [R1+0x800] ;  /* 0x0008000001747983 */ /* 0x000ee80000300a00 */
[----:B------:R-:W3:Y:S04]  /*4cbf0*/  LDL.LU.64 R118, [R1+0x808] ;  /* 0x0008080001767983 */ /* 0x000ee80000300a00 */
[----:B------:R-:W-:Y:S04]  /*4cc00*/  STL.64 [R1+0x3eb8], R106 ;  /* 0x003eb86a01007387 */ /* 0x000fe80000100a00 */
[----:B------:R-:W-:Y:S04]  /*4cc10*/  STL.64 [R1+0x3eb0], R104 ;  /* 0x003eb06801007387 */ /* 0x000fe80000100a00 */
[----:B------:R-:W3:Y:S04]  /*4cc20*/  LDL.LU.64 R120, [R1+0x7f0] ;  /* 0x0007f00001787983 */ /* 0x000ee80000300a00 */
[----:B------:R-:W3:Y:S04]  /*4cc30*/  LDL.LU.64 R122, [R1+0x7f8] ;  /* 0x0007f800017a7983 */ /* 0x000ee80000300a00 */
[----:B------:R-:W3:Y:S04]  /*4cc40*/  LDL.LU.64 R124, [R1+0x7c0] ;  /* 0x0007c000017c7983 */ /* 0x000ee80000300a00 */
[----:B------:R-:W3:Y:S04]  /*4cc50*/  LDL.LU.64 R126, [R1+0x7c8] ;  /* 0x0007c800017e7983 */ /* 0x000ee80000300a00 */
[----:B------:R-:W3:Y:S04]  /*4cc60*/  LDL.LU.64 R128, [R1+0x7b0] ;  /* 0x0007b00001807983 */ /* 0x000ee80000300a00 */
[----:B------:R-:W3:Y:S01]  /*4cc70*/  LDL.LU.64 R130, [R1+0x7b8] ;  /* 0x0007b80001827983 */ /* 0x000ee20000300a00 */
[C---:B----4-:R-:W-:Y:S11]  /*4cc80*/  HMMA.1688.F32.TF32 R108, R40.reuse, R84, R108 ;  /* 0x00000054286c723c */ /* 0x050ff6000008106c */
[----:B------:R-:W-:Y:S11]  /*4cc90*/  @!UPT UIADD3 URZ, URZ, URZ, URZ ;  /* 0x0000003f3f3ff290 */ /* 0x000ff6000fffe03f */
[----:B------:R-:W-:Y:S01]  /*4cca0*/  @!UPT UIADD3 URZ, URZ, URZ, URZ ;  /* 0x0000003f3f3ff290 */ /* 0x000fe2000fffe03f */
[----:B------:R-:W-:Y:S04]  /*4ccb0*/  STL.64 [R1+0x3ec8], R110 ;  /* 0x003ec86e01007387 */ /* 0x000fe80000100a00 */
[----:B------:R1:W-:Y:S04]  /*4ccc0*/  STL.64 [R1+0x3ec0], R108 ;  /* 0x003ec06c01007387 */ /* 0x0003e80000100a00 */
[----:B-1----:R-:W4:Y:S04]  /*4ccd0*/  LDL.LU.64 R108, [R1+0x7a0] ;  /* 0x0007a000016c7983 */ /* 0x002f280000300a00 */
[----:B------:R-:W4:Y:S04]  /*4cce0*/  LDL.LU.64 R110, [R1+0x7a8] ;  /* 0x0007a800016e7983 */ /* 0x000f280000300a00 */
[----:B------:R-:W4:Y:S04]  /*4ccf0*/  LDL.LU.64 R104, [R1+0x790] ;  /* 0x0007900001687983 */ /* 0x000f280000300a00 */
[----:B------:R-:W4:Y:S04]  /*4cd00*/  LDL.LU.64 R106, [R1+0x798] ;  /* 0x00079800016a7983 */ /* 0x000f280000300a00 */
[----:B------:R-:W4:Y:S04]  /*4cd10*/  LDL.LU.64 R60, [R1+0x780] ;  /* 0x00078000013c7983 */ /* 0x000f280000300a00 */
[----:B------:R-:W4:Y:S04]  /*4cd20*/  LDL.LU.64 R62, [R1+0x788] ;  /* 0x00078800013e7983 */ /* 0x000f280000300a00 */
[----:B------:R-:W4:Y:S04]  /*4cd30*/  LDL.LU.64 R144, [R1+0x770] ;  /* 0x0007700001907983 */ /* 0x000f280000300a00 */
[----:B------:R-:W4:Y:S04]  /*4cd40*/  LDL.LU.64 R146, [R1+0x778] ;  /* 0x0007780001927983 */ /* 0x000f280000300a00 */
[----:B------:R-:W4:Y:S04]  /*4cd50*/  LDL.LU.64 R12, [R1+0x760] ;  /* 0x00076000010c7983 */ /* 0x000f280000300a00 */
[----:B------:R-:W4:Y:S01]  /*4cd60*/  LDL.LU.64 R14, [R1+0x768] ;  /* 0x00076800010e7983 */ /* 0x000f220000300a00 */
[C---:B--2---:R-:W-:Y:S03]  /*4cd70*/  HMMA.1688.F32.TF32 R112, R40.reuse, R80, R112 ;  /* 0x000000502870723c */ /* 0x044fe60000081070 */
        /* <DEDUP_REMOVED lines=8> */
[----:B------:R-:W-:Y:S04]  /*4ce00*/  STL.64 [R1+0x3ed8], R114 ;  /* 0x003ed87201007387 */ /* 0x000fe80000100a00 */
[----:B------:R1:W-:Y:S04]  /*4ce10*/  STL.64 [R1+0x3ed0], R112 ;  /* 0x003ed07001007387 */ /* 0x0003e80000100a00 */
[----:B------:R-:W2:Y:S04]  /*4ce20*/  LDL.LU.64 R140, [R1+0x6f0] ;  /* 0x0006f000018c7983 */ /* 0x000ea80000300a00 */
[----:B------:R-:W2:Y:S04]  /*4ce30*/  LDL.LU.64 R142, [R1+0x6f8] ;  /* 0x0006f800018e7983 */ /* 0x000ea80000300a00 */
[----:B------:R-:W2:Y:S04]  /*4ce40*/  LDL.LU.64 R168, [R1+0x6d0] ;  /* 0x0006d00001a87983 */ /* 0x000ea80000300a00 */
[----:B------:R-:W2:Y:S04]  /*4ce50*/  LDL.LU.64 R170, [R1+0x6d8] ;  /* 0x0006d80001aa7983 */ /* 0x000ea80000300a00 */
[----:B------:R-:W2:Y:S01]  /*4ce60*/  LDL.LU.64 R180, [R1+0x6c0] ;  /* 0x0006c00001b47983 */ /* 0x000ea20000300a00 */
[C---:B---3--:R-:W-:Y:S03]  /*4ce70*/  HMMA.1688.F32.TF32 R116, R40.reuse, R76, R116 ;  /* 0x0000004c2874723c */ /* 0x048fe60000081074 */
[----:B------:R-:W3:Y:S04]  /*4ce80*/  LDL.LU.64 R182, [R1+0x6c8] ;  /* 0x0006c80001b67983 */ /* 0x000ee80000300a00 */
[----:B------:R-:W3:Y:S01]  /*4ce90*/  LDL.LU.64 R172, [R1+0x6b0] ;  /* 0x0006b00001ac7983 */ /* 0x000ee20000300a00 */
[C---:B------:R-:W-:Y:S03]  /*4cea0*/  HMMA.1688.F32.TF32 R120, R40.reuse, R68, R120 ;  /* 0x000000442878723c */ /* 0x040fe60000081078 */
[----:B------:R-:W3:Y:S04]  /*4ceb0*/  LDL.LU.64 R174, [R1+0x6b8] ;  /* 0x0006b80001ae7983 */ /* 0x000ee80000300a00 */
[----:B-1----:R-:W3:Y:S01]  /*4cec0*/  LDL.LU.64 R112, [R1+0x6a0] ;  /* 0x0006a00001707983 */ /* 0x002ee20000300a00 */
[C---:B------:R-:W-:Y:S03]  /*4ced0*/  HMMA.1688.F32.TF32 R124, R40.reuse, R24, R124 ;  /* 0x00000018287c723c */ /* 0x040fe6000008107c */
[----:B------:R-:W3:Y:S05]  /*4cee0*/  LDL.LU.64 R114, [R1+0x6a8] ;  /* 0x0006a80001727983 */ /* 0x000eea0000300a00 */
[C---:B------:R-:W-:Y:S08]  /*4cef0*/  HMMA.1688.F32.TF32 R128, R40.reuse, R20, R128 ;  /* 0x000000142880723c */ /* 0x040ff00000081080 */
[----:B----4-:R-:W-:Y:S01]  /*4cf00*/  HMMA.1688.F32.TF32 R40, R40, R16, R108 ;  /* 0x000000102828723c */ /* 0x010fe2000008106c */
[----:B------:R-:W4:Y:S04]  /*4cf10*/  LDL.LU.64 R108, [R1+0x690] ;  /* 0x00069000016c7983 */ /* 0x000f280000300a00 */
[----:B------:R-:W4:Y:S03]  /*4cf20*/  LDL.LU.64 R110, [R1+0x698] ;  /* 0x00069800016e7983 */ /* 0x000f260000300a00 */
[C---:B------:R-:W-:Y:S01]  /*4cf30*/  HMMA.1688.F32.TF32 R136, R44.reuse, R100, R104 ;  /* 0x000000642c88723c */ /* 0x040fe20000081068 */
[----:B------:R-:W4:Y:S04]  /*4cf40*/  LDL.LU.64 R104, [R1+0x670] ;  /* 0x0006700001687983 */ /* 0x000f280000300a00 */
[----:B------:R-:W4:Y:S03]  /*4cf50*/  LDL.LU.64 R106, [R1+0x678] ;  /* 0x00067800016a7983 */ /* 0x000f260000300a00 */
[C---:B------:R-:W-:Y:S01]  /*4cf60*/  HMMA.1688.F32.TF32 R132, R44.reuse, R96, R60 ;  /* 0x000000602c84723c */ /* 0x040fe2000008103c */
[----:B------:R-:W4:Y:S04]  /*4cf70*/  LDL.LU.64 R60, [R1+0x660] ;  /* 0x00066000013c7983 */ /* 0x000f280000300a00 */
[----:B------:R-:W4:Y:S03]  /*4cf80*/  LDL.LU.64 R62, [R1+0x668] ;  /* 0x00066800013e7983 */ /* 0x000f260000300a00 */
[C---:B------:R-:W-:Y:S01]  /*4cf90*/  HMMA.1688.F32.TF32 R148, R44.reuse, R84, R12 ;  /* 0x000000542c94723c */ /* 0x040fe2000008100c */
[----:B------:R-:W4:Y:S04]  /*4cfa0*/  LDL.LU.64 R12, [R1+0x620] ;  /* 0x00062000010c7983 */ /* 0x000f280000300a00 */
[----:B------:R-:W4:Y:S04]  /*4cfb0*/  LDL.LU.64 R14, [R1+0x628] ;  /* 0x00062800010e7983 */ /* 0x000f280000300a00 */
[----:B------:R-:W4:Y:S04]  /*4cfc0*/  LDL.LU.64 R208, [R1+0x610] ;  /* 0x0006100001d07983 */ /* 0x000f280000300a00 */
[----:B------:R-:W4:Y:S01]  /*4cfd0*/  LDL.LU.64 R210, [R1+0x618] ;  /* 0x0006180001d27983 */ /* 0x000f220000300a00 */
[C---:B------:R-:W-:Y:S08]  /*4cfe0*/  HMMA.1688.F32.TF32 R144, R44.reuse, R88, R144 ;  /* 0x000000582c90723c */ /* 0x040ff00000081090 */
[C---:B--2---:R-:W-:Y:S08]  /*4cff0*/  HMMA.1688.F32.TF32 R152, R44.reuse, R80, R152 ;  /* 0x000000502c98723c */ /* 0x044ff00000081098 */
[C---:B------:R-:W-:Y:S08]  /*4d000*/  HMMA.1688.F32.TF32 R156, R44.reuse, R76, R156 ;  /* 0x0000004c2c9c723c */ /* 0x040ff0000008109c */
[C---:B------:R-:W-:Y:S08]  /*4d010*/  HMMA.1688.F32.TF32 R160, R44.reuse, R68, R160 ;  /* 0x000000442ca0723c */ /* 0x040ff000000810a0 */
[C---:B------:R-:W-:Y:S08]  /*4d020*/  HMMA.1688.F32.TF32 R164, R44.reuse, R24, R164 ;  /* 0x000000182ca4723c */ /* 0x040ff000000810a4 */
[C---:B------:R-:W-:Y:S08]  /*4d030*/  HMMA.1688.F32.TF32 R140, R44.reuse, R20, R140 ;  /* 0x000000142c8c723c */ /* 0x040ff0000008108c */
[----:B------:R-:W-:Y:S08]  /*4d040*/  HMMA.1688.F32.TF32 R200, R44, R16, R200 ;  /* 0x000000102cc8723c */ /* 0x000ff000000810c8 */
[C---:B---3--:R-:W-:Y:S08]  /*4d050*/  HMMA.1688.F32.TF32 R44, R52.reuse, R96, R180 ;  /* 0x00000060342c723c */ /* 0x048ff000000810b4 */
[C---:B------:R-:W-:Y:S08]  /*4d060*/  HMMA.1688.F32.TF32 R180, R52.reuse, R84, R172 ;  /* 0x0000005434b4723c */ /* 0x040ff000000810ac */
[C---:B------:R-:W-:Y:S08]  /*4d070*/  HMMA.1688.F32.TF32 R168, R52.reuse, R100, R168 ;  /* 0x0000006434a8723c */ /* 0x040ff000000810a8 */
[C---:B------:R-:W-:Y:S08]  /*4d080*/  HMMA.1688.F32.TF32 R176, R52.reuse, R88, R176 ;  /* 0x0000005834b0723c */ /* 0x040ff000000810b0 */
[C---:B------:R-:W-:Y:S08]  /*4d090*/  HMMA.1688.F32.TF32 R184, R52.reuse, R80, R112 ;  /* 0x0000005034b8723c */ /* 0x040ff00000081070 */
[C---:B------:R-:W-:Y:S08]  /*4d0a0*/  HMMA.1688.F32.TF32 R188, R52.reuse, R76, R188 ;  /* 0x0000004c34bc723c */ /* 0x040ff000000810bc */
[C---:B------:R-:W-:Y:S08]  /*4d0b0*/  HMMA.1688.F32.TF32 R192, R52.reuse, R68, R192 ;  /* 0x0000004434c0723c */ /* 0x040ff000000810c0 */
[C---:B------:R-:W-:Y:S08]  /*4d0c0*/  HMMA.1688.F32.TF32 R196, R52.reuse, R24, R196 ;  /* 0x0000001834c4723c */ /* 0x040ff000000810c4 */
[----:B----4-:R-:W-:Y:S08]  /*4d0d0*/  HMMA.1688.F32.TF32 R172, R52, R20, R108 ;  /* 0x0000001434ac723c */ /* 0x010ff0000008106c */
[----:B------:R-:W-:Y:S08]  /*4d0e0*/  HMMA.1688.F32.TF32 R60, R56, R100, R60 ;  /* 0x00000064383c723c */ /* 0x000ff0000008103c */
[----:B------:R-:W-:Y:S01]  /*4d0f0*/  HMMA.1688.F32.TF32 R52, R52, R16, R104 ;  /* 0x000000103434723c */ /* 0x000fe20000081068 */
[----:B------:R-:W2:Y:S04]  /*4d100*/  LDL.LU.64 R104, [R1+0x600] ;  /* 0x0006000001687983 */ /* 0x000ea80000300a00 */
[----:B------:R-:W2:Y:S03]  /*4d110*/  LDL.LU.64 R106, [R1+0x608] ;  /* 0x00060800016a7983 */ /* 0x000ea60000300a00 */
[C---:B------:R-:W-:Y:S07]  /*4d120*/  HMMA.1688.F32.TF32 R12, R56.reuse, R96, R12 ;  /* 0x00000060380c723c */ /* 0x040fee000008100c */
[----:B------:R-:W-:Y:S04]  /*4d130*/  STL.64 [R1+0x80], R60 ;  /* 0x0000803c01007387 */ /* 0x000fe80000100a00 */
[----:B------:R-:W-:Y:S04]  /*4d140*/  STL.64 [R1+0x88], R62 ;  /* 0x0000883e01007387 */ /* 0x000fe80000100a00 */
[----:B------:R-:W3:Y:S04]  /*4d150*/  LDL.LU.64 R212, [R1+0x5f0] ;  /* 0x0005f00001d47983 */ /* 0x000ee80000300a00 */
[----:B------:R-:W3:Y:S04]  /*4d160*/  LDL.LU.64 R214, [R1+0x5f8] ;  /* 0x0005f80001d67983 */ /* 0x000ee80000300a00 */
[----:B------:R1:W-:Y:S04]  /*4d170*/  STL.64 [R1+0x70], R12 ;  /* 0x0000700c01007387 */ /* 0x0003e80000100a00 */
[----:B------:R4:W-:Y:S04]  /*4d180*/  STL.64 [R1+0x78], R14 ;  /* 0x0000780e01007387 */ /* 0x0009e80000100a00 */
[----:B-1----:R-:W3:Y:S04]  /*4d190*/  LDL.LU.64 R12, [R1+0x5e0] ;  /* 0x0005e000010c7983 */ /* 0x002ee80000300a00 */
[----:B----4-:R-:W4:Y:S04]  /*4d1a0*/  LDL.LU.64 R14, [R1+0x5e8] ;  /* 0x0005e800010e7983 */ /* 0x010f280000300a00 */
[----:B------:R-:W4:Y:S04]  /*4d1b0*/  LDL.LU.64 R220, [R1+0x5d0] ;  /* 0x0005d00001dc7983 */ /* 0x000f280000300a00 */
[----:B------:R-:W4:Y:S04]  /*4d1c0*/  LDL.LU.64 R222, [R1+0x5d8] ;  /* 0x0005d80001de7983 */ /* 0x000f280000300a00 */
[----:B------:R-:W4:Y:S01]  /*4d1d0*/  LDL.LU.64 R112, [R1+0x5c0] ;  /* 0x0005c00001707983 */ /* 0x000f220000300a00 */
[C---:B------:R-:W-:Y:S03]  /*4d1e0*/  HMMA.1688.F32.TF32 R208, R56.reuse, R88, R208 ;  /* 0x0000005838d0723c */ /* 0x040fe600000810d0 */
[----:B------:R-:W4:Y:S04]  /*4d1f0*/  LDL.LU.64 R114, [R1+0x5c8] ;  /* 0x0005c80001727983 */ /* 0x000f280000300a00 */
[----:B------:R-:W4:Y:S04]  /*4d200*/  LDL.LU.64 R108, [R1+0x5a0] ;  /* 0x0005a000016c7983 */ /* 0x000f280000300a00 */
[----:B------:R-:W4:Y:S04]  /*4d210*/  LDL.LU.64 R110, [R1+0x5a8] ;  /* 0x0005a800016e7983 */ /* 0x000f280000300a00 */
[----:B------:R-:W4:Y:S04]  /*4d220*/  LDL.LU.64 R60, [R1+0x570] ;  /* 0x00057000013c7983 */ /* 0x000f280000300a00 */
[----:B------:R-:W4:Y:S04]  /*4d230*/  LDL.LU.64 R62, [R1+0x578] ;  /* 0x00057800013e7983 */ /* 0x000f280000300a00 */
[----:B------:R-:W-:Y:S04]  /*4d240*/  STL [R1+0x3e28], R208 ;  /* 0x003e28d001007387 */ /* 0x000fe80000100800 */
[----:B------:R-:W-:Y:S04]  /*4d250*/  STL [R1+0x3e24], R209 ;  /* 0x003e24d101007387 */ /* 0x000fe80000100800 */
[----:B------:R-:W-:Y:S04]  /*4d260*/  STL [R1+0x3e20], R210 ;  /* 0x003e20d201007387 */ /* 0x000fe80000100800 */
[----:B------:R-:W-:Y:S01]  /*4d270*/  STL [R1+0x3e1c], R211 ;  /* 0x003e1cd301007387 */ /* 0x000fe20000100800 */
[C---:B--2---:R-:W-:Y:S03]  /*4d280*/  HMMA.1688.F32.TF32 R228, R56.reuse, R84, R104 ;  /* 0x0000005438e4723c */ /* 0x044fe60000081068 */
[----:B------:R-:W2:Y:S04]  /*4d290*/  LDL.LU.64 R104, [R1+0x560] ;  /* 0x0005600001687983 */ /* 0x000ea80000300a00 */
[----:B------:R-:W2:Y:S01]  /*4d2a0*/  LDL.LU.64 R106, [R1+0x568] ;  /* 0x00056800016a7983 */ /* 0x000ea20000300a00 */
[C---:B---3--:R-:W-:Y:S11]  /*4d2b0*/  HMMA.1688.F32.TF32 R212, R56.reuse, R80, R212 ;  /* 0x0000005038d4723c */ /* 0x048ff600000810d4 */
[----:B------:R-:W-:Y:S04]  /*4d2c0*/  @!UPT UIADD3 URZ, URZ, URZ, URZ ;  /* 0x0000003f3f3ff290 */ /* 0x000fe8000fffe03f */
[----:B------:R-:W-:Y:S04]  /*4d2d0*/  STL [R1+0x3e34], R228 ;  /* 0x003e34e401007387 */ /* 0x000fe80000100800 */
[----:B------:R-:W-:Y:S04]  /*4d2e0*/  STL [R1+0x3e30], R229 ;  /* 0x003e30e501007387 */ /* 0x000fe80000100800 */
[----:B------:R1:W-:Y:S04]  /*4d2f0*/  STL [R1+0x3e2c], R230 ;  /* 0x003e2ce601007387 */ /* 0x0003e80000100800 */
[----:B------:R-:W-:Y:S01]  /*4d300*/  STL [R1+0x3e18], R231 ;  /* 0x003e18e701007387 */ /* 0x000fe20000100800 */
[----:B----4-:R-:W-:Y:S03]  /*4d310*/  HMMA.1688.F32.TF32 R216, R56, R76, R12 ;  /* 0x0000004c38d8723c */ /* 0x010fe6000008100c */
[----:B------:R3:W-:Y:S04]  /*4d320*/  STL [R1+0x3e3c], R212 ;  /* 0x003e3cd401007387 */ /* 0x0007e80000100800 */
[----:B------:R4:W-:Y:S04]  /*4d330*/  STL [R1+0x3e38], R213 ;  /* 0x003e38d501007387 */ /* 0x0009e80000100800 */
[----:B------:R-:W-:Y:S04]  /*4d340*/  STL [R1+0x3e14], R214 ;  /* 0x003e14d601007387 */ /* 0x000fe80000100800 */
[----:B------:R-:W-:Y:S04]  /*4d350*/  STL [R1+0x3e10], R215 ;  /* 0x003e10d701007387 */ /* 0x000fe80000100800 */
[----:B------:R-:W4:Y:S04]  /*4d360*/  LDL.LU.64 R12, [R1+0x530] ;  /* 0x00053000010c7983 */ /* 0x000f280000300a00 */
[----:B------:R-:W4:Y:S01]  /*4d370*/  LDL.LU.64 R14, [R1+0x538] ;  /* 0x00053800010e7983 */ /* 0x000f220000300a00 */
[----:B------:R-:W-:Y:S03]  /*4d380*/  HMMA.1688.F32.TF32 R60, R36, R100, R60 ;  /* 0x00000064243c723c */ /* 0x000fe6000008103c */
[----:B------:R1:W-:Y:S04]  /*4d390*/  STL [R1+0x3e4c], R216 ;  /* 0x003e4cd801007387 */ /* 0x0003e80000100800 */
[----:B------:R1:W-:Y:S04]  /*4d3a0*/  STL [R1+0x3e48], R217 ;  /* 0x003e48d901007387 */ /* 0x0003e80000100800 */
[----:B------:R1:W-:Y:S04]  /*4d3b0*/  STL [R1+0x3e44], R218 ;  /* 0x003e44da01007387 */ /* 0x0003e80000100800 */
[----:B------:R1:W-:Y:S09]  /*4d3c0*/  STL [R1+0x3e40], R219 ;  /* 0x003e40db01007387 */ /* 0x0003f20000100800 */
[----:B-1----:R-:W-:Y:S01]  /*4d3d0*/  MOV R230, R60 ;  /* 0x0000003c00e67202 */ /* 0x002fe20000000f00 */
[----:B------:R-:W-:Y:S01]  /*4d3e0*/  IMAD.MOV.U32 R208, RZ, RZ, R61 ;  /* 0x000000ffffd07224 */ /* 0x000fe200078e003d */
[----:B------:R-:W-:Y:S01]  /*4d3f0*/  MOV R210, R63 ;  /* 0x0000003f00d27202 */ /* 0x000fe20000000f00 */
[----:B------:R-:W-:Y:S01]  /*4d400*/  IMAD.MOV.U32 R209, RZ, RZ, R62 ;  /* 0x000000ffffd17224 */ /* 0x000fe200078e003e */
[----:B------:R-:W4:Y:S04]  /*4d410*/  LDL.LU.64 R60, [R1+0x510] ;  /* 0x00051000013c7983 */ /* 0x000f280000300a00 */
[----:B------:R-:W4:Y:S01]  /*4d420*/  LDL.LU.64 R62, [R1+0x518] ;  /* 0x00051800013e7983 */ /* 0x000f220000300a00 */
[C---:B------:R-:W-:Y:S03]  /*4d430*/  HMMA.1688.F32.TF32 R220, R56.reuse, R68, R220 ;  /* 0x0000004438dc723c */ /* 0x040fe600000810dc */
[----:B------:R-:W4:Y:S04]  /*4d440*/  LDL.LU.64 R232, [R1+0x500] ;  /* 0x0005000001e87983 */ /* 0x000f280000300a00 */
[----:B------:R-:W4:Y:S01]  /*4d450*/  LDL.LU.64 R234, [R1+0x508] ;  /* 0x0005080001ea7983 */ /* 0x000f220000300a00 */
[C---:B------:R-:W-:Y:S08]  /*4d460*/  HMMA.1688.F32.TF32 R224, R56.reuse, R24, R112 ;  /* 0x0000001838e0723c */ /* 0x040ff00000081070 */
[C---:B------:R-:W-:Y:S08]  /*4d470*/  HMMA.1688.F32.TF32 R204, R56.reuse, R20, R204 ;  /* 0x0000001438cc723c */ /* 0x040ff000000810cc */
[----:B------:R-:W-:Y:S01]  /*4d480*/  HMMA.1688.F32.TF32 R56, R56, R16, R108 ;  /* 0x000000103838723c */ /* 0x000fe2000008106c */
[----:B------:R-:W4:Y:S04]  /*4d490*/  LDL.LU.64 R108, [R1+0x4f0] ;  /* 0x0004f000016c7983 */ /* 0x000f280000300a00 */
[----:B------:R-:W4:Y:S03]  /*4d4a0*/  LDL.LU.64 R110, [R1+0x4f8] ;  /* 0x0004f800016e7983 */ /* 0x000f260000300a00 */
[C---:B--2---:R-:W-:Y:S11]  /*4d4b0*/  HMMA.1688.F32.TF32 R104, R36.reuse, R96, R104 ;  /* 0x000000602468723c */ /* 0x044ff60000081068 */
[----:B------:R-:W-:Y:S11]  /*4d4c0*/  @!UPT UIADD3 URZ, URZ, URZ, URZ ;  /* 0x0000003f3f3ff290 */ /* 0x000ff6000fffe03f */
[----:B------:R-:W-:Y:S02]  /*4d4d0*/  @!UPT UIADD3 URZ, URZ, URZ, URZ ;  /* 0x0000003f3f3ff290 */ /* 0x000fe4000fffe03f */
[----:B---3--:R-:W-:Y:S01]  /*4d4e0*/  IMAD.MOV.U32 R212, RZ, RZ, R104 ;  /* 0x000000ffffd47224 */ /* 0x008fe200078e0068 */
[----:B------:R-:W-:Y:S01]  /*4d4f0*/  MOV R228, R106 ;  /* 0x0000006a00e47202 */ /* 0x000fe20000000f00 */
[----:B----4-:R-:W-:Y:S02]  /*4d500*/  IMAD.MOV.U32 R213, RZ, RZ, R105 ;  /* 0x000000ffffd57224 */ /* 0x010fe400078e0069 */
[----:B------:R-:W-:Y:S01]  /*4d510*/  IMAD.MOV.U32 R229, RZ, RZ, R107 ;  /* 0x000000ffffe57224 */ /* 0x000fe200078e006b */
[----:B------:R-:W2:Y:S04]  /*4d520*/  LDL.LU.64 R104, [R1+0x4e0] ;  /* 0x0004e00001687983 */ /* 0x000ea80000300a00 */
[----:B------:R-:W2:Y:S01]  /*4d530*/  LDL.LU.64 R106, [R1+0x4e8] ;  /* 0x0004e800016a7983 */ /* 0x000ea20000300a00 */
[----:B------:R-:W-:Y:S11]  /*4d540*/  HMMA.1688.F32.TF32 R12, R36, R88, R12 ;  /* 0x00000058240c723c */ /* 0x000ff6000008100c */
[----:B------:R-:W-:Y:S11]  /*4d550*/  @!UPT UIADD3 URZ, URZ, URZ, URZ ;  /* 0x0000003f3f3ff290 */ /* 0x000ff6000fffe03f */
[----:B------:R-:W-:Y:S02]  /*4d560*/  @!UPT UIADD3 URZ, URZ, URZ, URZ ;  /* 0x0000003f3f3ff290 */ /* 0x000fe4000fffe03f */
[----:B------:R-:W-:Y:S01]  /*4d570*/  IMAD.MOV.U32 R216, RZ, RZ, R12 ;  /* 0x000000ffffd87224 */ /* 0x000fe200078e000c */
[----:B------:R-:W-:Y:S01]  /*4d580*/  MOV R217, R13 ;  /* 0x0000000d00d97202 */ /* 0x000fe20000000f00 */
[----:B------:R-:W-:Y:S01]  /*4d590*/  IMAD.MOV.U32 R218, RZ, RZ, R14 ;  /* 0x000000ffffda7224 */ /* 0x000fe200078e000e */
[----:B------:R-:W3:Y:S01]  /*4d5a0*/  LDL.LU.64 R12, [R1+0x4d0] ;  /* 0x0004d000010c7983 */ /* 0x000ee20000300a00 */
[----:B------:R-:W-:-:S03]  /*4d5b0*/  IMAD.MOV.U32 R219, RZ, RZ, R15 ;  /* 0x000000ffffdb7224 */ /* 0x000fc600078e000f */
[----:B------:R-:W3:Y:S04]  /*4d5c0*/  LDL.LU.64 R14, [R1+0x4d8] ;  /* 0x0004d800010e7983 */ /* 0x000ee80000300a00 */
[----:B------:R-:W4:Y:S04]  /*4d5d0*/  LDL.LU.64 R112, [R1+0x4c0] ;  /* 0x0004c00001707983 */ /* 0x000f280000300a00 */
[----:B------:R-:W4:Y:S01]  /*4d5e0*/  LDL.LU.64 R114, [R1+0x4c8] ;  /* 0x0004c80001727983 */ /* 0x000f220000300a00 */
[C---:B------:R-:W-:Y:S08]  /*4d5f0*/  HMMA.1688.F32.TF32 R60, R36.reuse, R84, R60 ;  /* 0x00000054243c723c */ /* 0x040ff0000008103c */
[C---:B------:R-:W-:Y:S11]  /*4d600*/  HMMA.1688.F32.TF32 R236, R36.reuse, R80, R232 ;  /* 0x0000005024ec723c */ /* 0x040ff600000810e8 */
[----:B------:R-:W-:Y:S05]  /*4d610*/  @!UPT UIADD3 URZ, URZ, URZ, URZ ;  /* 0x0000003f3f3ff290 */ /* 0x000fea000fffe03f */
[----:B------:R-:W-:Y:S01]  /*4d620*/  MOV R211, R60 ;  /* 0x0000003c00d37202 */ /* 0x000fe20000000f00 */
[----:B------:R-:W-:Y:S01]  /*4d630*/  IMAD.MOV.U32 R231, RZ, RZ, R61 ;  /* 0x000000ffffe77224 */ /* 0x000fe200078e003d */
[----:B------:R-:W-:Y:S01]  /*4d640*/  MOV R215, R63 ;  /* 0x0000003f00d77202 */ /* 0x000fe20000000f00 */
[----:B------:R-:W-:Y:S01]  /*4d650*/  IMAD.MOV.U32 R214, RZ, RZ, R62 ;  /* 0x000000ffffd67224 */ /* 0x000fe200078e003e */
[----:B------:R-:W4:Y:S01]  /*4d660*/  LDL.LU.64 R60, [R1+0x4b0] ;  /* 0x0004b000013c7983 */ /* 0x000f220000300a00 */
[C---:B------:R-:W-:Y:S03]  /*4d670*/  HMMA.1688.F32.TF32 R232, R36.reuse, R76, R108 ;  /* 0x0000004c24e8723c */ /* 0x040fe6000008106c */
[----:B------:R-:W4:Y:S04]  /*4d680*/  LDL.LU.64 R62, [R1+0x4b8] ;  /* 0x0004b800013e7983 */ /* 0x000f280000300a00 */
[----:B------:R-:W-:Y:S04]  /*4d690*/  STL.64 [R1+0x120], R236 ;  /* 0x000120ec01007387 */ /* 0x000fe80000100a00 */
[----:B------:R-:W-:Y:S04]  /*4d6a0*/  STL.64 [R1+0x128], R238 ;  /* 0x000128ee01007387 */ /* 0x000fe80000100a00 */
[----:B------:R-:W4:Y:S04]  /*4d6b0*/  LDL.LU.64 R108, [R1+0x200] ;  /* 0x00020000016c7983 */ /* 0x000f280000300a00 */
[----:B------:R-:W-:Y:S04]  /*4d6c0*/  LDS R236, [R3+0x4000] ;  /* 0x0040000003ec7984 */ /* 0x000fe80000000800 */
[----:B------:R-:W-:Y:S04]  /*4d6d0*/  LDS R238, [R3+0x6000] ;  /* 0x0060000003ee7984 */ /* 0x000fe80000000800 */
[----:B------:R-:W-:Y:S04]  /*4d6e0*/  STL.64 [R1+0x110], R232 ;  /* 0x000110e801007387 */ /* 0x000fe80000100a00 */
[----:B------:R-:W-:Y:S04]  /*4d6f0*/  STL.64 [R1+0x118], R234 ;  /* 0x000118ea01007387 */ /* 0x000fe80000100a00 */
[----:B------:R-:W4:Y:S04]  /*4d700*/  LDL.LU.64 R110, [R1+0x208] ;  /* 0x00020800016e7983 */ /* 0x000f280000300a00 */
[----:B------:R-:W-:Y:S04]  /*4d710*/  LDS R237, [R0+0x4000] ;  /* 0x0040000000ed7984 */ /* 0x000fe80000000800 */
[----:B------:R-:W1:Y:S01]  /*4d720*/  LDS R239, [R0+0x6000] ;  /* 0x0060000000ef7984 */ /* 0x000e620000000800 */
[C---:B--2---:R-:W-:Y:S11]  /*4d730*/  HMMA.1688.F32.TF32 R104, R36.reuse, R68, R104 ;  /* 0x000000442468723c */ /* 0x044ff60000081068 */
[----:B------:R-:W-:Y:S11]  /*4d740*/  @!UPT UIADD3 URZ, URZ, URZ, URZ ;  /* 0x0000003f3f3ff290 */ /* 0x000ff6000fffe03f */
[----:B------:R-:W-:Y:S01]  /*4d750*/  @!UPT UIADD3 URZ, URZ, URZ, URZ ;  /* 0x0000003f3f3ff290 */ /* 0x000fe2000fffe03f */
[----:B------:R2:W-:Y:S04]  /*4d760*/  STL.64 [R1+0xe0], R104 ;  /* 0x0000e06801007387 */ /* 0x0005e80000100a00 */
[----:B------:R1:W-:Y:S04]  /*4d770*/  STL.64 [R1+0xe8], R106 ;  /* 0x0000e86a01007387 */ /* 0x0003e80000100a00 */
[----:B--2---:R-:W2:Y:S04]  /*4d780*/  LDL.LU.64 R104, [R1+0x1e0] ;  /* 0x0001e00001687983 */ /* 0x004ea80000300a00 */
[----:B-1----:R-:W2:Y:S01]  /*4d790*/  LDL.LU.64 R106, [R1+0x1e8] ;  /* 0x0001e800016a7983 */ /* 0x002ea20000300a00 */
[C---:B---3--:R-:W-:Y:S03]  /*4d7a0*/  HMMA.1688.F32.TF32 R232, R36.reuse, R24, R12 ;  /* 0x0000001824e8723c */ /* 0x048fe6000008100c */
[----:B------:R-:W3:Y:S04]  /*4d7b0*/  LDL.LU.64 R12, [R1+0x1f0] ;  /* 0x0001f000010c7983 */ /* 0x000ee80000300a00 */
[----:B------:R-:W3:Y:S11]  /*4d7c0*/  LDL.LU.64 R14, [R1+0x1f8] ;  /* 0x0001f800010e7983 */ /* 0x000ef60000300a00 */
[----:B------:R-:W-:Y:S05]  /*4d7d0*/  @!UPT UIADD3 URZ, URZ, URZ, URZ ;  /* 0x0000003f3f3ff290 */ /* 0x000fea000fffe03f */
[----:B------:R-:W-:Y:S04]  /*4d7e0*/  STL.64 [R1+0xd0], R232 ;  /* 0x0000d0e801007387 */ /* 0x000fe80000100a00 */
[----:B------:R4:W-:Y:S02]  /*4d7f0*/  STL.64 [R1+0xd8], R234 ;  /* 0x0000d8ea01007387 */ /* 0x0009e40000100a00 */
[C---:B----4-:R-:W-:Y:S08]  /*4d800*/  HMMA.1688.F32.TF32 R232, R36.reuse, R20, R112 ;  /* 0x0000001424e8723c */ /* 0x050ff00000081070 */
[----:B------:R-:W-:Y:S11]  /*4d810*/  HMMA.1688.F32.TF32 R36, R36, R16, R60 ;  /* 0x000000102424723c */ /* 0x000ff6000008103c */
[----:B------:R-:W-:Y:S04]  /*4d820*/  @!UPT UIADD3 URZ, URZ, URZ, URZ ;  /* 0x0000003f3f3ff290 */ /* 0x000fe8000fffe03f */
[----:B------:R-:W-:Y:S04]  /*4d830*/  STL [R1+0x3dec], R232 ;  /* 0x003dece801007387 */ /* 0x000fe80000100800 */
[----:B------:R-:W-:Y:S04]  /*4d840*/  STL [R1+0x3de8], R233 ;  /* 0x003de8e901007387 */ /* 0x000fe80000100800 */
[----:B------:R-:W-:Y:S04]  /*4d850*/  STL [R1+0x3de4], R234 ;  /* 0x003de4ea01007387 */ /* 0x000fe80000100800 */
[----:B------:R-:W-:Y:S04]  /*4d860*/  STL [R1+0x3de0], R235 ;  /* 0x003de0eb01007387 */ /* 0x000fe80000100800 */
[----:B------:R-:W4:Y:S04]  /*4d870*/  LDL.LU.64 R60, [R1+0x1d0] ;  /* 0x0001d000013c7983 */ /* 0x000f280000300a00 */
[----:B------:R-:W4:Y:S04]  /*4d880*/  LDL.LU.64 R62, [R1+0x1d8] ;  /* 0x0001d800013e7983 */ /* 0x000f280000300a00 */
[----:B------:R-:W-:Y:S04]  /*4d890*/  STL [R1+0x3dfc], R36 ;  /* 0x003dfc2401007387 */ /* 0x000fe80000100800 */
[----:B------:R-:W-:Y:S04]  /*4d8a0*/  STL [R1+0x3df8], R37 ;  /* 0x003df82501007387 */ /* 0x000fe80000100800 */
[----:B------:R-:W-:Y:S04]  /*4d8b0*/  STL [R1+0x3df4], R38 ;  /* 0x003df42601007387 */ /* 0x000fe80000100800 */
[----:B------:R2:W-:Y:S01]  /*4d8c0*/  STL [R1+0x3df0], R39 ;  /* 0x003df02701007387 */ /* 0x0005e20000100800 */
[-C--:B------:R-:W-:Y:S11]  /*4d8d0*/  HMMA.1688.F32.TF32 R108, R48, R100.reuse, R108 ;  /* 0x00000064306c723c */ /* 0x080ff6000008106c */
[----:B------:R-:W-:Y:S11]  /*4d8e0*/  @!UPT UIADD3 URZ, URZ, URZ, URZ ;  /* 0x0000003f3f3ff290 */ /* 0x000ff6000fffe03f */
[----:B------:R-:W-:Y:S01]  /*4d8f0*/  @!UPT UIADD3 URZ, URZ, URZ, URZ ;  /* 0x0000003f3f3ff290 */ /* 0x000fe2000fffe03f */
[----:B------:R1:W-:Y:S04]  /*4d900*/  STL.64 [R1+0x200], R108 ;  /* 0x0002006c01007387 */ /* 0x0003e80000100a00 */
[----:B------:R1:W-:Y:S01]  /*4d910*/  STL.64 [R1+0x208], R110 ;  /* 0x0002086e01007387 */ /* 0x0003e20000100a00 */
[----:B--2---:R-:W-:Y:S08]  /*4d920*/  HMMA.1688.F32.TF32 R36, R64, R100, R104 ;  /* 0x000000644024723c */ /* 0x004ff00000081068 */
[-C--:B---3--:R-:W-:Y:S11]  /*4d930*/  HMMA.1688.F32.TF32 R12, R48, R96.reuse, R12 ;  /* 0x00000060300c723c */ /* 0x088ff6000008100c */
[----:B------:R-:W-:Y:S05]  /*4d940*/  @!UPT UIADD3 URZ, URZ, URZ, URZ ;  /* 0x0000003f3f3ff290 */ /* 0x000fea000fffe03f */
[----:B------:R-:W-:Y:S02]  /*4d950*/  IMAD.MOV.U32 R9, RZ, RZ, R37 ;  /* 0x000000ffff097224 */ /* 0x000fe400078e0025 */
[----:B------:R-:W-:Y:S01]  /*4d960*/  IMAD.MOV.U32 R29, RZ, RZ, R36 ;  /* 0x000000ffff1d7224 */ /* 0x000fe200078e0024 */
[----:B------:R-:W-:Y:S04]  /*4d970*/  STL.64 [R1+0x558], R38 ;  /* 0x0005582601007387 */ /* 0x000fe80000100a00 */
[----:B------:R-:W-:Y:S04]  /*4d980*/  STL [R1+0x3d5c], R9 ;  /* 0x003d5c0901007387 */ /* 0x000fe80000100800 */
[----:B------:R-:W-:Y:S04]  /*4d990*/  STL [R1+0x3d58], R29 ;  /* 0x003d581d01007387 */ /* 0x000fe80000100800 */
[----:B-1----:R-:W2:Y:S04]  /*4d9a0*/  LDL.LU.64 R108, [R1+0x490] ;  /* 0x00049000016c7983 */ /* 0x002ea80000300a00 */
[----:B------:R-:W2:Y:S04]  /*4d9b0*/  LDL.LU.64 R110, [R1+0x498] ;  /* 0x00049800016e7983 */ /* 0x000ea80000300a00 */
[----:B------:R1:W-:Y:S04]  /*4d9c0*/  STL.64 [R1+0x1f0], R12 ;  /* 0x0001f00c01007387 */ /* 0x0003e80000100a00 */
[----:B------:R3:W-:Y:S04]  /*4d9d0*/  STL.64 [R1+0x1f8], R14 ;  /* 0x0001f80e01007387 */ /* 0x0007e80000100a00 */
[----:B------:R-:W2:Y:S04]  /*4d9e0*/  LDL.LU.64 R104, [R1+0x480] ;  /* 0x0004800001687983 */ /* 0x000ea80000300a00 */
[----:B------:R-:W2:Y:S04]  /*4d9f0*/  LDL.LU.64 R106, [R1+0x488] ;  /* 0x00048800016a7983 */ /* 0x000ea80000300a00 */
[----:B-1----:R-:W2:Y:S04]  /*4da00*/  LDL.LU.64 R12, [R1+0x360] ;  /* 0x00036000010c7983 */ /* 0x002ea80000300a00 */
[----:B---3--:R-:W3:Y:S01]  /*4da10*/  LDL.LU.64 R14, [R1+0x368] ;  /* 0x00036800010e7983 */ /* 0x008ee20000300a00 */
[----:B----4-:R-:W-:Y:S03]  /*4da20*/  HMMA.1688.F32.TF32 R36, R64, R96, R60 ;  /* 0x000000604024723c */ /* 0x010fe6000008103c */
[----:B------:R-:W4:Y:S04]  /*4da30*/  LDL.LU.64 R60, [R1+0x3c0] ;  /* 0x0003c000013c7983 */ /* 0x000f280000300a00 */
[----:B------:R-:W4:Y:S11]  /*4da40*/  LDL.LU.64 R62, [R1+0x3c8] ;  /* 0x0003c800013e7983 */ /* 0x000f360000300a00 */
[----:B------:R-:W-:Y:S06]  /*4da50*/  @!UPT UIADD3 URZ, URZ, URZ, URZ ;  /* 0x0000003f3f3ff290 */ /* 0x000fec000fffe03f */
[----:B------:R-:W-:Y:S01]  /*4da60*/  MOV R92, R36 ;  /* 0x00000024005c7202 */ /* 0x000fe20000000f00 */
[----:B------:R-:W-:Y:S01]  /*4da70*/  IMAD.MOV.U32 R93, RZ, RZ, R37 ;  /* 0x000000ffff5d7224 */ /* 0x000fe200078e0025 */
[----:B------:R-:W-:Y:S01]  /*4da80*/  MOV R28, R39 ;  /* 0x00000027001c7202 */ /* 0x000fe20000000f00 */
[----:B------:R-:W-:Y:S01]  /*4da90*/  IMAD.MOV.U32 R8, RZ, RZ, R38 ;  /* 0x000000ffff087224 */ /* 0x000fe200078e0026 */
[----:B------:R-:W4:Y:S04]  /*4daa0*/  LDL.LU.64 R36, [R1+0x3d0] ;  /* 0x0003d00001247983 */ /* 0x000f280000300a00 */
[----:B------:R-:W4:Y:S04]  /*4dab0*/  LDL.LU.64 R38, [R1+0x3d8] ;  /* 0x0003d80001267983 */ /* 0x000f280000300a00 */
[----:B------:R-:W-:Y:S04]  /*4dac0*/  STL [R1+0x3d6c], R28 ;  /* 0x003d6c1c01007387 */ /* 0x000fe80000100800 */
[----:B------:R-:W-:Y:S04]  /*4dad0*/  STL [R1+0x3d68], R8 ;  /* 0x003d680801007387 */ /* 0x000fe80000100800 */
[----:B------:R-:W-:Y:S04]  /*4dae0*/  STL [R1+0x3d64], R92 ;  /* 0x003d645c01007387 */ /* 0x000fe80000100800 */
[----:B------:R-:W-:Y:S01]  /*4daf0*/  STL [R1+0x3d60], R93 ;  /* 0x003d605d01007387 */ /* 0x000fe20000100800 */
[C---:B--2---:R-:W-:Y:S08]  /*4db00*/  HMMA.1688.F32.TF32 R112, R48.reuse, R88, R108 ;  /* 0x000000583070723c */ /* 0x044ff0000008106c */
[C---:B------:R-:W-:Y:S11]  /*4db10*/  HMMA.1688.F32.TF32 R108, R48.reuse, R84, R104 ;  /* 0x00000054306c723c */ /* 0x040ff60000081068 */
[----:B------:R-:W-:Y:S04]  /*4db20*/  @!UPT UIADD3 URZ, URZ, URZ, URZ ;  /* 0x0000003f3f3ff290 */ /* 0x000fe8000fffe03f */
[----:B------:R-:W-:Y:S01]  /*4db30*/  STL.64 [R1+0x1e0], R112 ;  /* 0x0001e07001007387 */ /* 0x000fe20000100a00 */
[C---:B---3--:R-:W-:Y:S03]  /*4db40*/  HMMA.1688.F32.TF32 R104, R48.reuse, R80, R12 ;  /* 0x000000503068723c */ /* 0x048fe6000008100c */
[----:B------:R-:W-:Y:S04]  /*4db50*/  STL.64 [R1+0x1e8], R114 ;  /* 0x0001e87201007387 */ /* 0x000fe80000100a00 */
[----:B------:R-:W2:Y:S04]  /*4db60*/  LDL.LU.64 R12, [R1+0x3e0] ;  /* 0x0003e000010c7983 */ /* 0x000ea80000300a00 */
[----:B------:R-:W-:Y:S04]  /*4db70*/  STL.64 [R1+0x1d0], R108 ;  /* 0x0001d06c01007387 */ /* 0x000fe80000100a00 */
[----:B------:R-:W-:Y:S04]  /*4db80*/  STL.64 [R1+0x1d8], R110 ;  /* 0x0001d86e01007387 */ /* 0x000fe80000100a00 */
[----:B------:R-:W2:Y:S04]  /*4db90*/  LDL.LU.64 R14, [R1+0x3e8] ;  /* 0x0003e800010e7983 */ /* 0x000ea80000300a00 */
[----:B------:R-:W-:Y:S04]  /*4dba0*/  STL.64 [R1+0x360], R104 ;  /* 0x0003606801007387 */ /* 0x000fe80000100a00 */
[----:B------:R4:W-:Y:S02]  /*4dbb0*/  STL.64 [R1+0x368], R106 ;  /* 0x0003686a01007387 */ /* 0x0009e40000100a00 */
[C---:B----4-:R-:W-:Y:S02]  /*4dbc0*/  HMMA.1688.F32.TF32 R104, R48.reuse, R76, R60 ;  /* 0x0000004c3068723c */ /* 0x050fe4000008103c */
[----:B------:R-:W3:Y:S04]  /*4dbd0*/  LDL.LU.64 R60, [R1+0x400] ;  /* 0x00040000013c7983 */ /* 0x000ee80000300a00 */
[----:B------:R-:W3:Y:S11]  /*4dbe0*/  LDL.LU.64 R62, [R1+0x408] ;  /* 0x00040800013e7983 */ /* 0x000ef60000300a00 */
[----:B------:R-:W-:Y:S06]  /*4dbf0*/  @!UPT UIADD3 URZ, URZ, URZ, URZ ;  /* 0x0000003f3f3ff290 */ /* 0x000fec000fffe03f */
[----:B------:R-:W-:Y:S04]  /*4dc00*/  STL.64 [R1+0x3c0], R104 ;  /* 0x0003c06801007387 */ /* 0x000fe80000100a00 */
[----:B------:R1:W-:Y:S04]  /*4dc10*/  STL.64 [R1+0x3c8], R106 ;  /* 0x0003c86a01007387 */ /* 0x0003e80000100a00 */
[----:B------:R-:W4:Y:S04]  /*4dc20*/  LDL.LU.64 R108, [R1+0x3f0] ;  /* 0x0003f000016c7983 */ /* 0x000f280000300a00 */
[----:B------:R-:W4:Y:S01]  /*4dc30*/  LDL.LU.64 R110, [R1+0x3f8] ;  /* 0x0003f800016e7983 */ /* 0x000f220000300a00 */
[C---:B-1----:R-:W-:Y:S11]  /*4dc40*/  HMMA.1688.F32.TF32 R104, R48.reuse, R68, R36 ;  /* 0x000000443068723c */ /* 0x042ff60000081024 */
[----:B------:R-:W-:Y:S11]  /*4dc50*/  @!UPT UIADD3 URZ, URZ, URZ, URZ ;  /* 0x0000003f3f3ff290 */ /* 0x000ff6000fffe03f */
[----:B------:R-:W-:Y:S02]  /*4dc60*/  @!UPT UIADD3 URZ, URZ, URZ, URZ ;  /* 0x0000003f3f3ff290 */ /* 0x000fe4000fffe03f */
[----:B------:R-:W-:Y:S01]  /*4dc70*/  IMAD.MOV.U32 R39, RZ, RZ, R107 ;  /* 0x000000ffff277224 */ /* 0x000fe200078e006b */
[----:B------:R-:W-:Y:S01]  /*4dc80*/  MOV R38, R106 ;  /* 0x0000006a00267202 */ /* 0x000fe20000000f00 */
[----:B------:R-:W-:Y:S02]  /*4dc90*/  IMAD.MOV.U32 R36, RZ, RZ, R104 ;  /* 0x000000ffff247224 */ /* 0x000fe400078e0068 */
[----:B------:R-:W-:Y:S02]  /*4dca0*/  IMAD.MOV.U32 R37, RZ, RZ, R105 ;  /* 0x000000ffff257224 */ /* 0x000fe400078e0069 */
[----:B------:R-:W4:Y:S04]  /*4dcb0*/  LDL.LU.64 R104, [R1+0x380] ;  /* 0x0003800001687983 */ /* 0x000f280000300a00 */
[----:B------:R-:W4:Y:S04]  /*4dcc0*/  LDL.LU.64 R106, [R1+0x388] ;  /* 0x00038800016a7983 */ /* 0x000f280000300a00 */
[----:B------:R-:W-:Y:S04]  /*4dcd0*/  STL [R1+0x3e0c], R39 ;  /* 0x003e0c2701007387 */ /* 0x000fe80000100800 */
[----:B------:R-:W-:Y:S04]  /*4dce0*/  STL [R1+0x3e08], R38 ;  /* 0x003e082601007387 */ /* 0x000fe80000100800 */
[----:B------:R-:W-:Y:S04]  /*4dcf0*/  STL [R1+0x3e04], R37 ;  /* 0x003e042501007387 */ /* 0x000fe80000100800 */
[----:B------:R2:W-:Y:S02]  /*4dd00*/  STL [R1+0x3e00], R36 ;  /* 0x003e002401007387 */ /* 0x0005e40000100800 */
[C---:B--2---:R-:W-:Y:S02]  /*4dd10*/  HMMA.1688.F32.TF32 R36, R48.reuse, R24, R12 ;  /* 0x000000183024723c */ /* 0x044fe4000008100c */
[----:B------:R-:W2:Y:S04]  /*4dd20*/  LDL.LU.64 R12, [R1+0x350] ;  /* 0x00035000010c7983 */ /* 0x000ea80000300a00 */
[----:B------:R-:W2:Y:S02]  /*4dd30*/  LDL.LU.64 R14, [R1+0x358] ;  /* 0x00035800010e7983 */ /* 0x000ea40000300a00 */
[C---:B---3--:R-:W-:Y:S08]  /*4dd40*/  HMMA.1688.F32.TF32 R60, R48.reuse, R20, R60 ;  /* 0x00000014303c723c */ /* 0x048ff0000008103c */
[----:B----4-:R-:W-:Y:S07]  /*4dd50*/  HMMA.1688.F32.TF32 R48, R48, R16, R108 ;  /* 0x000000103030723c */ /* 0x010fee000008106c */
[----:B------:R-:W-:Y:S04]  /*4dd60*/  STL.64 [R1+0x3e0], R36 ;  /* 0x0003e02401007387 */ /* 0x000fe80000100a00 */
[----:B------:R1:W-:Y:S11]  /*4dd70*/  STL.64 [R1+0x3e8], R38 ;  /* 0x0003e82601007387 */ /* 0x0003f60000100a00 */
[----:B------:R-:W-:Y:S02]  /*4dd80*/  @!UPT UIADD3 URZ, URZ, URZ, URZ ;  /* 0x0000003f3f3ff290 */ /* 0x000fe4000fffe03f */
[----:B------:R-:W-:Y:S01]  /*4dd90*/  MOV R232, R48 ;  /* 0x0000003000e87202 */ /* 0x000fe20000000f00 */
[----:B------:R-:W-:Y:S01]  /*4dda0*/  IMAD.MOV.U32 R233, RZ, RZ, R49 ;  /* 0x000000ffffe97224 */ /* 0x000fe200078e0031 */
[----:B------:R-:W-:Y:S01]  /*4ddb0*/  MOV R235, R51 ;  /* 0x0000003300eb7202 */ /* 0x000fe20000000f00 */
[----:B------:R-:W-:Y:S02]  /*4ddc0*/  IMAD.MOV.U32 R234, RZ, RZ, R50 ;  /* 0x000000ffffea7224 */ /* 0x000fe400078e0032 */
[----:B------:R-:W-:Y:S01]  /*4ddd0*/  HMMA.1688.F32.TF32 R48, R64, R88, R104 ;  /* 0x000000584030723c */ /* 0x000fe20000081068 */
[----:B-1----:R-:W-:Y:S01]  /*4dde0*/  IMAD.MOV.U32 R39, RZ, RZ, R60 ;  /* 0x000000ffff277224 */ /* 0x002fe200078e003c */
[----:B------:R-:W-:Y:S01]  /*4ddf0*/  MOV R38, R61 ;  /* 0x0000003d00267202 */ /* 0x000fe20000000f00 */
[----:B------:R-:W-:Y:S01]  /*4de00*/  IMAD.MOV.U32 R37, RZ, RZ, R62 ;  /* 0x000000ffff257224 */ /* 0x000fe200078e003e */
[----:B------:R-:W3:Y:S01]  /*4de10*/  LDL.LU.64 R60, [R1+0x330] ;  /* 0x00033000013c7983 */ /* 0x000ee20000300a00 */
[----:B------:R-:W-:-:S03]  /*4de20*/  IMAD.MOV.U32 R36, RZ, RZ, R63 ;  /* 0x000000ffff247224 */ /* 0x000fc600078e003f */
[----:B------:R-:W3:Y:S11]  /*4de30*/  LDL.LU.64 R62, [R1+0x338] ;  /* 0x00033800013e7983 */ /* 0x000ef60000300a00 */
[----:B------:R-:W-:Y:S05]  /*4de40*/  @!UPT UIADD3 URZ, URZ, URZ, URZ ;  /* 0x0000003f3f3ff290 */ /* 0x000fea000fffe03f */
[----:B------:R-:W-:Y:S01]  /*4de50*/  IMAD.MOV.U32 R9, RZ, RZ, R48 ;  /* 0x000000ffff097224 */ /* 0x000fe200078e0030 */
[----:B------:R-:W-:Y:S01]  /*4de60*/  MOV R32, R50 ;  /* 0x0000003200207202 */ /* 0x000fe20000000f00 */
[----:B------:R-:W-:Y:S02]  /*4de70*/  IMAD.MOV.U32 R29, RZ, RZ, R49 ;  /* 0x000000ffff1d7224 */ /* 0x000fe400078e0031 */
[----:B------:R-:W-:Y:S01]  /*4de80*/  IMAD.MOV.U32 R33, RZ, RZ, R51 ;  /* 0x000000ffff217224 */ /* 0x000fe200078e0033 */
[----:B------:R-:W4:Y:S04]  /*4de90*/  LDL.LU.64 R48, [R1+0x310] ;  /* 0x0003100001307983 */ /* 0x000f280000300a00 */
[----:B------:R-:W4:Y:S04]  /*4dea0*/  LDL.LU.64 R50, [R1+0x318] ;  /* 0x0003180001327983 */ /* 0x000f280000300a00 */
[----:B------:R-:W-:Y:S04]  /*4deb0*/  STL [R1+0x3d7c], R33 ;  /* 0x003d7c2101007387 */ /* 0x000fe80000100800 */
[----:B------:R-:W-:Y:S04]  /*4dec0*/  STL [R1+0x3d78], R32 ;  /* 0x003d782001007387 */ /* 0x000fe80000100800 */
[----:B------:R-:W-:Y:S04]  /*4ded0*/  STL [R1+0x3d74], R9 ;  /* 0x003d740901007387 */ /* 0x000fe80000100800 */
[----:B------:R1:W-:Y:S01]  /*4dee0*/  STL [R1+0x3d70], R29 ;  /* 0x003d701d01007387 */ /* 0x0003e20000100800 */
[----:B--2---:R-:W-:Y:S11]  /*4def0*/  HMMA.1688.F32.TF32 R12, R64, R84, R12 ;  /* 0x00000054400c723c */ /* 0x004ff6000008100c */
[----:B------:R-:W-:Y:S11]  /*4df00*/  @!UPT UIADD3 URZ, URZ, URZ, URZ ;  /* 0x0000003f3f3ff290 */ /* 0x000ff6000fffe03f */
[----:B------:R-:W-:Y:S02]  /*4df10*/  @!UPT UIADD3 URZ, URZ, URZ, URZ ;  /* 0x0000003f3f3ff290 */ /* 0x000fe4000fffe03f */
[----:B------:R-:W-:Y:S01]  /*4df20*/  IMAD.MOV.U32 R28, RZ, RZ, R12 ;  /* 0x000000ffff1c7224 */ /* 0x000fe200078e000c */
[----:B------:R-:W-:Y:S01]  /*4df30*/  MOV R8, R13 ;  /* 0x0000000d00087202 */ /* 0x000fe20000000f00 */
[----:B------:R-:W-:Y:S01]  /*4df40*/  IMAD.MOV.U32 R92, RZ, RZ, R14 ;  /* 0x000000ffff5c7224 */ /* 0x000fe200078e000e */
[----:B------:R-:W2:Y:S01]  /*4df50*/  LDL.LU.64 R12, [R1+0x2f0] ;  /* 0x0002f000010c7983 */ /* 0x000ea20000300a00 */
[----:B------:R-:W-:-:S03]  /*4df60*/  IMAD.MOV.U32 R93, RZ, RZ, R15 ;  /* 0x000000ffff5d7224 */ /* 0x000fc600078e000f */
[----:B------:R-:W2:Y:S04]  /*4df70*/  LDL.LU.64 R14, [R1+0x2f8] ;  /* 0x0002f800010e7983 */ /* 0x000ea80000300a00 */
[----:B------:R-:W-:Y:S04]  /*4df80*/  STL [R1+0x3d8c], R93 ;  /* 0x003d8c5d01007387 */ /* 0x000fe80000100800 */
[----:B------:R-:W-:Y:S04]  /*4df90*/  STL [R1+0x3d88], R92 ;  /* 0x003d885c01007387 */ /* 0x000fe80000100800 */
[----:B------:R-:W-:Y:S04]  /*4dfa0*/  STL [R1+0x3d84], R28 ;  /* 0x003d841c01007387 */ /* 0x000fe80000100800 */
[----:B------:R1:W-:Y:S01]  /*4dfb0*/  STL [R1+0x3d80], R8 ;  /* 0x003d800801007387 */ /* 0x0003e20000100800 */
[C---:B---3--:R-:W-:Y:S08]  /*4dfc0*/  HMMA.1688.F32.TF32 R60, R64.reuse, R80, R60 ;  /* 0x00000050403c723c */ /* 0x048ff0000008103c */
[----:B----4-:R-:W-:Y:S11]  /*4dfd0*/  HMMA.1688.F32.TF32 R48, R64, R76, R48 ;  /* 0x0000004c4030723c */ /* 0x010ff60000081030 */
[----:B------:R-:W-:Y:S05]  /*4dfe0*/  @!UPT UIADD3 URZ, URZ, URZ, URZ ;  /* 0x0000003f3f3ff290 */ /* 0x000fea000fffe03f */
[----:B-1----:R-:W-:Y:S01]  /*4dff0*/  MOV R29, R63 ;  /* 0x0000003f001d7202 */ /* 0x002fe20000000f00 */
[----:B------:R-:W-:Y:S01]  /*4e000*/  IMAD.MOV.U32 R9, RZ, RZ, R62 ;  /* 0x000000ffff097224 */ /* 0x000fe200078e003e */
[----:B------:R-:W-:Y:S01]  /*4e010*/  MOV R33, R60 ;  /* 0x0000003c00217202 */ /* 0x000fe20000000f00 */
[----:B------:R-:W-:Y:S02]  /*4e020*/  IMAD.MOV.U32 R32, RZ, RZ, R61 ;  /* 0x000000ffff207224 */ /* 0x000fe400078e003d */
[----:B------:R-:W3:Y:S04]  /*4e030*/  LDL.LU.64 R60, [R1+0x2c0] ;  /* 0x0002c000013c7983 */ /* 0x000ee80000300a00 */
[----:B------:R-:W3:Y:S04]  /*4e040*/  LDL.LU.64 R62, [R1+0x2c8] ;  /* 0x0002c800013e7983 */ /* 0x000ee80000300a00 */
[----:B------:R1:W-:Y:S04]  /*4e050*/  STL [R1+0x3d9c], R29 ;  /* 0x003d9c1d01007387 */ /* 0x0003e80000100800 */
[----:B------:R4:W-:Y:S04]  /*4e060*/  STL [R1+0x3d98], R9 ;  /* 0x003d980901007387 */ /* 0x0009e80000100800 */
[----:B------:R1:W-:Y:S01]  /*4e070*/  STL [R1+0x3d94], R33 ;  /* 0x003d942101007387 */ /* 0x0003e20000100800 */
[----:B------:R-:W-:Y:S01]  /*4e080*/  IMAD.MOV.U32 R8, RZ, RZ, R51 ;  /* 0x000000ffff087224 */ /* 0x000fe200078e0033 */
[----:B------:R-:W-:-:S02]  /*4e090*/  MOV R28, R50 ;  /* 0x00000032001c7202 */ /* 0x000fc40000000f00 */
[----:B------:R1:W-:Y:S01]  /*4e0a0*/  STL [R1+0x3d90], R32 ;  /* 0x003d902001007387 */ /* 0x0003e20000100800 */
[----:B------:R-:W-:Y:S02]  /*4e0b0*/  IMAD.MOV.U32 R93, RZ, RZ, R48 ;  /* 0x000000ffff5d7224 */ /* 0x000fe400078e0030 */
[----:B------:R-:W-:Y:S02]  /*4e0c0*/  IMAD.MOV.U32 R92, RZ, RZ, R49 ;  /* 0x000000ffff5c7224 */ /* 0x000fe400078e0031 */
[----:B------:R-:W3:Y:S04]  /*4e0d0*/  LDL.LU.64 R48, [R1+0x2b0] ;  /* 0x0002b00001307983 */ /* 0x000ee80000300a00 */
[----:B------:R-:W3:Y:S04]  /*4e0e0*/  LDL.LU.64 R50, [R1+0x2b8] ;  /* 0x0002b80001327983 */ /* 0x000ee80000300a00 */
[----:B------:R-:W-:Y:S04]  /*4e0f0*/  STL [R1+0x3dac], R8 ;  /* 0x003dac0801007387 */ /* 0x000fe80000100800 */
[----:B------:R-:W-:Y:S04]  /*4e100*/  STL [R1+0x3da8], R28 ;  /* 0x003da81c01007387 */ /* 0x000fe80000100800 */
[----:B------:R-:W-:Y:S04]  /*4e110*/  STL [R1+0x3da4], R93 ;  /* 0x003da45d01007387 */ /* 0x000fe80000100800 */
[----:B------:R1:W-:Y:S01]  /*4e120*/  STL [R1+0x3da0], R92 ;  /* 0x003da05c01007387 */ /* 0x0003e20000100800 */
[----:B--2---:R-:W-:Y:S11]  /*4e130*/  HMMA.1688.F32.TF32 R12, R64, R68, R12 ;  /* 0x00000044400c723c */ /* 0x004ff6000008100c */
[----:B------:R-:W-:Y:S11]  /*4e140*/  @!UPT UIADD3 URZ, URZ, URZ, URZ ;  /* 0x0000003f3f3ff290 */ /* 0x000ff6000fffe03f */
[----:B------:R-:W-:Y:S02]  /*4e150*/  @!UPT UIADD3 URZ, URZ, URZ, URZ ;  /* 0x0000003f3f3ff290 */ /* 0x000fe4000fffe03f */
[----:B-1----:R-:W-:Y:S01]  /*4e160*/  IMAD.MOV.U32 R29, RZ, RZ, R12 ;  /* 0x000000ffff1d7224 */ /* 0x002fe200078e000c */
[----:B----4-:R-:W-:Y:S01]  /*4e170*/  MOV R9, R13 ;  /* 0x0000000d00097202 */ /* 0x010fe20000000f00 */
[----:B------:R-:W-:Y:S01]  /*4e180*/  IMAD.MOV.U32 R33, RZ, RZ, R14 ;  /* 0x000000ffff217224 */ /* 0x000fe200078e000e */
[----:B------:R-:W2:Y:S01]  /*4e190*/  LDL.LU.64 R12, [R1+0x270] ;  /* 0x00027000010c7983 */ /* 0x000ea20000300a00 */
[----:B------:R-:W-:-:S03]  /*4e1a0*/  IMAD.MOV.U32 R32, RZ, RZ, R15 ;  /* 0x000000ffff207224 */ /* 0x000fc600078e000f */
[----:B------:R-:W2:Y:S04]  /*4e1b0*/  LDL.LU.64 R14, [R1+0x278] ;  /* 0x00027800010e7983 */ /* 0x000ea80000300a00 */
[----:B------:R-:W4:Y:S04]  /*4e1c0*/  LDL.LU R248, [R1+0x3b0] ;  /* 0x0003b00001f87983 */ /* 0x000f280000300800 */
[----:B------:R-:W4:Y:S04]  /*4e1d0*/  LDL.LU R249, [R1+0x3b4] ;  /* 0x0003b40001f97983 */ /* 0x000f280000300800 */
[----:B------:R-:W4:Y:S04]  /*4e1e0*/  LDL.LU R250, [R1+0x3b8] ;  /* 0x0003b80001fa7983 */ /* 0x000f280000300800 */
[----:B------:R-:W4:Y:S04]  /*4e1f0*/  LDL.LU R251, [R1+0x3bc] ;  /* 0x0003bc0001fb7983 */ /* 0x000f280000300800 */
[----:B------:R-:W-:Y:S04]  /*4e200*/  STL [R1+0x3dbc], R32 ;  /* 0x003dbc2001007387 */ /* 0x000fe80000100800 */
[----:B------:R-:W-:Y:S04]  /*4e210*/  STL [R1+0x3db8], R33 ;  /* 0x003db82101007387 */ /* 0x000fe80000100800 */
[----:B------:R-:W-:Y:S04]  /*4e220*/  STL [R1+0x3db4], R9 ;  /* 0x003db40901007387 */ /* 0x000fe80000100800 */
[----:B------:R1:W-:Y:S01]  /*4e230*/  STL [R1+0x3db0], R29 ;  /* 0x003db01d01007387 */ /* 0x0003e20000100800 */
[C---:B---3--:R-:W-:Y:S08]  /*4e240*/  HMMA.1688.F32.TF32 R60, R64.reuse, R24, R60 ;  /* 0x00000018403c723c */ /* 0x048ff0000008103c */
[----:B------:R-:W-:Y:S11]  /*4e250*/  HMMA.1688.F32.TF32 R48, R64, R20, R48 ;  /* 0x000000144030723c */ /* 0x000ff60000081030 */
[----:B------:R-:W-:Y:S05]  /*4e260*/  @!UPT UIADD3 URZ, URZ, URZ, URZ ;  /* 0x0000003f3f3ff290 */ /* 0x000fea000fffe03f */
[----:B------:R-:W-:Y:S01]  /*4e270*/  MOV R92, R63 ;  /* 0x0000003f005c7202 */ /* 0x000fe20000000f00 */
[----:B------:R-:W-:Y:S01]  /*4e280*/  IMAD.MOV.U32 R93, RZ, RZ, R62 ;  /* 0x000000ffff5d7224 */ /* 0x000fe200078e003e */
[----:B------:R-:W-:Y:S01]  /*4e290*/  MOV R8, R60 ;  /* 0x0000003c00087202 */ /* 0x000fe20000000f00 */
[----:B------:R-:W-:Y:S02]  /*4e2a0*/  IMAD.MOV.U32 R28, RZ, RZ, R61 ;  /* 0x000000ffff1c7224 */ /* 0x000fe400078e003d */
[----:B------:R-:W-:Y:S04]  /*4e2b0*/  STL [R1+0x3dcc], R92 ;  /* 0x003dcc5c01007387 */ /* 0x000fe80000100800 */
[----:B------:R-:W-:Y:S04]  /*4e2c0*/  STL [R1+0x3dc8], R93 ;  /* 0x003dc85d01007387 */ /* 0x000fe80000100800 */
[----:B------:R-:W-:Y:S04]  /*4e2d0*/  STL [R1+0x3dc4], R28 ;  /* 0x003dc41c01007387 */ /* 0x000fe80000100800 */
[----:B------:R3:W-:Y:S01]  /*4e2e0*/  STL [R1+0x3dc0], R8 ;  /* 0x003dc00801007387 */ /* 0x0007e20000100800 */
[----:B------:R-:W-:Y:S01]  /*4e2f0*/  IMAD.MOV.U32 R20, RZ, RZ, R51 ;  /* 0x000000ffff147224 */ /* 0x000fe200078e0033 */
[----:B------:R-:W-:Y:S01]  /*4e300*/  MOV R21, R50 ;  /* 0x0000003200157202 */ /* 0x000fe20000000f00 */
[----:B-1----:R-:W-:-:S02]  /*4e310*/  IMAD.MOV.U32 R29, RZ, RZ, R49 ;  /* 0x000000ffff1d7224 */ /* 0x002fc400078e0031 */
[----:B------:R-:W-:Y:S01]  /*4e320*/  IMAD.MOV.U32 R9, RZ, RZ, R48 ;  /* 0x000000ffff097224 */ /* 0x000fe200078e0030 */
[----:B------:R1:W-:Y:S04]  /*4e330*/  STL [R1+0x3ddc], R20 ;  /* 0x003ddc1401007387 */ /* 0x0003e80000100800 */
[----:B------:R-:W-:Y:S04]  /*4e340*/  STL [R1+0x3dd8], R21 ;  /* 0x003dd81501007387 */ /* 0x000fe80000100800 */
[----:B------:R1:W-:Y:S04]  /*4e350*/  STL [R1+0x3dd4], R29 ;  /* 0x003dd41d01007387 */ /* 0x0003e80000100800 */
[----:B------:R1:W-:Y:S01]  /*4e360*/  STL [R1+0x3dd0], R9 ;  /* 0x003dd00901007387 */ /* 0x0003e20000100800 */
[----:B------:R-:W-:Y:S01]  /*4e370*/  IMAD.MOV.U32 R243, RZ, RZ, R4 ;  /* 0x000000fffff37224 */ /* 0x000fe200078e0004 */
[----:B------:R-:W-:Y:S01]  /*4e380*/  MOV R241, R6 ;  /* 0x0000000600f17202 */ /* 0x000fe20000000f00 */
[----:B------:R-:W-:Y:S01]  /*4e390*/  IMAD.MOV.U32 R242, RZ, RZ, R5 ;  /* 0x000000fffff27224 */ /* 0x000fe200078e0005 */
[----:B------:R-:W-:Y:S01]  /*4e3a0*/  MOV R104, R31 ;  /* 0x0000001f00687202 */ /* 0x000fe20000000f00 */
[----:B------:R-:W-:Y:S01]  /*4e3b0*/  IMAD.MOV.U32 R240, RZ, RZ, R7 ;  /* 0x000000fffff07224 */ /* 0x000fe200078e0007 */
[----:B--2---:R-:W-:Y:S01]  /*4e3c0*/  HMMA.1688.F32.TF32 R12, R64, R16, R12 ;  /* 0x00000010400c723c */ /* 0x004fe2000008100c */
[----:B------:R-:W-:Y:S01]  /*4e3d0*/  IMAD.MOV.U32 R109, RZ, RZ, R30 ;  /* 0x000000ffff6d7224 */ /* 0x000fe200078e001e */
[----:B------:R-:W-:Y:S01]  /*4e3e0*/  MOV R60, R82 ;  /* 0x00000052003c7202 */ /* 0x000fe20000000f00 */
[----:B------:R-:W-:Y:S01]  /*4e3f0*/  IMAD.MOV.U32 R61, RZ, RZ, R83 ;  /* 0x000000ffff3d7224 */ /* 0x000fe200078e0053 */
[----:B------:R-:W-:Y:S01]  /*4e400*/  MOV R63, R87 ;  /* 0x00000057003f7202 */ /* 0x000fe20000000f00 */
[----:B------:R-:W-:Y:S01]  /*4e410*/  IMAD.MOV.U32 R62, RZ, RZ, R86 ;  /* 0x000000ffff3e7224 */ /* 0x000fe200078e0056 */
[----:B------:R-:W-:Y:S01]  /*4e420*/  MOV R246, R2 ;  /* 0x0000000200f67202 */ /* 0x000fe20000000f00 */
[----:B------:R-:W-:Y:S01]  /*4e430*/  IMAD.MOV.U32 R244, RZ, RZ, R11 ;  /* 0x000000fffff47224 */ /* 0x000fe200078e000b */
[----:B------:R-:W-:Y:S01]  /*4e440*/  LDS R48, [R3+0x4100] ;  /* 0x0041000003307984 */ /* 0x000fe20000000800 */
[----:B------:R-:W-:-:S02]  /*4e450*/  IMAD.MOV.U32 R245, RZ, RZ, R103 ;  /* 0x000000fffff57224 */ /* 0x000fc400078e0067 */
[----:B------:R-:W-:Y:S01]  /*4e460*/  IMAD.MOV.U32 R247, RZ, RZ, R252 ;  /* 0x000000fffff77224 */ /* 0x000fe200078e00fc */
[----:B------:R-:W-:Y:S04]  /*4e470*/  LDS R50, [R3+0x6100] ;  /* 0x0061000003327984 */ /* 0x000fe80000000800 */
[----:B------:R-:W-:Y:S04]  /*4e480*/  LDS R49, [R0+0x4100] ;  /* 0x0041000000317984 */ /* 0x000fe80000000800 */
[----:B------:R-:W2:Y:S04]  /*4e490*/  LDS R51, [R0+0x6100] ;  /* 0x0061000000337984 */ /* 0x000ea80000000800 */
[----:B------:R-:W-:Y:S01]  /*4e4a0*/  IMAD.MOV.U32 R32, RZ, RZ, R12 ;  /* 0x000000ffff207224 */ /* 0x000fe200078e000c */
[----:B------:R-:W-:Y:S01]  /*4e4b0*/  MOV R33, R13 ;  /* 0x0000000d00217202 */ /* 0x000fe20000000f00 */
[----:B------:R-:W-:-:S02]  /*4e4c0*/  IMAD.MOV.U32 R17, RZ, RZ, R14 ;  /* 0x000000ffff117224 */ /* 0x000fc400078e000e */
[----:B------:R-:W-:Y:S02]  /*4e4d0*/  IMAD.MOV.U32 R16, RZ, RZ, R15 ;  /* 0x000000ffff107224 */ /* 0x000fe400078e000f */
[----:B----4-:R-:W-:Y:S01]  /*4e4e0*/  HMMA.1688.F32.TF32 R12, R236, R34, R248 ;  /* 0x00000022ec0c723c */ /* 0x010fe200000810f8 */
[----:B------:R-:W4:Y:S04]  /*4e4f0*/  LDL.LU R248, [R1+0x2e0] ;  /* 0x0002e00001f87983 */ /* 0x000f280000300800 */
[----:B------:R-:W4:Y:S04]  /*4e500*/  LDL.LU R249, [R1+0x2e4] ;  /* 0x0002e40001f97983 */ /* 0x000f280000300800 */
[----:B------:R-:W4:Y:S04]  /*4e510*/  LDL.LU R250, [R1+0x2e8] ;  /* 0x0002e80001fa7983 */ /* 0x000f280000300800 */
[----:B------:R-:W4:Y:S04]  /*4e520*/  LDL.LU R251, [R1+0x2ec] ;  /* 0x0002ec0001fb7983 */ /* 0x000f280000300800 */
[----:B------:R-:W2:Y:S04]  /*4e530*/  LDL.LU R112, [R1+0x100] ;  /* 0x0001000001707983 */ /* 0x000ea80000300800 */
[----:B------:R-:W2:Y:S03]  /*4e540*/  LDL.LU R113, [R1+0x104] ;  /* 0x0001040001717983 */ /* 0x000ea60000300800 */
[----:B---3--:R-:W-:Y:S01]  /*4e550*/  MOV R8, R15 ;  /* 0x0000000f00087202 */ /* 0x008fe20000000f00 */
[----:B------:R-:W2:Y:S01]  /*4e560*/  LDL.LU R114, [R1+0x108] ;  /* 0x0001080001727983 */ /* 0x000ea20000300800 */
[----:B------:R-:W-:Y:S01]  /*4e570*/  IMAD.MOV.U32 R28, RZ, RZ, R14 ;  /* 0x000000ffff1c7224 */ /* 0x000fe200078e000e */
[----:B------:R-:W-:Y:S01]  /*4e580*/  MOV R14, R73 ;  /* 0x00000049000e7202 */ /* 0x000fe20000000f00 */
[----:B------:R-:W-:Y:S01]  /*4e590*/  IMAD.MOV.U32 R15, RZ, RZ, R72 ;  /* 0x000000ffff0f7224 */ /* 0x000fe200078e0048 */
[----:B------:R-:W2:Y:S01]  /*4e5a0*/  LDL.LU R115, [R1+0x10c] ;  /* 0x00010c0001737983 */ /* 0x000ea20000300800 */
[----:B------:R-:W-:Y:S01]  /*4e5b0*/  IMAD.MOV.U32 R93, RZ, RZ, R13 ;  /* 0x000000ffff5d7224 */ /* 0x000fe200078e000d */
[----:B------:R-:W-:Y:S01]  /*4e5c0*/  MOV R92, R12 ;  /* 0x0000000c005c7202 */ /* 0x000fe20000000f00 */
[----:B------:R-:W-:Y:S01]  /*4e5d0*/  IMAD.MOV.U32 R13, RZ, RZ, R74 ;  /* 0x000000ffff0d7224 */ /* 0x000fe200078e004a */
[----:B------:R-:W3:Y:S01]  /*4e5e0*/  LDL.LU R72, [R1+0x250] ;  /* 0x0002500001487983 */ /* 0x000ee20000300800 */
[----:B------:R-:W-:-:S03]  /*4e5f0*/  IMAD.MOV.U32 R12, RZ, RZ, R75 ;  /* 0x000000ffff0c7224 */ /* 0x000fc600078e004b */
[----:B------:R-:W3:Y:S04]  /*4e600*/  LDL.LU R73, [R1+0x254] ;  /* 0x0002540001497983 */ /* 0x000ee80000300800 */
[----:B------:R-:W3:Y:S04]  /*4e610*/  LDL.LU R74, [R1+0x258] ;  /* 0x00025800014a7983 */ /* 0x000ee80000300800 */
[----:B------:R-:W3:Y:S04]  /*4e620*/  LDL.LU R75, [R1+0x25c] ;  /* 0x00025c00014b7983 */ /* 0x000ee80000300800 */
[----:B------:R-:W2:Y:S04]  /*4e630*/  LDL.LU R4, [R1+0x1b0] ;  /* 0x0001b00001047983 */ /* 0x000ea80000300800 */
[----:B------:R-:W2:Y:S04]  /*4e640*/  LDL.LU R5, [R1+0x1b4] ;  /* 0x0001b40001057983 */ /* 0x000ea80000300800 */
[----:B------:R-:W2:Y:S04]  /*4e650*/  LDL.LU R6, [R1+0x1b8] ;  /* 0x0001b80001067983 */ /* 0x000ea80000300800 */
[----:B------:R-:W2:Y:S04]  /*4e660*/  LDL.LU R7, [R1+0x1bc] ;  /* 0x0001bc0001077983 */ /* 0x000ea80000300800 */
[----:B------:R-:W2:Y:S04]  /*4e670*/  LDL.LU R31, [R1+0x3f40] ;  /* 0x003f4000011f7983 */ /* 0x000ea80000300800 */
[----:B------:R-:W3:Y:S04]  /*4e680*/  LDL.LU R105, [R1+0x64] ;  /* 0x0000640001697983 */ /* 0x000ee80000300800 */
[----:B------:R-:W3:Y:S04]  /*4e690*/  LDL.LU R106, [R1+0x68] ;  /* 0x00006800016a7983 */ /* 0x000ee80000300800 */
[----:B------:R-:W3:Y:S04]  /*4e6a0*/  LDL.LU R107, [R1+0x6c] ;  /* 0x00006c00016b7983 */ /* 0x000ee80000300800 */
[----:B------:R-:W3:Y:S04]  /*4e6b0*/  LDL.LU R108, [R1+0x90] ;  /* 0x00009000016c7983 */ /* 0x000ee80000300800 */
[----:B------:R-:W4:Y:S01]  /*4e6c0*/  LDL.LU R30, [R1+0x3f3c] ;  /* 0x003f3c00011e7983 */ /* 0x000f220000300800 */
[----:B--2---:R-:W-:-:S03]  /*4e6d0*/  IMAD.MOV.U32 R110, RZ, RZ, R31 ;  /* 0x000000ffff6e7224 */ /* 0x004fc600078e001f */
[----:B------:R-:W4:Y:S04]  /*4e6e0*/  LDL.LU R31, [R1+0x3f38] ;  /* 0x003f3800011f7983 */ /* 0x000f280000300800 */
[----:B------:R-:W2:Y:S04]  /*4e6f0*/  LDL.LU R111, [R1+0x9c] ;  /* 0x00009c00016f7983 */ /* 0x000ea80000300800 */
[----:B------:R-:W2:Y:S04]  /*4e700*/  LDL.LU R82, [R1+0x3f34] ;  /* 0x003f340001527983 */ /* 0x000ea80000300800 */
[----:B------:R-:W2:Y:S04]  /*4e710*/  LDL.LU R83, [R1+0x3f30] ;  /* 0x003f300001537983 */ /* 0x000ea80000300800 */
[----:B------:R-:W2:Y:S04]  /*4e720*/  LDL.LU R86, [R1+0x3f2c] ;  /* 0x003f2c0001567983 */ /* 0x000ea80000300800 */
[----:B------:R-:W2:Y:S01]  /*4e730*/  LDL.LU R87, [R1+0x3f28] ;  /* 0x003f280001577983 */ /* 0x000ea20000300800 */
[----:B----4-:R-:W-:Y:S07]  /*4e740*/  HMMA.1688.F32.TF32 R64, R236, R30, R248 ;  /* 0x0000001eec40723c */ /* 0x010fee00000810f8 */
[----:B------:R-:W-:Y:S01]  /*4e750*/  MOV R248, R102 ;  /* 0x0000006600f87202 */ /* 0x000fe20000000f00 */
[----:B------:R-:W-:Y:S01]  /*4e760*/  IMAD.MOV.U32 R249, RZ, RZ, R94 ;  /* 0x000000fffff97224 */ /* 0x000fe200078e005e */
[----:B------:R-:W-:Y:S01]  /*4e770*/  MOV R251, R10 ;  /* 0x0000000a00fb7202 */ /* 0x000fe20000000f00 */
[----:B------:R-:W-:Y:S11]  /*4e780*/  IMAD.MOV.U32 R250, RZ, RZ, R95 ;  /* 0x000000fffffa7224 */ /* 0x000ff600078e005f */
[----:B------:R-:W-:Y:S03]  /*4e790*/  @!UPT UIADD3 URZ, URZ, URZ, URZ ;  /* 0x0000003f3f3ff290 */ /* 0x000fe6000fffe03f */
[----:B-1----:R-:W-:Y:S01]  /*4e7a0*/  IMAD.MOV.U32 R20, RZ, RZ, R64 ;  /* 0x000000ffff147224 */ /* 0x002fe200078e0040 */
[----:B------:R-:W-:Y:S01]  /*4e7b0*/  MOV R29, R66 ;  /* 0x00000042001d7202 */ /* 0x000fe20000000f00 */
[----:B------:R-:W-:Y:S01]  /*4e7c0*/  IMAD.MOV.U32 R21, RZ, RZ, R65 ;  /* 0x000000ffff157224 */ /* 0x000fe200078e0041 */
[----:B------:R-:W-:Y:S01]  /*4e7d0*/  MOV R65, R91 ;  /* 0x0000005b00417202 */ /* 0x000fe20000000f00 */
[----:B------:R-:W-:Y:S02]  /*4e7e0*/  IMAD.MOV.U32 R64, RZ, RZ, R90 ;  /* 0x000000ffff407224 */ /* 0x000fe400078e005a */
[----:B------:R-:W4:Y:S01]  /*4e7f0*/  LDL.LU R90, [R1+0x3f24] ;  /* 0x003f2400015a7983 */ /* 0x000f220000300800 */
[----:B------:R-:W-:Y:S02]  /*4e800*/  IMAD.MOV.U32 R9, RZ, RZ, R67 ;  /* 0x000000ffff097224 */ /* 0x000fe400078e0043 */
[----:B------:R-:W-:Y:S01]  /*4e810*/  IMAD.MOV.U32 R66, RZ, RZ, R98 ;  /* 0x000000ffff427224 */ /* 0x000fe200078e0062 */
[----:B------:R-:W4:Y:S01]  /*4e820*/  LDL.LU R91, [R1+0x3f20] ;  /* 0x003f2000015b7983 */ /* 0x000f220000300800 */
[----:B------:R-:W-:-:S03]  /*4e830*/  IMAD.MOV.U32 R67, RZ, RZ, R99 ;  /* 0x000000ffff437224 */ /* 0x000fc600078e0063 */
[----:B------:R-:W2:Y:S04]  /*4e840*/  LDL.LU R98, [R1+0x3f1c] ;  /* 0x003f1c0001627983 */ /* 0x000ea80000300800 */
[----:B------:R-:W2:Y:S04]  /*4e850*/  LDL.LU R99, [R1+0x3f18] ;  /* 0x003f180001637983 */ /* 0x000ea80000300800 */
[----:B------:R-:W2:Y:S04]  /*4e860*/  LDL.LU R102, [R1+0x3f14] ;  /* 0x003f140001667983 */ /* 0x000ea80000300800 */
[----:B------:R-:W3:Y:S04]  /*4e870*/  LDL.LU R94, [R1+0x3f10] ;  /* 0x003f1000015e7983 */ /* 0x000ee80000300800 */
[----:B------:R-:W3:Y:S04]  /*4e880*/  LDL.LU R95, [R1+0x3f0c] ;  /* 0x003f0c00015f7983 */ /* 0x000ee80000300800 */
[----:B------:R-:W2:Y:S04]  /*4e890*/  LDL.LU R10, [R1+0x3f08] ;  /* 0x003f0800010a7983 */ /* 0x000ea80000300800 */
[----:B------:R-:W2:Y:S04]  /*4e8a0*/  LDL.LU R11, [R1+0x3f04] ;  /* 0x003f0400010b7983 */ /* 0x000ea80000300800 */
[----:B------:R-:W4:Y:S04]  /*4e8b0*/  LDL.LU R103, [R1+0x3f00] ;  /* 0x003f000001677983 */ /* 0x000f280000300800 */
[----:B------:R-:W4:Y:S04]  /*4e8c0*/  LDL.LU R2, [R1+0x3efc] ;  /* 0x003efc0001027983 */ /* 0x000f280000300800 */
[----:B------:R-:W4:Y:S01]  /*4e8d0*/  LDL.LU R252, [R1+0x3ef8] ;  /* 0x003ef80001fc7983 */ /* 0x000f220000300800 */
[C---:B---3--:R-:W-:Y:S08]  /*4e8e0*/  HMMA.1688.F32.TF32 R72, R236.reuse, R94, R72 ;  /* 0x0000005eec48723c */ /* 0x048ff00000081048 */
[C---:B--2---:R-:W-:Y:S11]  /*4e8f0*/  HMMA.1688.F32.TF32 R4, R236.reuse, R10, R4 ;  /* 0x0000000aec04723c */ /* 0x044ff60000081004 */
[----:B------:R-:W-:Y:S04]  /*4e900*/  @!UPT UIADD3 URZ, URZ, URZ, URZ ;  /* 0x0000003f3f3ff290 */ /* 0x000fe8000fffe03f */
[----:B------:R1:W-:Y:S04]  /*4e910*/  STL.64 [R1+0x568], R74 ;  /* 0x0005684a01007387 */ /* 0x0003e80000100a00 */
[----:B-1----:R-:W2:Y:S04]  /*4e920*/  LDL.LU.64 R74, [R1+0x3ef0] ;  /* 0x003ef000014a7983 */ /* 0x002ea80000300a00 */
[----:B------:R-:W-:Y:S04]  /*4e930*/  STL.64 [R1+0x580], R4 ;  /* 0x0005800401007387 */ /* 0x000fe80000100a00 */
[----:B------:R1:W-:Y:S04]  /*4e940*/  STL.64 [R1+0x588], R6 ;  /* 0x0005880601007387 */ /* 0x0003e80000100a00 */
[----:B-1----:R-:W3:Y:S01]  /*4e950*/  LDL.LU.64 R6, [R1+0x3ee8] ;  /* 0x003ee80001067983 */ /* 0x002ee20000300a00 */
[----:B----4-:R-:W-:Y:S01]  /*4e960*/  HMMA.1688.F32.TF32 R104, R236, R102, R104 ;  /* 0x00000066ec68723c */ /* 0x010fe20000081068 */
[----:B------:R-:W-:-:S07]  /*4e970*/  MOV R69, R73 ;  /* 0x0000004900457202 */ /* 0x000fce0000000f00 */
[C---:B------:R-:W-:Y:S01]  /*4e980*/  HMMA.1688.F32.TF32 R240, R236.reuse, R98, R240 ;  /* 0x00000062ecf0723c */ /* 0x040fe200000810f0 */
[----:B------:R-:W-:Y:S01]  /*4e990*/  IMAD.MOV.U32 R68, RZ, RZ, R72 ;  /* 0x000000ffff447224 */ /* 0x000fe200078e0048 */
[----:B------:R-:W4:Y:S06]  /*4e9a0*/  LDL.LU.64 R4, [R1+0x3ee0] ;  /* 0x003ee00001047983 */ /* 0x000f2c0000300a00 */
[C---:B------:R-:W-:Y:S08]  /*4e9b0*/  HMMA.1688.F32.TF32 R12, R236.reuse, R90, R12 ;  /* 0x0000005aec0c723c */ /* 0x040ff0000008100c */
[C---:B------:R-:W-:Y:S08]  /*4e9c0*/  HMMA.1688.F32.TF32 R244, R236.reuse, R82, R244 ;  /* 0x00000052ecf4723c */ /* 0x040ff000000810f4 */
[C---:B------:R-:W-:Y:S08]  /*4e9d0*/  HMMA.1688.F32.TF32 R248, R236.reuse, R78, R248 ;  /* 0x0000004eecf8723c */ /* 0x040ff000000810f8 */
[C---:B--2---:R-:W-:Y:S08]  /*4e9e0*/  HMMA.1688.F32.TF32 R108, R236.reuse, R74, R108 ;  /* 0x0000004aec6c723c */ /* 0x044ff0000008106c */
[----:B---3--:R-:W-:Y:S11]  /*4e9f0*/  HMMA.1688.F32.TF32 R112, R236, R6, R112 ;  /* 0x00000006ec70723c */ /* 0x008ff60000081070 */
[----:B------:R-:W-:Y:S11]  /*4ea00*/  @!UPT UIADD3 URZ, URZ, URZ, URZ ;  /* 0x0000003f3f3ff290 */ /* 0x000ff6000fffe03f */
[----:B------:R-:W-:Y:S02]  /*4ea10*/  @!UPT UIADD3 URZ, URZ, URZ, URZ ;  /* 0x0000003f3f3ff290 */ /* 0x000fe4000fffe03f */
[----:B------:R-:W-:Y:S01]  /*4ea20*/  IMAD.MOV.U32 R73, RZ, RZ, R113 ;  /* 0x000000ffff497224 */ /* 0x000fe200078e0071 */
[----:B------:R1:W-:Y:S01]  /*4ea30*/  STL.64 [R1+0x5a8], R114 ;  /* 0x0005a87201007387 */ /* 0x0003e20000100a00 */
[----:B------:R-:W-:-:S03]  /*4ea40*/  IMAD.MOV.U32 R72, RZ, RZ, R112 ;  /* 0x000000ffff487224 */ /* 0x000fc600078e0070 */
[----:B-1----:R-:W2:Y:S04]  /*4ea50*/  LDL.LU.64 R114, [R1+0x3ed8] ;  /* 0x003ed80001727983 */ /* 0x002ea80000300a00 */
[----:B------:R-:W2:Y:S04]  /*4ea60*/  LDL.LU.64 R112, [R1+0x3ed0] ;  /* 0x003ed00001707983 */ /* 0x000ea80000300a00 */
[----:B------:R-:W-:Y:S04]  /*4ea70*/  STL [R1+0x3cb4], R73 ;  /* 0x003cb44901007387 */ /* 0x000fe80000100800 */
[----:B------:R-:W-:Y:S04]  /*4ea80*/  STL [R1+0x3cb0], R72 ;  /* 0x003cb04801007387 */ /* 0x000fe80000100800 */
[----:B------:R-:W-:Y:S04]  /*4ea90*/  STL.64 [R1+0x670], R108 ;  /* 0x0006706c01007387 */ /* 0x000fe80000100a00 */
[----:B------:R1:W-:Y:S04]  /*4eaa0*/  STL.64 [R1+0x678], R110 ;  /* 0x0006786e01007387 */ /* 0x0003e80000100a00 */
[----:B-1----:R-:W3:Y:S04]  /*4eab0*/  LDL.LU.64 R110, [R1+0x3ec8] ;  /* 0x003ec800016e7983 */ /* 0x002ee80000300a00 */
[----:B------:R-:W3:Y:S04]  /*4eac0*/  LDL.LU.64 R108, [R1+0x3ec0] ;  /* 0x003ec000016c7983 */ /* 0x000ee80000300a00 */
[----:B------:R-:W-:Y:S04]  /*4ead0*/  STL.64 [R1+0x8b0], R104 ;  /* 0x0008b06801007387 */ /* 0x000fe80000100a00 */
[----:B------:R1:W-:Y:S04]  /*4eae0*/  STL.64 [R1+0x8b8], R106 ;  /* 0x0008b86a01007387 */ /* 0x0003e80000100a00 */
[----:B-1----:R-:W2:Y:S04]  /*4eaf0*/  LDL.LU.64 R106, [R1+0x3eb8] ;  /* 0x003eb800016a7983 */ /* 0x002ea80000300a00 */
[----:B------:R-:W2:Y:S04]  /*4eb00*/  LDL.LU.64 R104, [R1+0x3eb0] ;  /* 0x003eb00001687983 */ /* 0x000ea80000300a00 */
[----:B------:R-:W-:Y:S04]  /*4eb10*/  STL.64 [R1+0x8a0], R240 ;  /* 0x0008a0f001007387 */ /* 0x000fe80000100a00 */
[----:B------:R1:W-:Y:S04]  /*4eb20*/  STL.64 [R1+0x8a8], R242 ;  /* 0x0008a8f201007387 */ /* 0x0003e80000100a00 */
[----:B-1----:R-:W2:Y:S04]  /*4eb30*/  LDL.LU.64 R242, [R1+0x3ea8] ;  /* 0x003ea80001f27983 */ /* 0x002ea80000300a00 */
[----:B------:R-:W2:Y:S04]  /*4eb40*/  LDL.LU.64 R240, [R1+0x3ea0] ;  /* 0x003ea00001f07983 */ /* 0x000ea80000300a00 */
[----:B------:R-:W-:Y:S04]  /*4eb50*/  STL.64 [R1+0x890], R12 ;  /* 0x0008900c01007387 */ /* 0x000fe80000100a00 */
[----:B------:R1:W-:Y:S02]  /*4eb60*/  STL.64 [R1+0x898], R14 ;  /* 0x0008980e01007387 */ /* 0x0003e40000100a00 */
[C---:B-1----:R-:W-:Y:S11]  /*4eb70*/  HMMA.1688.F32.TF32 R12, R236.reuse, R86, R60 ;  /* 0x00000056ec0c723c */ /* 0x042ff6000008103c */
[----:B------:R-:W-:Y:S11]  /*4eb80*/  @!UPT UIADD3 URZ, URZ, URZ, URZ ;  /* 0x0000003f3f3ff290 */ /* 0x000ff6000fffe03f */
[----:B------:R-:W-:Y:S02]  /*4eb90*/  @!UPT UIADD3 URZ, URZ, URZ, URZ ;  /* 0x0000003f3f3ff290 */ /* 0x000fe4000fffe03f */
[----:B------:R-:W-:Y:S01]  /*4eba0*/  MOV R101, R12 ;  /* 0x0000000c00657202 */ /* 0x000fe20000000f00 */
[----:B------:R-:W-:Y:S01]  /*4ebb0*/  IMAD.MOV.U32 R100, RZ, RZ, R13 ;  /* 0x000000ffff647224 */ /* 0x000fe200078e000d */
[----:B------:R-:W2:Y:S01]  /*4ebc0*/  LDL.LU R12, [R1+0x2d0] ;  /* 0x0002d000010c7983 */ /* 0x000ea20000300800 */
[----:B------:R-:W-:Y:S01]  /*4ebd0*/  IMAD.MOV.U32 R97, RZ, RZ, R14 ;  /* 0x000000ffff617224 */ /* 0x000fe200078e000e */
[----:B------:R-:W-:Y:S02]  /*4ebe0*/  MOV R96, R15 ;  /* 0x0000000f00607202 */ /* 0x000fe40000000f00 */
[----:B------:R-:W2:Y:S04]  /*4ebf0*/  LDL.LU R13, [R1+0x2d4] ;  /* 0x0002d400010d7983 */ /* 0x000ea80000300800 */
[----:B------:R-:W2:Y:S04]  /*4ec00*/  LDL.LU R14, [R1+0x2d8] ;  /* 0x0002d800010e7983 */ /* 0x000ea80000300800 */
[----:B------:R-:W2:Y:S04]  /*4ec10*/  LDL.LU R15, [R1+0x2dc] ;  /* 0x0002dc00010f7983 */ /* 0x000ea80000300800 */
[----:B------:R-:W2:Y:S04]  /*4ec20*/  LDL.LU R60, [R1+0x240] ;  /* 0x00024000013c7983 */ /* 0x000ea80000300800 */
[----:B------:R-:W2:Y:S04]  /*4ec30*/  LDL.LU R61, [R1+0x244] ;  /* 0x00024400013d7983 */ /* 0x000ea80000300800 */
[----:B------:R-:W2:Y:S04]  /*4ec40*/  LDL.LU R62, [R1+0x248] ;  /* 0x00024800013e7983 */ /* 0x000ea80000300800 */
[----:B------:R-:W2:Y:S04]  /*4ec50*/  LDL.LU R63, [R1+0x24c] ;  /* 0x00024c00013f7983 */ /* 0x000ea80000300800 */
[----:B------:R-:W-:Y:S04]  /*4ec60*/  STL [R1+0x3ca4], R96 ;  /* 0x003ca46001007387 */ /* 0x000fe80000100800 */
[----:B------:R-:W-:Y:S04]  /*4ec70*/  STL [R1+0x3ca0], R97 ;  /* 0x003ca06101007387 */ /* 0x000fe80000100800 */
[----:B------:R-:W-:Y:S04]  /*4ec80*/  STL [R1+0x3c9c], R100 ;  /* 0x003c9c6401007387 */ /* 0x000fe80000100800 */
[----:B------:R-:W-:Y:S04]  /*4ec90*/  STL [R1+0x3c98], R101 ;  /* 0x003c986501007387 */ /* 0x000fe80000100800 */
[----:B------:R-:W-:Y:S04]  /*4eca0*/  STL.64 [R1+0x870], R244 ;  /* 0x000870f401007387 */ /* 0x000fe80000100a00 */
[----:B------:R1:W-:Y:S04]  /*4ecb0*/  STL.64 [R1+0x878], R246 ;  /* 0x000878f601007387 */ /* 0x0003e80000100a00 */
[----:B-1----:R-:W2:Y:S04]  /*4ecc0*/  LDL.LU.64 R246, [R1+0x3e98] ;  /* 0x003e980001f67983 */ /* 0x002ea80000300a00 */
[----:B------:R-:W2:Y:S04]  /*4ecd0*/  LDL.LU.64 R244, [R1+0x3e90] ;  /* 0x003e900001f47983 */ /* 0x000ea80000300a00 */
[----:B------:R-:W-:Y:S04]  /*4ece0*/  STL.64 [R1+0x860], R248 ;  /* 0x000860f801007387 */ /* 0x000fe80000100a00 */
[----:B------:R1:W-:Y:S04]  /*4ecf0*/  STL.64 [R1+0x868], R250 ;  /* 0x000868fa01007387 */ /* 0x0003e80000100a00 */
[----:B-1----:R-:W2:Y:S04]  /*4ed00*/  LDL.LU.64 R250, [R1+0x3e88] ;  /* 0x003e880001fa7983 */ /* 0x002ea80000300a00 */
[----:B------:R-:W2:Y:S01]  /*4ed10*/  LDL.LU.64 R248, [R1+0x3e80] ;  /* 0x003e800001f87983 */ /* 0x000ea20000300a00 */
[C---:B------:R-:W-:Y:S11]  /*4ed20*/  HMMA.1688.F32.TF32 R64, R236.reuse, R70, R64 ;  /* 0x00000046ec40723c */ /* 0x040ff60000081040 */
[----:B------:R-:W-:Y:S11]  /*4ed30*/  @!UPT UIADD3 URZ, URZ, URZ, URZ ;  /* 0x0000003f3f3ff290 */ /* 0x000ff6000fffe03f */
[----:B------:R-:W-:Y:S01]  /*4ed40*/  @!UPT UIADD3 URZ, URZ, URZ, URZ ;  /* 0x0000003f3f3ff290 */ /* 0x000fe2000fffe03f */
[----:B------:R-:W-:Y:S04]  /*4ed50*/  STL.64 [R1+0x850], R64 ;  /* 0x0008504001007387 */ /* 0x000fe80000100a00 */
[----:B------:R2:W-:Y:S02]  /*4ed60*/  STL.64 [R1+0x858], R66 ;  /* 0x0008584201007387 */ /* 0x0005e40000100a00 */
[----:B--2---:R-:W-:Y:S02]  /*4ed70*/  HMMA.1688.F32.TF32 R64, R236, R26, R248 ;  /* 0x0000001aec40723c */ /* 0x004fe400000810f8 */
[----:B------:R-:W2:Y:S11]  /*4ed80*/  LDL.LU R248, [R1+0xb0] ;  /* 0x0000b00001f87983 */ /* 0x000eb60000300800 */
[----:B------:R-:W-:Y:S10]  /*4ed90*/  @!UPT UIADD3 URZ, URZ, URZ, URZ ;  /* 0x0000003f3f3ff290 */ /* 0x000ff4000fffe03f */
[----:B------:R-:W-:Y:S04]  /*4eda0*/  STL.64 [R1+0x840], R64 ;  /* 0x0008404001007387 */ /* 0x000fe80000100a00 */
[----:B------:R1:W-:Y:S01]  /*4edb0*/  STL.64 [R1+0x848], R66 ;  /* 0x0008484201007387 */ /* 0x0003e20000100a00 */
[----:B------:R-:W-:-:S03]  /*4edc0*/  IMAD.MOV.U32 R251, RZ, RZ, R252 ;  /* 0x000000fffffb7224 */ /* 0x000fc600078e00fc */
[----:B------:R-:W2:Y:S04]  /*4edd0*/  LDL.LU R249, [R1+0xb4] ;  /* 0x0000b40001f97983 */ /* 0x000ea80000300800 */
[----:B------:R-:W2:Y:S01]  /*4ede0*/  LDL.LU R250, [R1+0xb8] ;  /* 0x0000b80001fa7983 */ /* 0x000ea20000300800 */
[C---:B-1----:R-:W-:Y:S03]  /*4edf0*/  HMMA.1688.F32.TF32 R64, R236.reuse, R22, R244 ;  /* 0x00000016ec40723c */ /* 0x042fe600000810f4 */
[----:B------:R-:W2:Y:S04]  /*4ee00*/  LDL.LU R252, [R1+0x3e78] ;  /* 0x003e780001fc7983 */ /* 0x000ea80000300800 */
[----:B------:R-:W2:Y:S11]  /*4ee10*/  LDL.LU R244, [R1+0x3a0] ;  /* 0x0003a00001f47983 */ /* 0x000eb60000300800 */
[----:B------:R-:W-:Y:S05]  /*4ee20*/  @!UPT UIADD3 URZ, URZ, URZ, URZ ;  /* 0x0000003f3f3ff290 */ /* 0x000fea000fffe03f */
[----:B------:R-:W-:Y:S04]  /*4ee30*/  STL.64 [R1+0x830], R64 ;  /* 0x0008304001007387 */ /* 0x000fe80000100a00 */
[----:B------:R1:W-:Y:S04]  /*4ee40*/  STL.64 [R1+0x838], R66 ;  /* 0x0008384201007387 */ /* 0x0003e80000100a00 */
[----:B------:R-:W2:Y:S04]  /*4ee50*/  LDL.LU R245, [R1+0x3a4] ;  /* 0x0003a40001f57983 */ /* 0x000ea80000300800 */
[----:B------:R-:W2:Y:S04]  /*4ee60*/  LDL.LU R246, [R1+0x3a8] ;  /* 0x0003a80001f67983 */ /* 0x000ea80000300800 */
[----:B------:R-:W2:Y:S01]  /*4ee70*/  LDL.LU R247, [R1+0x3ac] ;  /* 0x0003ac0001f77983 */ /* 0x000ea20000300800 */
[----:B-1----:R-:W-:Y:S03]  /*4ee80*/  HMMA.1688.F32.TF32 R64, R236, R18, R240 ;  /* 0x00000012ec40723c */ /* 0x002fe600000810f0 */
[----:B------:R-:W3:Y:S11]  /*4ee90*/  LDL.LU R236, [R1+0x1a0] ;  /* 0x0001a00001ec7983 */ /* 0x000ef60000300800 */
[----:B------:R-:W-:Y:S09]  /*4eea0*/  @!UPT UIADD3 URZ, URZ, URZ, URZ ;  /* 0x0000003f3f3ff290 */ /* 0x000ff2000fffe03f */
[----:B------:R-:W-:Y:S04]  /*4eeb0*/  STL.64 [R1+0x810], R64 ;  /* 0x0008104001007387 */ /* 0x000fe80000100a00 */
[----:B------:R-:W-:Y:S04]  /*4eec0*/  STL.64 [R1+0x818], R66 ;  /* 0x0008184201007387 */ /* 0x000fe80000100a00 */
[----:B------:R-:W3:Y:S04]  /*4eed0*/  LDL.LU R237, [R1+0x1a4] ;  /* 0x0001a40001ed7983 */ /* 0x000ee80000300800 */
[----:B------:R-:W3:Y:S04]  /*4eee0*/  LDL.LU R238, [R1+0x1a8] ;  /* 0x0001a80001ee7983 */ /* 0x000ee80000300800 */
[----:B------:R-:W3:Y:S04]  /*4eef0*/  LDL.LU R239, [R1+0x1ac] ;  /* 0x0001ac0001ef7983 */ /* 0x000ee80000300800 */
[----:B------:R-:W3:Y:S04]  /*4ef00*/  LDL.LU R240, [R1+0xf0] ;  /* 0x0000f00001f07983 */ /* 0x000ee80000300800 */
[----:B------:R-:W3:Y:S04]  /*4ef10*/  LDL.LU R241, [R1+0xf4] ;  /* 0x0000f40001f17983 */ /* 0x000ee80000300800 */
[----:B------:R-:W3:Y:S01]  /*4ef20*/  LDL.LU R242, [R1+0xf8] ;  /* 0x0000f80001f27983 */ /* 0x000ee20000300800 */
[C---:B------:R-:W-:Y:S03]  /*4ef30*/  HMMA.1688.F32.TF32 R12, R48.reuse, R30, R12 ;  /* 0x0000001e300c723c */ /* 0x040fe6000008100c */
[----:B------:R-:W-:Y:S04]  /*4ef40*/  LDS R64, [R3+0x4200] ;  /* 0x0042000003407984 */ /* 0x000fe80000000800 */
[----:B------:R-:W-:Y:S01]  /*4ef50*/  LDS R66, [R3+0x6200] ;  /* 0x0062000003427984 */ /* 0x000fe20000000800 */
[C---:B------:R-:W-:Y:S03]  /*4ef60*/  HMMA.1688.F32.TF32 R60, R48.reuse, R94, R60 ;  /* 0x0000005e303c723c */ /* 0x040fe6000008103c */
[----:B------:R-:W-:Y:S04]  /*4ef70*/  LDS R65, [R0+0x4200] ;  /* 0x0042000000417984 */ /* 0x000fe80000000800 */
[----:B------:R-:W1:Y:S01]  /*4ef80*/  LDS R67, [R0+0x6200] ;  /* 0x0062000000437984 */ /* 0x000e620000000800 */
[C---:B--2---:R-:W-:Y:S11]  /*4ef90*/  HMMA.1688.F32.TF32 R244, R48.reuse, R34, R244 ;  /* 0x0000002230f4723c */ /* 0x044ff600000810f4 */
[----:B------:R-:W-:Y:S11]  /*4efa0*/  @!UPT UIADD3 URZ, URZ, URZ, URZ ;  /* 0x0000003f3f3ff290 */ /* 0x000ff6000fffe03f */
[----:B------:R-:W-:Y:S01]  /*4efb0*/  @!UPT UIADD3 URZ, URZ, URZ, URZ ;  /* 0x0000003f3f3ff290 */ /* 0x000fe2000fffe03f */
[----:B------:R2:W-:Y:S04]  /*4efc0*/  STL.64 [R1+0x3cd0], R246 ;  /* 0x003cd0f601007387 */ /* 0x0005e80000100a00 */
[----:B------:R1:W-:Y:S01]  /*4efd0*/  STL.64 [R1+0x3cc8], R244 ;  /* 0x003cc8f401007387 */ /* 0x0003e20000100a00 */
[----:B--2---:R-:W-:Y:S01]  /*4efe0*/  MOV R247, R12 ;  /* 0x0000000c00f77202 */ /* 0x004fe20000000f00 */
[----:B------:R-:W-:Y:S02]  /*4eff0*/  IMAD.MOV.U32 R246, RZ, RZ, R13 ;  /* 0x000000fffff67224 */ /* 0x000fe400078e000d */
[----:B-1----:R-:W-:Y:S01]  /*4f000*/  IMAD.MOV.U32 R245, RZ, RZ, R14 ;  /* 0x000000fffff57224 */ /* 0x002fe200078e000e */
[----:B------:R-:W-:Y:S02]  /*4f010*/  MOV R244, R15 ;  /* 0x0000000f00f47202 */ /* 0x000fe40000000f00 */
[----:B------:R-:W2:Y:S04]  /*4f020*/  LDL.LU.64 R14, [R1+0x3e70] ;  /* 0x003e7000010e7983 */ /* 0x000ea80000300a00 */
[----:B------:R-:W2:Y:S04]  /*4f030*/  LDL.LU.64 R12, [R1+0x3e68] ;  /* 0x003e6800010c7983 */ /* 0x000ea80000300a00 */
[----:B------:R-:W-:Y:S04]  /*4f040*/  STL.64 [R1+0x2e0], R60 ;  /* 0x0002e03c01007387 */ /* 0x000fe80000100a00 */
[----:B------:R1:W-:Y:S04]  /*4f050*/  STL.64 [R1+0x2e8], R62 ;  /* 0x0002e83e01007387 */ /* 0x0003e80000100a00 */
[----:B-1----:R-:W4:Y:S04]  /*4f060*/  LDL.LU.64 R62, [R1+0x3e60] ;  /* 0x003e6000013e7983 */ /* 0x002f280000300a00 */
[----:B------:R-:W4:Y:S01]  /*4f070*/  LDL.LU.64 R60, [R1+0x3e58] ;  /* 0x003e5800013c7983 */ /* 0x000f220000300a00 */
[C---:B---3--:R-:W-:Y:S01]  /*4f080*/  HMMA.1688.F32.TF32 R236, R48.reuse, R10, R236 ;  /* 0x0000000a30ec723c */ /* 0x048fe200000810ec */
[----:B------:R-:W-:Y:S11]  /*4f090*/  IMAD.MOV.U32 R243, RZ, RZ, R252 ;  /* 0x000000fffff37224 */ /* 0x000ff600078e00fc */
[----:B------:R-:W-:Y:S11]  /*4f0a0*/  @!UPT UIADD3 URZ, URZ, URZ, URZ ;  /* 0x0000003f3f3ff290 */ /* 0x000ff6000fffe03f */
[----:B------:R-:W-:Y:S01]  /*4f0b0*/  @!UPT UIADD3 URZ, URZ, URZ, URZ ;  /* 0x0000003f3f3ff290 */ /* 0x000fe2000fffe03f */
[----:B------:R-:W-:Y:S01]  /*4f0c0*/  IMAD.MOV.U32 R73, RZ, RZ, R236 ;  /* 0x000000ffff497224 */ /* 0x000fe200078e00ec */
[----:B------:R-:W-:Y:S01]  /*4f0d0*/  MOV R252, R238 ;  /* 0x000000ee00fc7202 */ /* 0x000fe20000000f00 */
[----:B------:R-:W-:Y:S02]  /*4f0e0*/  IMAD.MOV.U32 R72, RZ, RZ, R237 ;  /* 0x000000ffff487224 */ /* 0x000fe400078e00ed */
[----:B------:R-:W-:Y:S02]  /*4f0f0*/  IMAD.MOV.U32 R25, RZ, RZ, R239 ;  /* 0x000000ffff197224 */ /* 0x000fe400078e00ef */
[----:B------:R-:W-:Y:S03]  /*4f100*/  HMMA.1688.F32.TF32 R236, R48, R6, R240 ;  /* 0x0000000630ec723c */ /* 0x000fe600000810f0 */
[----:B------:R-:W-:Y:S04]  /*4f110*/  STL [R1+0x3cc4], R25 ;  /* 0x003cc41901007387 */ /* 0x000fe80000100800 */
[----:B------:R-:W-:Y:S04]  /*4f120*/  STL [R1+0x3cc0], R252 ;  /* 0x003cc0fc01007387 */ /* 0x000fe80000100800 */
[----:B------:R-:W-:Y:S04]  /*4f130*/  STL [R1+0x3cbc], R72 ;  /* 0x003cbc4801007387 */ /* 0x000fe80000100800 */
[----:B------:R-:W-:Y:S08]  /*4f140*/  STL [R1+0x3cb8], R73 ;  /* 0x003cb84901007387 */ /* 0x000ff00000100800 */
[----:B------:R1:W-:Y:S01]  /*4f150*/  STL.64 [R1+0x358], R238 ;  /* 0x000358ee01007387 */ /* 0x0003e20000100a00 */
[----:B------:R-:W-:Y:S01]  /*4f160*/  IMAD.MOV.U32 R88, RZ, RZ, R236 ;  /* 0x000000ffff587224 */ /* 0x000fe200078e00ec */
[----:B------:R-:W-:-:S02]  /*4f170*/  MOV R89, R237 ;  /* 0x000000ed00597202 */ /* 0x000fc40000000f00 */
[----:B-1----:R-:W-:Y:S11]  /*4f180*/  HMMA.1688.F32.TF32 R236, R48, R74, R248 ;  /* 0x0000004a30ec723c */ /* 0x002ff600000810f8 */
[----:B------:R-:W-:Y:S11]  /*4f190*/  @!UPT UIADD3 URZ, URZ, URZ, URZ ;  /* 0x0000003f3f3ff290 */ /* 0x000ff6000fffe03f */
[----:B------:R-:W-:Y:S01]  /*4f1a0*/  @!UPT UIADD3 URZ, URZ, URZ, URZ ;  /* 0x0000003f3f3ff290 */ /* 0x000fe2000fffe03f */
[----:B------:R2:W-:Y:S01]  /*4f1b0*/  STL.64 [R1+0x3a0], R236 ;  /* 0x0003a0ec01007387 */ /* 0x0005e20000100a00 */
[----:B------:R-:W-:Y:S02]  /*4f1c0*/  IMAD.MOV.U32 R96, RZ, RZ, R238 ;  /* 0x000000ffff607224 */ /* 0x000fe400078e00ee */
[----:B------:R-:W-:-:S05]  /*4f1d0*/  IMAD.MOV.U32 R97, RZ, RZ, R239 ;  /* 0x000000ffff617224 */ /* 0x000fca00078e00ef */
[----:B------:R-:W-:Y:S04]  /*4f1e0*/  STL [R1+0x3cac], R97 ;  /* 0x003cac6101007387 */ /* 0x000fe80000100800 */
[----:B------:R-:W-:Y:S01]  /*4f1f0*/  STL [R1+0x3ca8], R96 ;  /* 0x003ca86001007387 */ /* 0x000fe20000100800 */
[----:B------:R-:W-:Y:S01]  /*4f200*/  MOV R249, R2 ;  /* 0x0000000200f97202 */ /* 0x000fe20000000f00 */
[C---:B--2---:R-:W-:Y:S08]  /*4f210*/  HMMA.1688.F32.TF32 R236, R48.reuse, R98, R12 ;  /* 0x0000006230ec723c */ /* 0x044ff0000008100c */
[C---:B------:R-:W-:Y:S08]  /*4f220*/  HMMA.1688.F32.TF32 R12, R48.reuse, R90, R104 ;  /* 0x0000005a300c723c */ /* 0x040ff00000081068 */
[C---:B----4-:R-:W-:Y:S11]  /*4f230*/  HMMA.1688.F32.TF32 R60, R48.reuse, R102, R60 ;  /* 0x00000066303c723c */ /* 0x050ff6000008103c */
[----:B------:R-:W-:Y:S11]  /*4f240*/  @!UPT UIADD3 URZ, URZ, URZ, URZ ;  /* 0x0000003f3f3ff290 */ /* 0x000ff6000fffe03f */
[----:B------:R-:W-:Y:S01]  /*4f250*/  @!UPT UIADD3 URZ, URZ, URZ, URZ ;  /* 0x0000003f3f3ff290 */ /* 0x000fe2000fffe03f */
[----:B------:R1:W-:Y:S04]  /*4f260*/  STL.64 [R1+0x7d0], R60 ;  /* 0x0007d03c01007387 */ /* 0x0003e80000100a00 */
[----:B------:R2:W-:Y:S04]  /*4f270*/  STL.64 [R1+0x7d8], R62 ;  /* 0x0007d83e01007387 */ /* 0x0005e80000100a00 */
[----:B-1----:R-:W3:Y:S04]  /*4f280*/  LDL.LU R60, [R1+0x390] ;  /* 0x00039000013c7983 */ /* 0x002ee80000300800 */
[----:B------:R-:W-:Y:S04]  /*4f290*/  STL.64 [R1+0x7c0], R236 ;  /* 0x0007c0ec01007387 */ /* 0x000fe80000100a00 */
[----:B------:R-:W-:Y:S04]  /*4f2a0*/  STL.64 [R1+0x7c8], R238 ;  /* 0x0007c8ee01007387 */ /* 0x000fe80000100a00 */
[----:B------:R-:W-:Y:S04]  /*4f2b0*/  STL.64 [R1+0x7b0], R12 ;  /* 0x0007b00c01007387 */ /* 0x000fe80000100a00 */
[----:B------:R1:W-:Y:S04]  /*4f2c0*/  STL.64 [R1+0x7b8], R14 ;  /* 0x0007b80e01007387 */ /* 0x0003e80000100a00 */
[----:B------:R-:W3:Y:S04]  /*4f2d0*/  LDL.LU R61, [R1+0x394] ;  /* 0x00039400013d7983 */ /* 0x000ee80000300800 */
[----:B--2---:R-:W3:Y:S01]  /*4f2e0*/  LDL.LU R62, [R1+0x398] ;  /* 0x00039800013e7983 */ /* 0x004ee20000300800 */
[C---:B-1----:R-:W-:Y:S03]  /*4f2f0*/  HMMA.1688.F32.TF32 R12, R48.reuse, R86, R108 ;  /* 0x00000056300c723c */ /* 0x042fe6000008106c */
[----:B------:R-:W3:Y:S04]  /*4f300*/  LDL.LU R63, [R1+0x39c] ;  /* 0x00039c00013f7983 */ /* 0x000ee80000300800 */
[----:B------:R-:W2:Y:S04]  /*4f310*/  LDL.LU R240, [R1+0x300] ;  /* 0x0003000001f07983 */ /* 0x000ea80000300800 */
[----:B------:R-:W2:Y:S04]  /*4f320*/  LDL.LU R241, [R1+0x304] ;  /* 0x0003040001f17983 */ /* 0x000ea80000300800 */
[----:B------:R-:W2:Y:S04]  /*4f330*/  LDL.LU R242, [R1+0x308] ;  /* 0x0003080001f27983 */ /* 0x000ea80000300800 */
[----:B------:R-:W2:Y:S04]  /*4f340*/  LDL.LU R243, [R1+0x30c] ;  /* 0x00030c0001f37983 */ /* 0x000ea80000300800 */
[----:B------:R-:W4:Y:S04]  /*4f350*/  LDL.LU R104, [R1+0x1c0] ;  /* 0x0001c00001687983 */ /* 0x000f280000300800 */
[----:B------:R-:W4:Y:S04]  /*4f360*/  LDL.LU R105, [R1+0x1c4] ;  /* 0x0001c40001697983 */ /* 0x000f280000300800 */
[----:B------:R-:W4:Y:S04]  /*4f370*/  LDL.LU R106, [R1+0x1c8] ;  /* 0x0001c800016a7983 */ /* 0x000f280000300800 */
[----:B------:R-:W4:Y:S04]  /*4f380*/  LDL.LU R107, [R1+0x1cc] ;  /* 0x0001cc00016b7983 */ /* 0x000f280000300800 */
[----:B------:R-:W2:Y:S04]  /*4f390*/  LDL.LU R236, [R1+0x130] ;  /* 0x0001300001ec7983 */ /* 0x000ea80000300800 */
[----:B------:R-:W2:Y:S04]  /*4f3a0*/  LDL.LU R237, [R1+0x134] ;  /* 0x0001340001ed7983 */ /* 0x000ea80000300800 */
[----:B------:R-:W2:Y:S04]  /*4f3b0*/  LDL.LU R238, [R1+0x138] ;  /* 0x0001380001ee7983 */ /* 0x000ea80000300800 */
[----:B------:R-:W2:Y:S04]  /*4f3c0*/  LDL.LU R239, [R1+0x13c] ;  /* 0x00013c0001ef7983 */ /* 0x000ea80000300800 */
[----:B------:R-:W2:Y:S04]  /*4f3d0*/  LDL.LU R248, [R1+0xa0] ;  /* 0x0000a00001f87983 */ /* 0x000ea80000300800 */
[----:B------:R-:W2:Y:S04]  /*4f3e0*/  LDL.LU R2, [R1+0x3e50] ;  /* 0x003e500001027983 */ /* 0x000ea80000300800 */
[----:B------:R-:W4:Y:S04]  /*4f3f0*/  LDL.LU R108, [R1+0x260] ;  /* 0x00026000016c7983 */ /* 0x000f280000300800 */
[----:B------:R-:W-:Y:S04]  /*4f400*/  STL.64 [R1+0x7a0], R12 ;  /* 0x0007a00c01007387 */ /* 0x000fe80000100a00 */
[----:B------:R1:W-:Y:S04]  /*4f410*/  STL.64 [R1+0x7a8], R14 ;  /* 0x0007a80e01007387 */ /* 0x0003e80000100a00 */
[----:B------:R-:W4:Y:S04]  /*4f420*/  LDL.LU R109, [R1+0x264] ;  /* 0x00026400016d7983 */ /* 0x000f280000300800 */
[----:B------:R-:W4:Y:S01]  /*4f430*/  LDL.LU R110, [R1+0x268] ;  /* 0x00026800016e7983 */ /* 0x000f220000300800 */
[C---:B-1----:R-:W-:Y:S08]  /*4f440*/  HMMA.1688.F32.TF32 R12, R48.reuse, R82, R112 ;  /* 0x00000052300c723c */ /* 0x042ff00000081070 */
[C---:B------:R-:W-:Y:S08]  /*4f450*/  HMMA.1688.F32.TF32 R112, R48.reuse, R78, R116 ;  /* 0x0000004e3070723c */ /* 0x040ff00000081074 */
[C---:B------:R-:W-:Y:S07]  /*4f460*/  HMMA.1688.F32.TF32 R116, R48.reuse, R70, R120 ;  /* 0x000000463074723c */ /* 0x040fee0000081078 */
[----:B------:R-:W-:Y:S04]  /*4f470*/  STL.64 [R1+0x790], R12 ;  /* 0x0007900c01007387 */ /* 0x000fe80000100a00 */
[----:B------:R1:W-:Y:S04]  /*4f480*/  STL.64 [R1+0x798], R14 ;  /* 0x0007980e01007387 */ /* 0x0003e80000100a00 */
[----:B------:R-:W-:Y:S01]  /*4f490*/  STL.64 [R1+0x780], R112 ;  /* 0x0007807001007387 */ /* 0x000fe20000100a00 */
[C---:B------:R-:W-:Y:S03]  /*4f4a0*/  HMMA.1688.F32.TF32 R40, R48.reuse, R18, R40 ;  /* 0x000000123028723c */ /* 0x040fe60000081028 */
[----:B------:R1:W-:Y:S05]  /*4f4b0*/  STL.64 [R1+0x788], R114 ;  /* 0x0007887201007387 */ /* 0x0003ea0000100a00 */
[C---:B-1----:R-:W-:Y:S08]  /*4f4c0*/  HMMA.1688.F32.TF32 R12, R48.reuse, R26, R124 ;  /* 0x0000001a300c723c */ /* 0x042ff0000008107c */
[----:B------:R-:W-:Y:S01]  /*4f4d0*/  HMMA.1688.F32.TF32 R112, R48, R22, R128 ;  /* 0x000000163070723c */ /* 0x000fe20000081080 */
[----:B------:R-:W-:Y:S04]  /*4f4e0*/  STL.64 [R1+0x770], R116 ;  /* 0x0007707401007387 */ /* 0x000fe80000100a00 */
[----:B------:R-:W-:Y:S10]  /*4f4f0*/  STL.64 [R1+0x778], R118 ;  /* 0x0007787601007387 */ /* 0x000ff40000100a00 */
[----:B------:R-:W-:Y:S04]  /*4f500*/  STL.64 [R1+0x760], R12 ;  /* 0x0007600c01007387 */ /* 0x000fe80000100a00 */
[----:B------:R-:W-:Y:S04]  /*4f510*/  STL.64 [R1+0x768], R14 ;  /* 0x0007680e01007387 */ /* 0x000fe80000100a00 */
[----:B------:R-:W-:Y:S04]  /*4f520*/  STL.64 [R1+0x750], R112 ;  /* 0x0007507001007387 */ /* 0x000fe80000100a00 */
[----:B------:R-:W-:Y:S04]  /*4f530*/  STL.64 [R1+0x758], R114 ;  /* 0x0007587201007387 */ /* 0x000fe80000100a00 */
[----:B------:R-:W-:Y:S04]  /*4f540*/  STL.64 [R1+0x740], R40 ;  /* 0x0007402801007387 */ /* 0x000fe80000100a00 */
[----:B------:R4:W-:Y:S01]  /*4f550*/  STL.64 [R1+0x748], R42 ;  /* 0x0007482a01007387 */ /* 0x0009e20000100a00 */
[----:B------:R-:W-:-:S02]  /*4f560*/  IMAD.MOV.U32 R250, RZ, RZ, R5 ;  /* 0x000000fffffa7224 */ /* 0x000fc400078e0005 */
[----:B------:R-:W-:Y:S01]  /*4f570*/  IMAD.MOV.U32 R251, RZ, RZ, R4 ;  /* 0x000000fffffb7224 */ /* 0x000fe200078e0004 */
[C---:B------:R-:W-:Y:S01]  /*4f580*/  HMMA.1688.F32.TF32 R48, R64.reuse, R98, R132 ;  /* 0x000000624030723c */ /* 0x040fe20000081084 */
[----:B------:R-:W-:Y:S04]  /*4f590*/  LDS R12, [R3+0x4300] ;  /* 0x00430000030c7984 */ /* 0x000fe80000000800 */
[----:B------:R-:W-:Y:S04]  /*4f5a0*/  LDS R14, [R3+0x6300] ;  /* 0x00630000030e7984 */ /* 0x000fe80000000800 */
[----:B------:R-:W-:Y:S04]  /*4f5b0*/  LDS R13, [R0+0x4300] ;  /* 0x00430000000d7984 */ /* 0x000fe80000000800 */
[----:B------:R-:W1:Y:S01]  /*4f5c0*/  LDS R15, [R0+0x6300] ;  /* 0x00630000000f7984 */ /* 0x000e620000000800 */
[----:B---3--:R-:W-:Y:S01]  /*4f5d0*/  HMMA.1688.F32.TF32 R60, R64, R34, R60 ;  /* 0x00000022403c723c */ /* 0x008fe2000008103c */
[----:B--2---:R-:W-:-:S07]  /*4f5e0*/  MOV R111, R2 ;  /* 0x00000002006f7202 */ /* 0x004fce0000000f00 */
[C---:B----4-:R-:W-:Y:S11]  /*4f5f0*/  HMMA.1688.F32.TF32 R40, R64.reuse, R94, R108 ;  /* 0x0000005e4028723c */ /* 0x050ff6000008106c */
[----:B------:R-:W-:Y:S11]  /*4f600*/  @!UPT UIADD3 URZ, URZ, URZ, URZ ;  /* 0x0000003f3f3ff290 */ /* 0x000ff6000fffe03f */
[----:B------:R-:W-:Y:S02]  /*4f610*/  @!UPT UIADD3 URZ, URZ, URZ, URZ ;  /* 0x0000003f3f3ff290 */ /* 0x000fe4000fffe03f */
[----:B------:R-:W-:Y:S01]  /*4f620*/  IMAD.MOV.U32 R25, RZ, RZ, R40 ;  /* 0x000000ffff197224 */ /* 0x000fe200078e0028 */
[----:B------:R-:W-:Y:S01]  /*4f630*/  MOV R72, R42 ;  /* 0x0000002a00487202 */ /* 0x000fe20000000f00 */
[----:B------:R-:W-:Y:S02]  /*4f640*/  IMAD.MOV.U32 R252, RZ, RZ, R41 ;  /* 0x000000fffffc7224 */ /* 0x000fe400078e0029 */
[----:B------:R-:W-:Y:S02]  /*4f650*/  IMAD.MOV.U32 R73, RZ, RZ, R43 ;  /* 0x000000ffff497224 */ /* 0x000fe400078e002b */
[C---:B------:R-:W-:Y:S08]  /*4f660*/  HMMA.1688.F32.TF32 R40, R64.reuse, R10, R104 ;  /* 0x0000000a4028723c */ /* 0x040ff00000081068 */
[C---:B------:R-:W-:Y:S11]  /*4f670*/  HMMA.1688.F32.TF32 R240, R64.reuse, R30, R240 ;  /* 0x0000001e40f0723c */ /* 0x040ff600000810f0 */
[----:B------:R-:W-:Y:S05]  /*4f680*/  @!UPT UIADD3 URZ, URZ, URZ, URZ ;  /* 0x0000003f3f3ff290 */ /* 0x000fea000fffe03f */
[----:B------:R-:W-:Y:S01]  /*4f690*/  IMAD.MOV.U32 R24, RZ, RZ, R40 ;  /* 0x000000ffff187224 */ /* 0x000fe200078e0028 */
[----:B------:R-:W-:Y:S01]  /*4f6a0*/  MOV R5, R41 ;  /* 0x0000002900057202 */ /* 0x000fe20000000f00 */
[----:B------:R-:W-:Y:S02]  /*4f6b0*/  IMAD.MOV.U32 R4, RZ, RZ, R42 ;  /* 0x000000ffff047224 */ /* 0x000fe400078e002a */
[----:B------:R-:W-:Y:S02]  /*4f6c0*/  IMAD.MOV.U32 R2, RZ, RZ, R43 ;  /* 0x000000ffff027224 */ /* 0x000fe400078e002b */
[----:B------:R-:W-:Y:S01]  /*4f6d0*/  HMMA.1688.F32.TF32 R40, R64, R6, R236 ;  /* 0x000000064028723c */ /* 0x000fe200000810ec */
[----:B------:R-:W-:Y:S04]  /*4f6e0*/  STL.64 [R1+0x3ce0], R62 ;  /* 0x003ce03e01007387 */ /* 0x000fe80000100a00 */
[----:B------:R-:W-:Y:S04]  /*4f6f0*/  STL.64 [R1+0x3cd8], R60 ;  /* 0x003cd83c01007387 */ /* 0x000fe80000100a00 */
[----:B------:R-:W-:Y:S04]  /*4f700*/  STL.64 [R1+0x3cf0], R242 ;  /* 0x003cf0f201007387 */ /* 0x000fe80000100a00 */
[----:B------:R-:W-:Y:S10]  /*4f710*/  STL.64 [R1+0x3ce8], R240 ;  /* 0x003ce8f001007387 */ /* 0x000ff40000100a00 */
[----:B------:R2:W-:Y:S01]  /*4f720*/  STL.64 [R1+0x60], R40 ;  /* 0x0000602801007387 */ /* 0x0005e20000100a00 */
[----:B------:R-:W-:Y:S01]  /*4f730*/  MOV R97, R42 ;  /* 0x0000002a00617202 */ /* 0x000fe20000000f00 */
[----:B------:R-:W-:-:S02]  /*4f740*/  IMAD.MOV.U32 R96, RZ, RZ, R43 ;  /* 0x000000ffff607224 */ /* 0x000fc400078e002b */
[C---:B--2---:R-:W-:Y:S08]  /*4f750*/  HMMA.1688.F32.TF32 R40, R64.reuse, R74, R248 ;  /* 0x0000004a4028723c */ /* 0x044ff000000810f8 */
[C---:B------:R-:W-:Y:S11]  /*4f760*/  HMMA.1688.F32.TF32 R60, R64.reuse, R102, R136 ;  /* 0x00000066403c723c */ /* 0x040ff60000081088 */
[----:B------:R-:W-:Y:S05]  /*4f770*/  @!UPT UIADD3 URZ, URZ, URZ, URZ ;  /* 0x0000003f3f3ff290 */ /* 0x000fea000fffe03f */
[----:B------:R-:W-:Y:S01]  /*4f780*/  IMAD.MOV.U32 R100, RZ, RZ, R40 ;  /* 0x000000ffff647224 */ /* 0x000fe200078e0028 */
[----:B------:R-:W-:Y:S01]  /*4f790*/  MOV R101, R41 ;  /* 0x0000002900657202 */ /* 0x000fe20000000f00 */
[----:B------:R-:W-:Y:S02]  /*4f7a0*/  IMAD.MOV.U32 R85, RZ, RZ, R42 ;  /* 0x000000ffff557224 */ /* 0x000fe400078e002a */
[----:B------:R-:W-:Y:S02]  /*4f7b0*/  IMAD.MOV.U32 R84, RZ, RZ, R43 ;  /* 0x000000ffff547224 */ /* 0x000fe400078e002b */
[C---:B------:R-:W-:Y:S01]  /*4f7c0*/  HMMA.1688.F32.TF32 R40, R64.reuse, R90, R144 ;  /* 0x0000005a4028723c */ /* 0x040fe20000081090 */
[----:B------:R-:W-:Y:S04]  /*4f7d0*/  STL.64 [R1+0x710], R60 ;  /* 0x0007103c01007387 */ /* 0x000fe80000100a00 */
[----:B------:R-:W-:Y:S04]  /*4f7e0*/  STL.64 [R1+0x718], R62 ;  /* 0x0007183e01007387 */ /* 0x000fe80000100a00 */
[----:B------:R-:W1:Y:S04]  /*4f7f0*/  LDL.LU R108, [R1+0x440] ;  /* 0x00044000016c7983 */ /* 0x000e680000300800 */
[----:B------:R-:W-:Y:S04]  /*4f800*/  STL.64 [R1+0x700], R48 ;  /* 0x0007003001007387 */ /* 0x000fe80000100a00 */
[----:B------:R-:W-:Y:S06]  /*4f810*/  STL.64 [R1+0x708], R50 ;  /* 0x0007083201007387 */ /* 0x000fec0000100a00 */
[----:B------:R-:W-:Y:S04]  /*4f820*/  STL.64 [R1+0x6f0], R40 ;  /* 0x0006f02801007387 */ /* 0x000fe80000100a00 */
[----:B------:R2:W-:Y:S04]  /*4f830*/  STL.64 [R1+0x6f8], R42 ;  /* 0x0006f82a01007387 */ /* 0x0005e80000100a00 */
[----:B------:R-:W1:Y:S04]  /*4f840*/  LDL.LU R109, [R1+0x444] ;  /* 0x00044400016d7983 */ /* 0x000e680000300800 */
[----:B------:R-:W1:Y:S04]  /*4f850*/  LDL.LU R110, [R1+0x448] ;  /* 0x00044800016e7983 */ /* 0x000e680000300800 */
[----:B------:R-:W1:Y:S04]  /*4f860*/  LDL.LU R111, [R1+0x44c] ;  /* 0x00044c00016f7983 */ /* 0x000e680000300800 */
[----:B------:R-:W3:Y:S04]  /*4f870*/  LDL.LU R248, [R1+0x340] ;  /* 0x0003400001f87983 */ /* 0x000ee80000300800 */
[----:B------:R-:W3:Y:S04]  /*4f880*/  LDL.LU R249, [R1+0x344] ;  /* 0x0003440001f97983 */ /* 0x000ee80000300800 */
[----:B------:R-:W3:Y:S04]  /*4f890*/  LDL.LU R250, [R1+0x348] ;  /* 0x0003480001fa7983 */ /* 0x000ee80000300800 */
[----:B------:R-:W3:Y:S01]  /*4f8a0*/  LDL.LU R251, [R1+0x34c] ;  /* 0x00034c0001fb7983 */ /* 0x000ee20000300800 */
[C---:B--2---:R-:W-:Y:S08]  /*4f8b0*/  HMMA.1688.F32.TF32 R40, R64.reuse, R86, R148 ;  /* 0x000000564028723c */ /* 0x044ff00000081094 */
[C---:B------:R-:W-:Y:S08]  /*4f8c0*/  HMMA.1688.F32.TF32 R60, R64.reuse, R82, R152 ;  /* 0x00000052403c723c */ /* 0x040ff00000081098 */
[C---:B------:R-:W-:Y:S07]  /*4f8d0*/  HMMA.1688.F32.TF32 R48, R64.reuse, R78, R156 ;  /* 0x0000004e4030723c */ /* 0x040fee000008109c */
[----:B------:R-:W-:Y:S04]  /*4f8e0*/  STL.64 [R1+0x6e0], R40 ;  /* 0x0006e02801007387 */ /* 0x000fe80000100a00 */
[----:B------:R2:W-:Y:S02]  /*4f8f0*/  STL.64 [R1+0x6e8], R42 ;  /* 0x0006e82a01007387 */ /* 0x0005e40000100a00 */
[C---:B--2---:R-:W-:Y:S02]  /*4f900*/  HMMA.1688.F32.TF32 R40, R64.reuse, R70, R160 ;  /* 0x000000464028723c */ /* 0x044fe400000810a0 */
[----:B------:R-:W-:Y:S04]  /*4f910*/  STL.64 [R1+0x6d0], R60 ;  /* 0x0006d03c01007387 */ /* 0x000fe80000100a00 */
[----:B------:R2:W-:Y:S04]  /*4f920*/  STL.64 [R1+0x6d8], R62 ;  /* 0x0006d83e01007387 */ /* 0x0005e80000100a00 */
[----:B------:R-:W-:Y:S04]  /*4f930*/  STL.64 [R1+0x6c0], R48 ;  /* 0x0006c03001007387 */ /* 0x000fe80000100a00 */
[----:B------:R4:W-:Y:S01]  /*4f940*/  STL.64 [R1+0x6c8], R50 ;  /* 0x0006c83201007387 */ /* 0x0009e20000100a00 */
[C---:B--2---:R-:W-:Y:S08]  /*4f950*/  HMMA.1688.F32.TF32 R60, R64.reuse, R26, R164 ;  /* 0x0000001a403c723c */ /* 0x044ff000000810a4 */
[----:B------:R-:W-:Y:S01]  /*4f960*/  STL.64 [R1+0x6b0], R40 ;  /* 0x0006b02801007387 */ /* 0x000fe20000100a00 */
[C---:B----4-:R-:W-:Y:S03]  /*4f970*/  HMMA.1688.F32.TF32 R48, R64.reuse, R22, R140 ;  /* 0x000000164030723c */ /* 0x050fe6000008108c */
[----:B------:R2:W-:Y:S05]  /*4f980*/  STL.64 [R1+0x6b8], R42 ;  /* 0x0006b82a01007387 */ /* 0x0005ea0000100a00 */
[----:B--2---:R-:W-:Y:S06]  /*4f990*/  HMMA.1688.F32.TF32 R40, R64, R18, R200 ;  /* 0x000000124028723c */ /* 0x004fec00000810c8 */
[----:B------:R-:W-:Y:S04]  /*4f9a0*/  STL.64 [R1+0x6a0], R60 ;  /* 0x0006a03c01007387 */ /* 0x000fe80000100a00 */
[----:B------:R-:W-:Y:S04]  /*4f9b0*/  STL.64 [R1+0x6a8], R62 ;  /* 0x0006a83e01007387 */ /* 0x000fe80000100a00 */
[----:B------:R-:W2:Y:S04]  /*4f9c0*/  LDL.LU R128, [R1+0xc0] ;  /* 0x0000c00001807983 */ /* 0x000ea80000300800 */
[----:B------:R4:W-:Y:S04]  /*4f9d0*/  STL.64 [R1+0x690], R48 ;  /* 0x0006903001007387 */ /* 0x0009e80000100a00 */
[----:B------:R4:W-:Y:S04]  /*4f9e0*/  STL.64 [R1+0x698], R50 ;  /* 0x0006983201007387 */ /* 0x0009e80000100a00 */
[----:B------:R-:W-:Y:S04]  /*4f9f0*/  STL.64 [R1+0x660], R40 ;  /* 0x0006602801007387 */ /* 0x000fe80000100a00 */
[----:B------:R-:W-:Y:S04]  /*4fa00*/  STL.64 [R1+0x668], R42 ;  /* 0x0006682a01007387 */ /* 0x000fe80000100a00 */
[----:B------:R-:W2:Y:S04]  /*4fa10*/  LDL.LU R129, [R1+0xc4] ;  /* 0x0000c40001817983 */ /* 0x000ea80000300800 */
[----:B------:R-:W2:Y:S04]  /*4fa20*/  LDL.LU R130, [R1+0xc8] ;  /* 0x0000c80001827983 */ /* 0x000ea80000300800 */
[----:B------:R-:W2:Y:S04]  /*4fa30*/  LDL.LU R131, [R1+0xcc] ;  /* 0x0000cc0001837983 */ /* 0x000ea80000300800 */
[----:B------:R-:W2:Y:S04]  /*4fa40*/  LDL.LU R104, [R1+0x220] ;  /* 0x0002200001687983 */ /* 0x000ea80000300800 */
[----:B------:R-:W2:Y:S04]  /*4fa50*/  LDL.LU R105, [R1+0x224] ;  /* 0x0002240001697983 */ /* 0x000ea80000300800 */
[----:B------:R-:W2:Y:S04]  /*4fa60*/  LDL.LU R106, [R1+0x228] ;  /* 0x00022800016a7983 */ /* 0x000ea80000300800 */
[----:B------:R-:W2:Y:S04]  /*4fa70*/  LDL.LU R107, [R1+0x22c] ;  /* 0x00022c00016b7983 */ /* 0x000ea80000300800 */
[----:B----4-:R-:W4:Y:S04]  /*4fa80*/  LDL.LU R48, [R1+0x290] ;  /* 0x0002900001307983 */ /* 0x010f280000300800 */
[----:B------:R-:W4:Y:S04]  /*4fa90*/  LDL.LU R49, [R1+0x294] ;  /* 0x0002940001317983 */ /* 0x000f280000300800 */
[----:B------:R-:W4:Y:S04]  /*4faa0*/  LDL.LU R50, [R1+0x298] ;  /* 0x0002980001327983 */ /* 0x000f280000300800 */
[----:B------:R-:W4:Y:S04]  /*4fab0*/  LDL.LU R51, [R1+0x29c] ;  /* 0x00029c0001337983 */ /* 0x000f280000300800 */
[----:B------:R-:W2:Y:S04]  /*4fac0*/  LDL.LU R236, [R1+0x190] ;  /* 0x0001900001ec7983 */ /* 0x000ea80000300800 */
[----:B------:R-:W2:Y:S04]  /*4fad0*/  LDL.LU R237, [R1+0x194] ;  /* 0x0001940001ed7983 */ /* 0x000ea80000300800 */
[----:B------:R-:W2:Y:S04]  /*4fae0*/  LDL.LU R238, [R1+0x198] ;  /* 0x0001980001ee7983 */ /* 0x000ea80000300800 */
[----:B------:R-:W2:Y:S01]  /*4faf0*/  LDL.LU R239, [R1+0x19c] ;  /* 0x00019c0001ef7983 */ /* 0x000ea20000300800 */
[C---:B-1----:R-:W-:Y:S03]  /*4fb00*/  HMMA.1688.F32.TF32 R124, R12.reuse, R34, R108 ;  /* 0x000000220c7c723c */ /* 0x042fe6000008106c */
[----:B------:R-:W-:Y:S04]  /*4fb10*/  LDS R40, [R3+0x4400] ;  /* 0x0044000003287984 */ /* 0x000fe80000000800 */
[----:B------:R-:W-:Y:S01]  /*4fb20*/  LDS R42, [R3+0x6400] ;  /* 0x00640000032a7984 */ /* 0x000fe20000000800 */
[C---:B---3--:R-:W-:Y:S03]  /*4fb30*/  HMMA.1688.F32.TF32 R116, R12.reuse, R30, R248 ;  /* 0x0000001e0c74723c */ /* 0x048fe600000810f8 */
[----:B------:R-:W-:Y:S04]  /*4fb40*/  LDS R41, [R0+0x4400] ;  /* 0x0044000000297984 */ /* 0x000fe80000000800 */
[----:B------:R-:W1:Y:S08]  /*4fb50*/  LDS R43, [R0+0x6400] ;  /* 0x00640000002b7984 */ /* 0x000e700000000800 */
[----:B------:R-:W-:Y:S04]  /*4fb60*/  STL.64 [R1+0x3d00], R126 ;  /* 0x003d007e01007387 */ /* 0x000fe80000100a00 */
[----:B------:R-:W-:Y:S04]  /*4fb70*/  STL.64 [R1+0x3cf8], R124 ;  /* 0x003cf87c01007387 */ /* 0x000fe80000100a00 */
[----:B------:R-:W3:Y:S04]  /*4fb80*/  LDL.LU R248, [R1+0x280] ;  /* 0x0002800001f87983 */ /* 0x000ee80000300800 */
[----:B------:R-:W3:Y:S04]  /*4fb90*/  LDL.LU R249, [R1+0x284] ;  /* 0x0002840001f97983 */ /* 0x000ee80000300800 */
[----:B------:R-:W3:Y:S04]  /*4fba0*/  LDL.LU R250, [R1+0x288] ;  /* 0x0002880001fa7983 */ /* 0x000ee80000300800 */
[----:B------:R-:W3:Y:S04]  /*4fbb0*/  LDL.LU R251, [R1+0x28c] ;  /* 0x00028c0001fb7983 */ /* 0x000ee80000300800 */
[----:B------:R-:W3:Y:S04]  /*4fbc0*/  LDL.LU R112, [R1+0x420] ;  /* 0x0004200001707983 */ /* 0x000ee80000300800 */
[----:B------:R-:W3:Y:S04]  /*4fbd0*/  LDL.LU R113, [R1+0x424] ;  /* 0x0004240001717983 */ /* 0x000ee80000300800 */
[----:B------:R-:W3:Y:S04]  /*4fbe0*/  LDL.LU R114, [R1+0x428] ;  /* 0x0004280001727983 */ /* 0x000ee80000300800 */
[----:B------:R-:W3:Y:S04]  /*4fbf0*/  LDL.LU R115, [R1+0x42c] ;  /* 0x00042c0001737983 */ /* 0x000ee80000300800 */
[----:B------:R-:W1:Y:S04]  /*4fc00*/  LDL.LU R120, [R1+0x450] ;  /* 0x0004500001787983 */ /* 0x000e680000300800 */
[----:B------:R-:W1:Y:S04]  /*4fc10*/  LDL.LU R121, [R1+0x454] ;  /* 0x0004540001797983 */ /* 0x000e680000300800 */
[----:B------:R-:W1:Y:S04]  /*4fc20*/  LDL.LU R122, [R1+0x458] ;  /* 0x00045800017a7983 */ /* 0x000e680000300800 */
[----:B------:R-:W1:Y:S04]  /*4fc30*/  LDL.LU R123, [R1+0x45c] ;  /* 0x00045c00017b7983 */ /* 0x000e680000300800 */
[----:B------:R-:W3:Y:S04]  /*4fc40*/  LDL.LU R108, [R1+0x320] ;  /* 0x00032000016c7983 */ /* 0x000ee80000300800 */
[----:B------:R-:W3:Y:S04]  /*4fc50*/  LDL.LU R109, [R1+0x324] ;  /* 0x00032400016d7983 */ /* 0x000ee80000300800 */
[----:B------:R-:W3:Y:S04]  /*4fc60*/  LDL.LU R110, [R1+0x328] ;  /* 0x00032800016e7983 */ /* 0x000ee80000300800 */
[----:B------:R-:W3:Y:S04]  /*4fc70*/  LDL.LU R111, [R1+0x32c] ;  /* 0x00032c00016f7983 */ /* 0x000ee80000300800 */
[----:B------:R-:W-:Y:S04]  /*4fc80*/  STL.64 [R1+0x3d10], R118 ;  /* 0x003d107601007387 */ /* 0x000fe80000100a00 */
[----:B------:R-:W-:Y:S01]  /*4fc90*/  STL.64 [R1+0x3d08], R116 ;  /* 0x003d087401007387 */ /* 0x000fe20000100a00 */
[C---:B------:R-:W-:Y:S08]  /*4fca0*/  HMMA.1688.F32.TF32 R60, R12.reuse, R98, R44 ;  /* 0x000000620c3c723c */ /* 0x040ff0000008102c */
[C---:B------:R-:W-:Y:S08]  /*4fcb0*/  HMMA.1688.F32.TF32 R44, R12.reuse, R86, R180 ;  /* 0x000000560c2c723c */ /* 0x040ff000000810b4 */
[C---:B----4-:R-:W-:Y:S08]  /*4fcc0*/  HMMA.1688.F32.TF32 R64, R12.reuse, R94, R48 ;  /* 0x0000005e0c40723c */ /* 0x050ff00000081030 */
[C---:B--2---:R-:W-:Y:S08]  /*4fcd0*/  HMMA.1688.F32.TF32 R48, R12.reuse, R74, R128 ;  /* 0x0000004a0c30723c */ /* 0x044ff00000081080 */
[C---:B------:R-:W-:Y:S07]  /*4fce0*/  HMMA.1688.F32.TF32 R104, R12.reuse, R10, R104 ;  /* 0x0000000a0c68723c */ /* 0x040fee0000081068 */
[----:B------:R-:W-:Y:S04]  /*4fcf0*/  STL.64 [R1+0x3d20], R66 ;  /* 0x003d204201007387 */ /* 0x000fe80000100a00 */
[----:B------:R2:W-:Y:S05]  /*4fd00*/  STL.64 [R1+0x3d18], R64 ;  /* 0x003d184001007387 */ /* 0x0005ea0000100a00 */
[----:B------:R-:W-:Y:S01]  /*4fd10*/  MOV R81, R48 ;  /* 0x0000003000517202 */ /* 0x000fe20000000f00 */
[----:B------:R-:W-:Y:S01]  /*4fd20*/  IMAD.MOV.U32 R80, RZ, RZ, R49 ;  /* 0x000000ffff507224 */ /* 0x000fe200078e0031 */
[----:B------:R-:W-:Y:S01]  /*4fd30*/  MOV R76, R51 ;  /* 0x00000033004c7202 */ /* 0x000fe20000000f00 */
[----:B------:R-:W-:Y:S01]  /*4fd40*/  IMAD.MOV.U32 R77, RZ, RZ, R50 ;  /* 0x000000ffff4d7224 */ /* 0x000fe200078e0032 */
[C---:B--2---:R-:W-:Y:S08]  /*4fd50*/  HMMA.1688.F32.TF32 R64, R12.reuse, R102, R168 ;  /* 0x000000660c40723c */ /* 0x044ff000000810a8 */
[C---:B------:R-:W-:Y:S01]  /*4fd60*/  HMMA.1688.F32.TF32 R48, R12.reuse, R90, R176 ;  /* 0x0000005a0c30723c */ /* 0x040fe200000810b0 */
[----:B------:R-:W-:Y:S04]  /*4fd70*/  STL.64 [R1+0x3d30], R106 ;  /* 0x003d306a01007387 */ /* 0x000fe80000100a00 */
[----:B------:R-:W-:Y:S10]  /*4fd80*/  STL.64 [R1+0x3d28], R104 ;  /* 0x003d286801007387 */ /* 0x000ff40000100a00 */
[----:B------:R-:W-:Y:S04]  /*4fd90*/  STL.64 [R1+0x620], R64 ;  /* 0x0006204001007387 */ /* 0x000fe80000100a00 */
[----:B------:R-:W-:Y:S04]  /*4fda0*/  STL.64 [R1+0x628], R66 ;  /* 0x0006284201007387 */ /* 0x000fe80000100a00 */
[----:B------:R-:W-:Y:S04]  /*4fdb0*/  STL.64 [R1+0x610], R60 ;  /* 0x0006103c01007387 */ /* 0x000fe80000100a00 */
[----:B------:R2:W-:Y:S04]  /*4fdc0*/  STL.64 [R1+0x618], R62 ;  /* 0x0006183e01007387 */ /* 0x0005e80000100a00 */
[----:B------:R-:W-:Y:S04]  /*4fdd0*/  STL.64 [R1+0x300], R48 ;  /* 0x0003003001007387 */ /* 0x000fe80000100a00 */
[----:B------:R4:W-:Y:S01]  /*4fde0*/  STL.64 [R1+0x308], R50 ;  /* 0x0003083201007387 */ /* 0x0009e20000100a00 */
[C---:B--2---:R-:W-:Y:S03]  /*4fdf0*/  HMMA.1688.F32.TF32 R60, R12.reuse, R82, R184 ;  /* 0x000000520c3c723c */ /* 0x044fe600000810b8 */
[----:B------:R-:W-:Y:S04]  /*4fe00*/  STL.64 [R1+0x600], R44 ;  /* 0x0006002c01007387 */ /* 0x000fe80000100a00 */
[----:B------:R2:W-:Y:S01]  /*4fe10*/  STL.64 [R1+0x608], R46 ;  /* 0x0006082e01007387 */ /* 0x0005e20000100a00 */
[----:B----4-:R-:W-:Y:S01]  /*4fe20*/  HMMA.1688.F32.TF32 R48, R12, R78, R188 ;  /* 0x0000004e0c30723c */ /* 0x010fe200000810bc */
[----:B------:R-:W-:Y:S01]  /*4fe30*/  IMAD.MOV.U32 R240, RZ, RZ, R212 ;  /* 0x000000fffff07224 */ /* 0x000fe200078e00d4 */
[----:B------:R-:W-:Y:S01]  /*4fe40*/  MOV R241, R213 ;  /* 0x000000d500f17202 */ /* 0x000fe20000000f00 */
[----:B------:R-:W-:-:S02]  /*4fe50*/  IMAD.MOV.U32 R242, RZ, RZ, R228 ;  /* 0x000000fffff27224 */ /* 0x000fc400078e00e4 */
[----:B------:R-:W-:Y:S01]  /*4fe60*/  IMAD.MOV.U32 R243, RZ, RZ, R229 ;  /* 0x000000fffff37224 */ /* 0x000fe200078e00e5 */
[----:B------:R-:W-:Y:S01]  /*4fe70*/  MOV R136, R230 ;  /* 0x000000e600887202 */ /* 0x000fe20000000f00 */
[----:B------:R-:W-:Y:S01]  /*4fe80*/  IMAD.MOV.U32 R137, RZ, RZ, R208 ;  /* 0x000000ffff897224 */ /* 0x000fe200078e00d0 */
[----:B------:R-:W-:Y:S01]  /*4fe90*/  MOV R139, R210 ;  /* 0x000000d2008b7202 */ /* 0x000fe20000000f00 */
[----:B--2---:R-:W-:Y:S01]  /*4fea0*/  HMMA.1688.F32.TF32 R44, R12, R70, R192 ;  /* 0x000000460c2c723c */ /* 0x004fe200000810c0 */
[----:B------:R-:W-:-:S07]  /*4feb0*/  IMAD.MOV.U32 R138, RZ, RZ, R209 ;  /* 0x000000ffff8a7224 */ /* 0x000fce00078e00d1 */
[C---:B------:R-:W-:Y:S01]  /*4fec0*/  HMMA.1688.F32.TF32 R236, R12.reuse, R6, R236 ;  /* 0x000000060cec723c */ /* 0x040fe200000810ec */
        /* <DEDUP_REMOVED lines=14> */
[----:B------:R-:W-:Y:S01]  /*4ffb0*/  LDS R188, [R3+0x4700] ;  /* 0x0047000003bc7984 */ /* 0x000fe20000000800 */
[----:B--2---:R-:W-:Y:S03]  /*4ffc0*/  HMMA.1688.F32.TF32 R44, R12, R18, R52 ;  /* 0x000000120c2c723c */ /* 0x004fe60000081034 */
[----:B------:R-:W-:Y:S04]  /*4ffd0*/  LDS R12, [R3+0x4500] ;  /* 0x00450000030c7984 */ /* 0x000fe80000000800 */
[----:B------:R2:W-:Y:S04]  /*4ffe0*/  STL.64 [R1+0x5d0], R60 ;  /* 0x0005d03c01007387 */ /* 0x0005e80000100a00 */
[----:B------:R4:W-:Y:S04]  /*4fff0*/  STL.64 [R1+0x5d8], R62 ;  /* 0x0005d83e01007387 */ /* 0x0009e80000100a00 */
[----:B------:R1:W-:Y:S04]  /*50000*/  STL.64 [R1+0x5c0], R48 ;  /* 0x0005c03001007387 */ /* 0x0003e80000100a00 */
[----:B------:R1:W-:Y:S01]  /*50010*/  STL.64 [R1+0x5c8], R50 ;  /* 0x0005c83201007387 */ /* 0x0003e20000100a00 */
[----:B--2---:R-:W-:-:S03]  /*50020*/  IMAD.MOV.U32 R60, RZ, RZ, R216 ;  /* 0x000000ffff3c7224 */ /* 0x004fc600078e00d8 */
[----:B------:R-:W-:Y:S01]  /*50030*/  STL.64 [R1+0x570], R44 ;  /* 0x0005702c01007387 */ /* 0x000fe20000100a00 */
[----:B------:R-:W-:Y:S01]  /*50040*/  IMAD.MOV.U32 R61, RZ, RZ, R217 ;  /* 0x000000ffff3d7224 */ /* 0x000fe200078e00d9 */
[----:B----4-:R-:W-:Y:S02]  /*50050*/  MOV R62, R218 ;  /* 0x000000da003e7202 */ /* 0x010fe40000000f00 */
[----:B------:R2:W-:Y:S01]  /*50060*/  STL.64 [R1+0x578], R46 ;  /* 0x0005782e01007387 */ /* 0x0005e20000100a00 */
[----:B------:R-:W-:-:S03]  /*50070*/  IMAD.MOV.U32 R63, RZ, RZ, R219 ;  /* 0x000000ffff3f7224 */ /* 0x000fc600078e00db */
[----:B------:R-:W4:Y:S04]  /*50080*/  LDL.LU R216, [R1+0x3e4c] ;  /* 0x003e4c0001d87983 */ /* 0x000f280000300800 */
        /* <DEDUP_REMOVED lines=11> */
[----:B------:R-:W3:Y:S04]  /*50140*/  LDL.LU R248, [R1+0x230] ;  /* 0x0002300001f87983 */ /* 0x000ee80000300800 */
[----:B------:R-:W3:Y:S04]  /*50150*/  LDL.LU R249, [R1+0x234] ;  /* 0x0002340001f97983 */ /* 0x000ee80000300800 */
[----:B------:R-:W3:Y:S04]  /*50160*/  LDL.LU R250, [R1+0x238] ;  /* 0x0002380001fa7983 */ /* 0x000ee80000300800 */
[----:B------:R-:W3:Y:S01]  /*50170*/  LDL.LU R251, [R1+0x23c] ;  /* 0x00023c0001fb7983 */ /* 0x000ee20000300800 */
[C---:B------:R-:W-:Y:S03]  /*50180*/  HMMA.1688.F32.TF32 R128, R40.reuse, R94, R108 ;  /* 0x0000005e2880723c */ /* 0x040fe6000008106c */
[----:B------:R-:W2:Y:S04]  /*50190*/  LDL.LU R164, [R1+0x70] ;  /* 0x0000700001a47983 */ /* 0x000ea80000300800 */
[----:B------:R-:W2:Y:S04]  /*501a0*/  LDL.LU R165, [R1+0x74] ;  /* 0x0000740001a57983 */ /* 0x000ea80000300800 */
[----:B------:R-:W2:Y:S04]  /*501b0*/  LDL.LU R166, [R1+0x78] ;  /* 0x0000780001a67983 */ /* 0x000ea80000300800 */
[----:B------:R-:W2:Y:S01]  /*501c0*/  LDL.LU R167, [R1+0x7c] ;  /* 0x00007c0001a77983 */ /* 0x000ea20000300800 */
[----:B------:R-:W-:Y:S03]  /*501d0*/  HMMA.1688.F32.TF32 R52, R40, R30, R112 ;  /* 0x0000001e2834723c */ /* 0x000fe60000081070 */
        /* <DEDUP_REMOVED lines=12> */
[----:B------:R-:W4:Y:S04]  /*502a0*/  LDL.LU R132, [R1+0x2a0] ;  /* 0x0002a00001847983 */ /* 0x000f280000300800 */
        /* <DEDUP_REMOVED lines=18> */
[----:B------:R-:W4:Y:S01]  /*503d0*/  LDL.LU R151, [R1+0x43c] ;  /* 0x00043c0001977983 */ /* 0x000f220000300800 */
[----:B------:R-:W-:-:S03]  /*503e0*/  IMAD.MOV.U32 R48, RZ, RZ, R211 ;  /* 0x000000ffff307224 */ /* 0x000fc600078e00d3 */
[----:B------:R-:W4:Y:S04]  /*503f0*/  LDL.LU R230, [R1+0x3e2c] ;  /* 0x003e2c0001e67983 */ /* 0x000f280000300800 */
[----:B------:R-:W4:Y:S01]  /*50400*/  LDL.LU R208, [R1+0x3e28] ;  /* 0x003e280001d07983 */ /* 0x000f220000300800 */
[----:B------:R-:W-:-:S03]  /*50410*/  IMAD.MOV.U32 R49, RZ, RZ, R231 ;  /* 0x000000ffff317224 */ /* 0x000fc600078e00e7 */
[----:B------:R-:W4:Y:S04]  /*50420*/  LDL.LU R209, [R1+0x3e24] ;  /* 0x003e240001d17983 */ /* 0x000f280000300800 */
[----:B------:R-:W4:Y:S04]  /*50430*/  LDL.LU R210, [R1+0x3e20] ;  /* 0x003e200001d27983 */ /* 0x000f280000300800 */
[----:B------:R-:W4:Y:S04]  /*50440*/  LDL.LU R211, [R1+0x3e1c] ;  /* 0x003e1c0001d37983 */ /* 0x000f280000300800 */
[----:B------:R-:W4:Y:S01]  /*50450*/  LDL.LU R231, [R1+0x3e18] ;  /* 0x003e180001e77983 */ /* 0x000f220000300800 */
[----:B------:R-:W-:Y:S01]  /*50460*/  MOV R50, R214 ;  /* 0x000000d600327202 */ /* 0x000fe20000000f00 */
[----:B------:R-:W-:-:S02]  /*50470*/  IMAD.MOV.U32 R51, RZ, RZ, R215 ;  /* 0x000000ffff337224 */ /* 0x000fc400078e00d7 */
[----:B------:R-:W4:Y:S04]  /*50480*/  LDL.LU R214, [R1+0x3e14] ;  /* 0x003e140001d67983 */ /* 0x000f280000300800 */
[----:B------:R-:W4:Y:S04]  /*50490*/  LDL.LU R215, [R1+0x3e10] ;  /* 0x003e100001d77983 */ /* 0x000f280000300800 */
[----:B------:R-:W1:Y:S01]  /*504a0*/  LDS R15, [R0+0x6500] ;  /* 0x00650000000f7984 */ /* 0x000e620000000800 */
[----:B------:R-:W-:Y:S02]  /*504b0*/  IMAD.MOV.U32 R201, RZ, RZ, R233 ;  /* 0x000000ffffc97224 */ /* 0x000fe400078e00e9 */
[----:B------:R-:W-:Y:S01]  /*504c0*/  IMAD.MOV.U32 R203, RZ, RZ, R235 ;  /* 0x000000ffffcb7224 */ /* 0x000fe200078e00eb */
[----:B------:R-:W-:Y:S04]  /*504d0*/  LDS R190, [R3+0x6700] ;  /* 0x0067000003be7984 */ /* 0x000fe80000000800 */
[----:B------:R-:W-:Y:S04]  /*504e0*/  LDS R189, [R0+0x4700] ;  /* 0x0047000000bd7984 */ /* 0x000fe80000000800 */
[----:B------:R-:W-:Y:S01]  /*504f0*/  LDS R191, [R0+0x6700] ;  /* 0x0067000000bf7984 */ /* 0x000fe20000000800 */
[C---:B--2---:R-:W-:Y:S08]  /*50500*/  HMMA.1688.F32.TF32 R104, R40.reuse, R98, R164 ;  /* 0x000000622868723c */ /* 0x044ff000000810a4 */
[C---:B---3--:R-:W-:Y:S11]  /*50510*/  HMMA.1688.F32.TF32 R44, R40.reuse, R102, R140 ;  /* 0x00000066282c723c */ /* 0x048ff6000008108c */
[----:B------:R-:W-:Y:S11]  /*50520*/  @!UPT UIADD3 URZ, URZ, URZ, URZ ;  /* 0x0000003f3f3ff290 */ /* 0x000ff6000fffe03f */
[----:B------:R-:W-:Y:S01]  /*50530*/  @!UPT UIADD3 URZ, URZ, URZ, URZ ;  /* 0x0000003f3f3ff290 */ /* 0x000fe2000fffe03f */
[----:B------:R-:W-:Y:S04]  /*50540*/  STL.64 [R1+0x480], R44 ;  /* 0x0004802c01007387 */ /* 0x000fe80000100a00 */
[----:B------:R2:W-:Y:S04]  /*50550*/  STL.64 [R1+0x488], R46 ;  /* 0x0004882e01007387 */ /* 0x0005e80000100a00 */
[----:B------:R-:W-:Y:S04]  /*50560*/  STL.64 [R1+0x450], R104 ;  /* 0x0004506801007387 */ /* 0x000fe80000100a00 */
[----:B------:R3:W-:Y:S01]  /*50570*/  STL.64 [R1+0x458], R106 ;  /* 0x0004586a01007387 */ /* 0x0007e20000100a00 */
[C---:B----4-:R-:W-:Y:S08]  /*50580*/  HMMA.1688.F32.TF32 R64, R40.reuse, R90, R208 ;  /* 0x0000005a2840723c */ /* 0x050ff000000810d0 */
[C---:B--2---:R-:W-:Y:S08]  /*50590*/  HMMA.1688.F32.TF32 R44, R40.reuse, R86, R228 ;  /* 0x00000056282c723c */ /* 0x044ff000000810e4 */
[C---:B---3--:R-:W-:Y:S07]  /*505a0*/  HMMA.1688.F32.TF32 R104, R40.reuse, R82, R212 ;  /* 0x000000522868723c */ /* 0x048fee00000810d4 */
[----:B------:R-:W-:Y:S04]  /*505b0*/  STL.64 [R1+0x440], R64 ;  /* 0x0004404001007387 */ /* 0x000fe80000100a00 */
[----:B------:R2:W-:Y:S04]  /*505c0*/  STL.64 [R1+0x448], R66 ;  /* 0x0004484201007387 */ /* 0x0005e80000100a00 */
[----:B------:R-:W-:Y:S04]  /*505d0*/  STL.64 [R1+0x420], R44 ;  /* 0x0004202c01007387 */ /* 0x000fe80000100a00 */
[----:B------:R3:W-:Y:S01]  /*505e0*/  STL.64 [R1+0x428], R46 ;  /* 0x0004282e01007387 */ /* 0x0007e20000100a00 */
[C---:B--2---:R-:W-:Y:S08]  /*505f0*/  HMMA.1688.F32.TF32 R64, R40.reuse, R78, R216 ;  /* 0x0000004e2840723c */ /* 0x044ff000000810d8 */
[C---:B---3--:R-:W-:Y:S01]  /*50600*/  HMMA.1688.F32.TF32 R44, R40.reuse, R70, R220 ;  /* 0x00000046282c723c */ /* 0x048fe200000810dc */
[----:B------:R-:W-:Y:S04]  /*50610*/  STL.64 [R1+0x340], R104 ;  /* 0x0003406801007387 */ /* 0x000fe80000100a00 */
[----:B------:R2:W-:Y:S10]  /*50620*/  STL.64 [R1+0x348], R106 ;  /* 0x0003486a01007387 */ /* 0x0005f40000100a00 */
[----:B------:R-:W-:Y:S01]  /*50630*/  STL.64 [R1+0x320], R64 ;  /* 0x0003204001007387 */ /* 0x000fe20000100a00 */
[C---:B--2---:R-:W-:Y:S03]  /*50640*/  HMMA.1688.F32.TF32 R104, R40.reuse, R26, R224 ;  /* 0x0000001a2868723c */ /* 0x044fe600000810e0 */
[----:B------:R2:W-:Y:S04]  /*50650*/  STL.64 [R1+0x328], R66 ;  /* 0x0003284201007387 */ /* 0x0005e80000100a00 */
[----:B------:R-:W-:Y:S04]  /*50660*/  STL.64 [R1+0x310], R44 ;  /* 0x0003102c01007387 */ /* 0x000fe80000100a00 */
[----:B------:R3:W-:Y:S01]  /*50670*/  STL.64 [R1+0x318], R46 ;  /* 0x0003182e01007387 */ /* 0x0007e20000100a00 */
[C---:B--2---:R-:W-:Y:S08]  /*50680*/  HMMA.1688.F32.TF32 R64, R40.reuse, R22, R204 ;  /* 0x000000162840723c */ /* 0x044ff000000810cc */
[----:B---3--:R-:W-:Y:S03]  /*50690*/  HMMA.1688.F32.TF32 R44, R40, R18, R56 ;  /* 0x00000012282c723c */ /* 0x008fe60000081038 */
[----:B------:R-:W-:Y:S04]  /*506a0*/  STL.64 [R1+0x2f0], R104 ;  /* 0x0002f06801007387 */ /* 0x000fe80000100a00 */
[----:B------:R-:W-:Y:S08]  /*506b0*/  STL.64 [R1+0x2f8], R106 ;  /* 0x0002f86a01007387 */ /* 0x000ff00000100a00 */
[----:B------:R-:W-:Y:S04]  /*506c0*/  STL.64 [R1+0x2d0], R64 ;  /* 0x0002d04001007387 */ /* 0x000fe80000100a00 */
[----:B------:R-:W-:Y:S04]  /*506d0*/  STL.64 [R1+0x2d8], R66 ;  /* 0x0002d84201007387 */ /* 0x000fe80000100a00 */
[----:B------:R-:W-:Y:S04]  /*506e0*/  STL.64 [R1+0x290], R44 ;  /* 0x0002902c01007387 */ /* 0x000fe80000100a00 */
[----:B------:R1:W-:Y:S02]  /*506f0*/  STL.64 [R1+0x298], R46 ;  /* 0x0002982e01007387 */ /* 0x0003e40000100a00 */
[C---:B-1----:R-:W-:Y:S08]  /*50700*/  HMMA.1688.F32.TF32 R44, R12.reuse, R102, R136 ;  /* 0x000000660c2c723c */ /* 0x042ff00000081088 */
[C---:B------:R-:W-:Y:S08]  /*50710*/  HMMA.1688.F32.TF32 R140, R12.reuse, R6, R132 ;  /* 0x000000060c8c723c */ /* 0x040ff00000081084 */
[C---:B------:R-:W-:Y:S08]  /*50720*/  HMMA.1688.F32.TF32 R104, R12.reuse, R98, R240 ;  /* 0x000000620c68723c */ /* 0x040ff000000810f0 */
[C---:B------:R-:W-:Y:S01]  /*50730*/  HMMA.1688.F32.TF32 R132, R12.reuse, R74, R248 ;  /* 0x0000004a0c84723c */ /* 0x040fe200000810f8 */
[----:B------:R-:W2:Y:S04]  /*50740*/  LDL R251, [R1+0xa0c] ;  /* 0x000a0c0001fb7983 */ /* 0x000ea80000100800 */
[----:B------:R-:W-:Y:S03]  /*50750*/  STL.64 [R1+0x280], R44 ;  /* 0x0002802c01007387 */ /* 0x000fe60000100a00 */
[C---:B------:R-:W-:Y:S01]  /*50760*/  HMMA.1688.F32.TF32 R64, R12.reuse, R90, R60 ;  /* 0x0000005a0c40723c */ /* 0x040fe2000008103c */
[----:B------:R1:W-:Y:S07]  /*50770*/  STL.64 [R1+0x288], R46 ;  /* 0x0002882e01007387 */ /* 0x0003ee0000100a00 */
[C---:B-1----:R-:W-:Y:S01]  /*50780*/  HMMA.1688.F32.TF32 R44, R12.reuse, R86, R48 ;  /* 0x000000560c2c723c */ /* 0x042fe20000081030 */
[----:B------:R1:W-:Y:S04]  /*50790*/  STL.64 [R1+0x270], R104 ;  /* 0x0002706801007387 */ /* 0x0003e80000100a00 */
[----:B------:R3:W-:Y:S04]  /*507a0*/  STL.64 [R1+0x278], R106 ;  /* 0x0002786a01007387 */ /* 0x0007e80000100a00 */
[----:B------:R-:W4:Y:S06]  /*507b0*/  LDL.LU R60, [R1+0x680] ;  /* 0x00068000013c7983 */ /* 0x000f2c0000300800 */
[----:B------:R-:W-:Y:S04]  /*507c0*/  STL.64 [R1+0x260], R64 ;  /* 0x0002604001007387 */ /* 0x000fe80000100a00 */
[----:B------:R-:W-:Y:S01]  /*507d0*/  STL.64 [R1+0x268], R66 ;  /* 0x0002684201007387 */ /* 0x000fe20000100a00 */
[C---:B------:R-:W-:Y:S03]  /*507e0*/  HMMA.1688.F32.TF32 R184, R12.reuse, R34, R160 ;  /* 0x000000220cb8723c */ /* 0x040fe600000810a0 */
[----:B------:R1:W-:Y:S04]  /*507f0*/  STL.64 [R1+0x250], R44 ;  /* 0x0002502c01007387 */ /* 0x0003e80000100a00 */
[----:B------:R1:W-:Y:S04]  /*50800*/  STL.64 [R1+0x258], R46 ;  /* 0x0002582e01007387 */ /* 0x0003e80000100a00 */
        /* <DEDUP_REMOVED lines=12> */
[----:B------:R-:W4:Y:S04]  /*508d0*/  LDL.LU R117, [R1+0x3e4] ;  /* 0x0003e40001757983 */ /* 0x000f280000300800 */
[----:B------:R-:W4:Y:S04]  /*508e0*/  LDL.LU R118, [R1+0x3e8] ;  /* 0x0003e80001767983 */ /* 0x000f280000300800 */
[----:B------:R-:W4:Y:S04]  /*508f0*/  LDL.LU R119, [R1+0x3ec] ;  /* 0x0003ec0001777983 */ /* 0x000f280000300800 */
[----:B-1----:R-:W4:Y:S04]  /*50900*/  LDL.LU R104, [R1+0x3c0] ;  /* 0x0003c00001687983 */ /* 0x002f280000300800 */
[----:B------:R-:W4:Y:S04]  /*50910*/  LDL.LU R105, [R1+0x3c4] ;  /* 0x0003c40001697983 */ /* 0x000f280000300800 */
[----:B---3--:R-:W3:Y:S04]  /*50920*/  LDL.LU R106, [R1+0x3c8] ;  /* 0x0003c800016a7983 */ /* 0x008ee80000300800 */
        /* <DEDUP_REMOVED lines=16> */
[----:B------:R-:W3:Y:S01]  /*50a30*/  LDL.LU R211, [R1+0x20c] ;  /* 0x00020c0001d37983 */ /* 0x000ee20000300800 */
[C---:B------:R-:W-:Y:S03]  /*50a40*/  HMMA.1688.F32.TF32 R56, R12.reuse, R30, R156 ;  /* 0x0000001e0c38723c */ /* 0x040fe6000008109c */
        /* <DEDUP_REMOVED lines=33> */
[----:B------:R-:W3:Y:S01]  /*50c60*/  LDL.LU R196, [R1+0x650] ;  /* 0x0006500001c47983 */ /* 0x000ee20000300800 */
        /* <DEDUP_REMOVED lines=12> */
[----:B--2---:R-:W-:Y:S01]  /*50d30*/  MOV R67, R39 ;  /* 0x0000002700437202 */ /* 0x004fe20000000f00 */
[----:B----4-:R-:W-:-:S02]  /*50d40*/  IMAD.MOV.U32 R66, RZ, RZ, R38 ;  /* 0x000000ffff427224 */ /* 0x010fc400078e0026 */
[----:B------:R-:W-:Y:S01]  /*50d50*/  IMAD.MOV.U32 R65, RZ, RZ, R37 ;  /* 0x000000ffff417224 */ /* 0x000fe200078e0025 */
[----:B------:R-:W-:Y:S02]  /*50d60*/  MOV R64, R36 ;  /* 0x0000002400407202 */ /* 0x000fe40000000f00 */
[----:B------:R-:W2:Y:S04]  /*50d70*/  LDL.LU R36, [R1+0x3dfc] ;  /* 0x003dfc0001247983 */ /* 0x000ea80000300800 */
[----:B------:R-:W2:Y:S04]  /*50d80*/  LDL.LU R37, [R1+0x3df8] ;  /* 0x003df80001257983 */ /* 0x000ea80000300800 */
[----:B------:R-:W2:Y:S04]  /*50d90*/  LDL.LU R38, [R1+0x3df4] ;  /* 0x003df40001267983 */ /* 0x000ea80000300800 */
[----:B------:R-:W2:Y:S04]  /*50da0*/  LDL.LU R39, [R1+0x3df0] ;  /* 0x003df00001277983 */ /* 0x000ea80000300800 */
[----:B------:R-:W4:Y:S04]  /*50db0*/  LDL.LU R232, [R1+0x3dec] ;  /* 0x003dec0001e87983 */ /* 0x000f280000300800 */
[----:B------:R-:W4:Y:S04]  /*50dc0*/  LDL.LU R233, [R1+0x3de8] ;  /* 0x003de80001e97983 */ /* 0x000f280000300800 */
[----:B------:R-:W4:Y:S04]  /*50dd0*/  LDL.LU R234, [R1+0x3de4] ;  /* 0x003de40001ea7983 */ /* 0x000f280000300800 */
[----:B------:R-:W4:Y:S01]  /*50de0*/  LDL.LU R235, [R1+0x3de0] ;  /* 0x003de00001eb7983 */ /* 0x000f220000300800 */
[C---:B------:R-:W-:Y:S03]  /*50df0*/  HMMA.1688.F32.TF32 R112, R40.reuse, R6, R112 ;  /* 0x000000062870723c */ /* 0x040fe60000081070 */
[----:B------:R-:W2:Y:S04]  /*50e00*/  LDL.LU R240, [R1+0x720] ;  /* 0x0007200001f07983 */ /* 0x000ea80000300800 */
[----:B------:R-:W2:Y:S01]  /*50e10*/  LDL.LU R241, [R1+0x724] ;  /* 0x0007240001f17983 */ /* 0x000ea20000300800 */
[----:B------:R-:W-:Y:S03]  /*50e20*/  HMMA.1688.F32.TF32 R108, R40, R74, R108 ;  /* 0x0000004a286c723c */ /* 0x000fe6000008106c */
[----:B------:R-:W-:Y:S04]  /*50e30*/  LDS R40, [R3+0x4600] ;  /* 0x0046000003287984 */ /* 0x000fe80000000800 */
[----:B------:R-:W-:Y:S04]  /*50e40*/  LDS R42, [R3+0x6600] ;  /* 0x00660000032a7984 */ /* 0x000fe80000000800 */
[----:B------:R-:W-:Y:S04]  /*50e50*/  LDS R41, [R0+0x4600] ;  /* 0x0046000000297984 */ /* 0x000fe80000000800 */
[----:B------:R-:W1:Y:S04]  /*50e60*/  LDS R43, [R0+0x6600] ;  /* 0x00660000002b7984 */ /* 0x000e680000000800 */
[----:B------:R-:W2:Y:S04]  /*50e70*/  LDL.LU R242, [R1+0x728] ;  /* 0x0007280001f27983 */ /* 0x000ea80000300800 */
[----:B------:R-:W2:Y:S04]  /*50e80*/  LDL.LU R243, [R1+0x72c] ;  /* 0x00072c0001f37983 */ /* 0x000ea80000300800 */
[----:B------:R-:W2:Y:S04]  /*50e90*/  LDL.LU R48, [R1+0x630] ;  /* 0x0006300001307983 */ /* 0x000ea80000300800 */
[----:B------:R-:W2:Y:S04]  /*50ea0*/  LDL.LU R49, [R1+0x634] ;  /* 0x0006340001317983 */ /* 0x000ea80000300800 */
[----:B------:R-:W2:Y:S04]  /*50eb0*/  LDL.LU R50, [R1+0x638] ;  /* 0x0006380001327983 */ /* 0x000ea80000300800 */
[----:B------:R-:W2:Y:S01]  /*50ec0*/  LDL.LU R51, [R1+0x63c] ;  /* 0x00063c0001337983 */ /* 0x000ea20000300800 */
[C---:B---3--:R-:W-:Y:S08]  /*50ed0*/  HMMA.1688.F32.TF32 R204, R12.reuse, R78, R216 ;  /* 0x0000004e0ccc723c */ /* 0x048ff000000810d8 */
[C---:B------:R-:W-:Y:S08]  /*50ee0*/  HMMA.1688.F32.TF32 R220, R12.reuse, R82, R220 ;  /* 0x000000520cdc723c */ /* 0x040ff000000810dc */
[C---:B------:R-:W-:Y:S11]  /*50ef0*/  HMMA.1688.F32.TF32 R216, R12.reuse, R70, R212 ;  /* 0x000000460cd8723c */ /* 0x040ff600000810d4 */
[----:B------:R-:W-:Y:S04]  /*50f00*/  @!UPT UIADD3 URZ, URZ, URZ, URZ ;  /* 0x0000003f3f3ff290 */ /* 0x000fe8000fffe03f */
[----:B------:R-:W-:Y:S01]  /*50f10*/  STL.64 [R1+0x240], R220 ;  /* 0x000240dc01007387 */ /* 0x000fe20000100a00 */
[C---:B------:R-:W-:Y:S03]  /*50f20*/  HMMA.1688.F32.TF32 R212, R12.reuse, R26, R228 ;  /* 0x0000001a0cd4723c */ /* 0x040fe600000810e4 */
[----:B------:R-:W-:Y:S04]  /*50f30*/  STL.64 [R1+0x248], R222 ;  /* 0x000248de01007387 */ /* 0x000fe80000100a00 */
[----:B------:R-:W-:Y:S04]  /*50f40*/  STL.64 [R1+0x230], R204 ;  /* 0x000230cc01007387 */ /* 0x000fe80000100a00 */
[----:B------:R4:W-:Y:S04]  /*50f50*/  STL.64 [R1+0x238], R206 ;  /* 0x000238ce01007387 */ /* 0x0009e80000100a00 */
[----:B------:R3:W-:Y:S04]  /*50f60*/  STL.64 [R1+0x220], R216 ;  /* 0x000220d801007387 */ /* 0x0007e80000100a00 */
[----:B------:R-:W-:Y:S04]  /*50f70*/  STL.64 [R1+0x228], R218 ;  /* 0x000228da01007387 */ /* 0x000fe80000100a00 */
[----:B------:R-:W-:Y:S04]  /*50f80*/  STL.64 [R1+0x210], R212 ;  /* 0x000210d401007387 */ /* 0x000fe80000100a00 */
[----:B------:R-:W-:Y:S01]  /*50f90*/  STL.64 [R1+0x218], R214 ;  /* 0x000218d601007387 */ /* 0x000fe20000100a00 */
[C---:B----4-:R-:W-:Y:S03]  /*50fa0*/  HMMA.1688.F32.TF32 R204, R12.reuse, R22, R232 ;  /* 0x000000160ccc723c */ /* 0x050fe600000810e8 */
[----:B------:R-:W4:Y:S01]  /*50fb0*/  S2R R250, SR_TID.X ;  /* 0x0000000000fa7919 */ /* 0x000f220000002100 */
[----:B------:R-:W-:Y:S01]  /*50fc0*/  IMAD.MOV.U32 R248, RZ, RZ, R20 ;  /* 0x000000fffff87224 */ /* 0x000fe200078e0014 */
[----:B------:R-:W-:Y:S01]  /*50fd0*/  MOV R249, R21 ;  /* 0x0000001500f97202 */ /* 0x000fe20000000f00 */
[----:B------:R-:W-:Y:S01]  /*50fe0*/  IMAD.MOV.U32 R229, RZ, RZ, R93 ;  /* 0x000000ffffe57224 */ /* 0x000fe200078e005d */
[----:B------:R-:W-:Y:S01]  /*50ff0*/  MOV R228, R92 ;  /* 0x0000005c00e47202 */ /* 0x000fe20000000f00 */
[----:B------:R-:W-:Y:S01]  /*51000*/  IMAD.MOV.U32 R230, RZ, RZ, R28 ;  /* 0x000000ffffe67224 */ /* 0x000fe200078e001c */
[----:B------:R-:W-:Y:S01]  /*51010*/  MOV R231, R8 ;  /* 0x0000000800e77202 */ /* 0x000fe20000000f00 */
[----:B--2---:R-:W-:Y:S01]  /*51020*/  HMMA.1688.F32.TF32 R12, R12, R18, R36 ;  /* 0x000000120c0c723c */ /* 0x004fe20000081024 */
[----:B---3--:R-:W-:Y:S01]  /*51030*/  IMAD.MOV.U32 R216, RZ, RZ, R32 ;  /* 0x000000ffffd87224 */ /* 0x008fe200078e0020 */
[----:B------:R-:W-:Y:S01]  /*51040*/  LDS R212, [R3+0x8100] ;  /* 0x0081000003d47984 */ /* 0x000fe20000000800 */
[----:B------:R-:W-:-:S03]  /*51050*/  IMAD.MOV.U32 R217, RZ, RZ, R33 ;  /* 0x000000ffffd97224 */ /* 0x000fc600078e0021 */
[----:B------:R-:W-:Y:S02]  /*51060*/  LDS R214, [R3+0xa100] ;  /* 0x00a1000003d67984 */ /* 0x000fe40000000800 */
[C---:B-1----:R-:W-:Y:S02]  /*51070*/  HMMA.1688.F32.TF32 R168, R40.reuse, R94, R168 ;  /* 0x0000005e28a8723c */ /* 0x042fe400000810a8 */
[----:B------:R-:W-:Y:S04]  /*51080*/  LDS R213, [R0+0x8100] ;  /* 0x0081000000d57984 */ /* 0x000fe80000000800 */
[----:B------:R-:W-:Y:S04]  /*51090*/  LDS R215, [R0+0xa100] ;  /* 0x00a1000000d77984 */ /* 0x000fe80000000800 */
[----:B------:R-:W-:Y:S04]  /*510a0*/  STL.64 [R1+0x1c0], R204 ;  /* 0x0001c0cc01007387 */ /* 0x000fe80000100a00 */
[----:B------:R-:W-:Y:S04]  /*510b0*/  STL.64 [R1+0x1c8], R206 ;  /* 0x0001c8ce01007387 */ /* 0x000fe80000100a00 */
[----:B------:R-:W-:Y:S04]  /*510c0*/  STL.64 [R1+0x1b0], R12 ;  /* 0x0001b00c01007387 */ /* 0x000fe80000100a00 */
[----:B------:R1:W-:Y:S02]  /*510d0*/  STL.64 [R1+0x1b8], R14 ;  /* 0x0001b80e01007387 */ /* 0x0003e40000100a00 */
[C---:B-1----:R-:W-:Y:S08]  /*510e0*/  HMMA.1688.F32.TF32 R12, R40.reuse, R102, R208 ;  /* 0x00000066280c723c */ /* 0x042ff000000810d0 */
[C---:B------:R-:W-:Y:S08]  /*510f0*/  HMMA.1688.F32.TF32 R36, R40.reuse, R98, R172 ;  /* 0x000000622824723c */ /* 0x040ff000000810ac */
[C---:B------:R-:W-:Y:S07]  /*51100*/  HMMA.1688.F32.TF32 R172, R40.reuse, R90, R180 ;  /* 0x0000005a28ac723c */ /* 0x040fee00000810b4 */
[----:B------:R-:W-:Y:S04]  /*51110*/  STL.64 [R1+0x1a0], R12 ;  /* 0x0001a00c01007387 */ /* 0x000fe80000100a00 */
[----:B------:R1:W-:Y:S02]  /*51120*/  STL.64 [R1+0x1a8], R14 ;  /* 0x0001a80e01007387 */ /* 0x0003e40000100a00 */
[C---:B-1----:R-:W-:Y:S02]  /*51130*/  HMMA.1688.F32.TF32 R12, R40.reuse, R86, R176 ;  /* 0x00000056280c723c */ /* 0x042fe400000810b0 */
[----:B------:R-:W-:Y:S04]  /*51140*/  STL.64 [R1+0x190], R36 ;  /* 0x0001902401007387 */ /* 0x000fe80000100a00 */
[----:B------:R1:W-:Y:S04]  /*51150*/  STL.64 [R1+0x198], R38 ;  /* 0x0001982601007387 */ /* 0x0003e80000100a00 */
[----:B------:R-:W-:Y:S01]  /*51160*/  STL.64 [R1+0x180], R172 ;  /* 0x000180ac01007387 */ /* 0x000fe20000100a00 */
[C---:B-1----:R-:W-:Y:S03]  /*51170*/  HMMA.1688.F32.TF32 R36, R40.reuse, R82, R44 ;  /* 0x000000522824723c */ /* 0x042fe6000008102c */
[----:B------:R-:W-:Y:S01]  /*51180*/  STL.64 [R1+0x188], R174 ;  /* 0x000188ae01007387 */ /* 0x000fe20000100a00 */
[----:B------:R-:W-:Y:S01]  /*51190*/  IMAD.MOV.U32 R211, RZ, RZ, R244 ;  /* 0x000000ffffd37224 */ /* 0x000fe200078e00f4 */
[----:B------:R-:W-:Y:S01]  /*511a0*/  MOV R210, R245 ;  /* 0x000000f500d27202 */ /* 0x000fe20000000f00 */
[----:B------:R-:W-:Y:S01]  /*511b0*/  IMAD.MOV.U32 R209, RZ, RZ, R246 ;  /* 0x000000ffffd17224 */ /* 0x000fe200078e00f6 */
[----:B------:R-:W-:Y:S01]  /*511c0*/  LDS R172, [R3+0x8000] ;  /* 0x0080000003ac7984 */ /* 0x000fe20000000800 */
[----:B------:R-:W-:Y:S04]  /*511d0*/  HMMA.1688.F32.TF32 R44, R40, R78, R104 ;  /* 0x0000004e282c723c */ /* 0x000fe80000081068 */
[----:B------:R-:W-:Y:S04]  /*511e0*/  STL.64 [R1+0x170], R12 ;  /* 0x0001700c01007387 */ /* 0x000fe80000100a00 */
[----:B------:R1:W-:Y:S01]  /*511f0*/  STL.64 [R1+0x178], R14 ;  /* 0x0001780e01007387 */ /* 0x0003e20000100a00 */
[----:B------:R-:W-:Y:S01]  /*51200*/  IMAD.MOV.U32 R208, RZ, RZ, R247 ;  /* 0x000000ffffd07224 */ /* 0x000fe200078e00f7 */
[----:B------:R-:W-:Y:S02]  /*51210*/  HMMA.1688.F32.TF32 R180, R188, R94, R60 ;  /* 0x0000005ebcb4723c */ /* 0x000fe4000008103c */
[----:B------:R-:W-:Y:S04]  /*51220*/  LDS R174, [R3+0xa000] ;  /* 0x00a0000003ae7984 */ /* 0x000fe80000000800 */
[----:B------:R-:W-:Y:S02]  /*51230*/  LDS R173, [R0+0x8000] ;  /* 0x0080000000ad7984 */ /* 0x000fe40000000800 */
[C---:B-1----:R-:W-:Y:S02]  /*51240*/  HMMA.1688.F32.TF32 R12, R40.reuse, R70, R64 ;  /* 0x00000046280c723c */ /* 0x042fe40000081040 */
[----:B------:R-:W-:Y:S04]  /*51250*/  STL.64 [R1+0x160], R36 ;  /* 0x0001602401007387 */ /* 0x000fe80000100a00 */
[----:B------:R1:W-:Y:S04]  /*51260*/  STL.64 [R1+0x168], R38 ;  /* 0x0001682601007387 */ /* 0x0003e80000100a00 */
[----:B------:R-:W-:Y:S01]  /*51270*/  STL.64 [R1+0x150], R44 ;  /* 0x0001502c01007387 */ /* 0x000fe20000100a00 */
[C---:B------:R-:W-:Y:S03]  /*51280*/  HMMA.1688.F32.TF32 R156, R40.reuse, R10, R156 ;  /* 0x0000000a289c723c */ /* 0x040fe6000008109c */
[----:B------:R-:W-:Y:S05]  /*51290*/  LDS R175, [R0+0xa000] ;  /* 0x00a0000000af7984 */ /* 0x000fea0000000800 */
[----:B-1----:R-:W-:Y:S01]  /*512a0*/  HMMA.1688.F32.TF32 R36, R40, R26, R116 ;  /* 0x0000001a2824723c */ /* 0x002fe20000081074 */
[----:B------:R-:W-:Y:S04]  /*512b0*/  STL.64 [R1+0x158], R46 ;  /* 0x0001582e01007387 */ /* 0x000fe80000100a00 */
[----:B------:R-:W-:Y:S04]  /*512c0*/  STL.64 [R1+0x140], R12 ;  /* 0x0001400c01007387 */ /* 0x000fe80000100a00 */
[----:B------:R1:W-:Y:S01]  /*512d0*/  STL.64 [R1+0x148], R14 ;  /* 0x0001480e01007387 */ /* 0x0003e20000100a00 */
[----:B------:R-:W-:Y:S03]  /*512e0*/  HMMA.1688.F32.TF32 R176, R188, R10, R48 ;  /* 0x0000000abcb0723c */ /* 0x000fe60000081030 */
[----:B------:R-:W-:Y:S04]  /*512f0*/  LDS R44, [R3+0x8600] ;  /* 0x00860000032c7984 */ /* 0x000fe80000000800 */
[----:B------:R-:W-:Y:S01]  /*51300*/  LDS R46, [R3+0xa600] ;  /* 0x00a60000032e7984 */ /* 0x000fe20000000800 */
[----:B-1----:R-:W-:Y:S03]  /*51310*/  HMMA.1688.F32.TF32 R12, R40, R22, R124 ;  /* 0x00000016280c723c */ /* 0x002fe6000008107c */
[----:B------:R-:W-:Y:S04]  /*51320*/  LDS R45, [R0+0x8600] ;  /* 0x00860000002d7984 */ /* 0x000fe80000000800 */
[----:B------:R-:W-:Y:S04]  /*51330*/  STL.64 [R1+0x130], R36 ;  /* 0x0001302401007387 */ /* 0x000fe80000100a00 */
[----:B------:R1:W-:Y:S01]  /*51340*/  STL.64 [R1+0x138], R38 ;  /* 0x0001382601007387 */ /* 0x0003e20000100a00 */
[----:B------:R-:W-:Y:S03]  /*51350*/  HMMA.1688.F32.TF32 R204, R188, R34, R160 ;  /* 0x00000022bccc723c */ /* 0x000fe600000810a0 */
[----:B------:R-:W-:Y:S04]  /*51360*/  LDS R47, [R0+0xa600] ;  /* 0x00a60000002f7984 */ /* 0x000fe80000000800 */
[----:B------:R-:W-:Y:S01]  /*51370*/  LDS R48, [R3+0x8700] ;  /* 0x0087000003307984 */ /* 0x000fe20000000800 */
[C---:B-1----:R-:W-:Y:S03]  /*51380*/  HMMA.1688.F32.TF32 R36, R40.reuse, R18, R200 ;  /* 0x000000122824723c */ /* 0x042fe600000810c8 */
[----:B------:R-:W-:Y:S04]  /*51390*/  LDS R50, [R3+0xa700] ;  /* 0x00a7000003327984 */ /* 0x000fe80000000800 */
[----:B------:R4:W-:Y:S01]  /*513a0*/  STL.64 [R1+0x120], R12 ;  /* 0x0001200c01007387 */ /* 0x0009e20000100a00 */
[----:B------:R-:W-:Y:S03]  /*513b0*/  HMMA.1688.F32.TF32 R196, R40, R34, R196 ;  /* 0x0000002228c4723c */ /* 0x000fe600000810c4 */
[----:B------:R-:W-:Y:S04]  /*513c0*/  LDS R49, [R0+0x8700] ;  /* 0x0087000000317984 */ /* 0x000fe80000000800 */
[----:B------:R-:W-:Y:S01]  /*513d0*/  LDS R51, [R0+0xa700] ;  /* 0x00a7000000337984 */ /* 0x000fe20000000800 */
[C---:B----4-:R-:W-:Y:S01]  /*513e0*/  LOP3.LUT R12, R250.reuse, 0x7, RZ, 0xc0, !PT ;  /* 0x00000007fa0c7812 */ /* 0x050fe200078ec0ff */
[----:B------:R-:W-:-:S02]  /*513f0*/  IMAD.SHL.U32 R13, R250, 0x2, RZ ;  /* 0x00000002fa0d7824 */ /* 0x000fc400078e00ff */
[----:B------:R-:W-:Y:S02]  /*51400*/  STL.64 [R1+0x128], R14 ;  /* 0x0001280e01007387 */ /* 0x000fe40000100a00 */
[----:B------:R-:W-:Y:S01]  /*51410*/  IMAD R12, R12, 0x210, RZ ;  /* 0x000002100c0c7824 */ /* 0x000fe200078e02ff */
[----:B------:R-:W-:Y:S01]  /*51420*/  HMMA.1688.F32.TF32 R200, R188, R30, R240 ;  /* 0x0000001ebcc8723c */ /* 0x000fe200000810f0 */
[----:B------:R-:W-:Y:S03]  /*51430*/  LDS R34, [R3+0xa300] ;  /* 0x00a3000003227984 */ /* 0x000fe60000000800 */
[----:B------:R-:W-:Y:S01]  /*51440*/  LOP3.LUT R12, R12, 0x30, R13, 0x78, !PT ;  /* 0x000000300c0c7812 */ /* 0x000fe200078e780d */
[----:B------:R-:W-:Y:S03]  /*51450*/  STL.64 [R1+0x110], R36 ;  /* 0x0001102401007387 */ /* 0x000fe60000100a00 */
[----:B------:R-:W-:Y:S01]  /*51460*/  LOP3.LUT R12, R12, 0x40, RZ, 0x3c, !PT ;  /* 0x000000400c0c7812 */ /* 0x000fe200078e3cff */
[----:B------:R-:W-:Y:S01]  /*51470*/  STL.64 [R1+0x118], R38 ;  /* 0x0001182601007387 */ /* 0x000fe20000100a00 */
[----:B------:R-:W-:-:S02]  /*51480*/  IMAD.MOV.U32 R250, RZ, RZ, R29 ;  /* 0x000000fffffa7224 */ /* 0x000fc400078e001d */
[----:B------:R-:W-:Y:S01]  /*51490*/  LEA R224, R251, R12, 0x10 ;  /* 0x0000000cfbe07211 */ /* 0x000fe200078e80ff */
[----:B------:R-:W2:Y:S01]  /*514a0*/  LDL.LU R20, [R1+0x3ddc] ;  /* 0x003ddc0001147983 */ /* 0x000ea20000300800 */
[----:B------:R-:W-:-:S03]  /*514b0*/  IMAD.MOV.U32 R251, RZ, RZ, R9 ;  /* 0x000000fffffb7224 */ /* 0x000fc600078e0009 */
[----:B------:R-:W3:Y:S04]  /*514c0*/  LDL.LU R21, [R1+0x3dd8] ;  /* 0x003dd80001157983 */ /* 0x000ee80000300800 */
[----:B------:R-:W4:Y:S04]  /*514d0*/  LDL.LU R29, [R1+0x3dd4] ;  /* 0x003dd400011d7983 */ /* 0x000f280000300800 */
[----:B------:R-:W2:Y:S04]  /*514e0*/  LDL.LU R9, [R1+0x3dd0] ;  /* 0x003dd00001097983 */ /* 0x000ea80000300800 */
        /* <DEDUP_REMOVED lines=11> */
[----:B------:R-:W-:Y:S01]  /*515a0*/  LDS R36, [R3+0x8400] ;  /* 0x0084000003247984 */ /* 0x000fe20000000800 */
[----:B------:R-:W-:Y:S03]  /*515b0*/  HMMA.1688.F32.TF32 R136, R40, R74, R136 ;  /* 0x0000004a2888723c */ /* 0x000fe60000081088 */
[----:B------:R-:W-:Y:S04]  /*515c0*/  LDS R38, [R3+0xa400] ;  /* 0x00a4000003267984 */ /* 0x000fe80000000800 */
[----:B------:R-:W-:Y:S04]  /*515d0*/  LDS R37, [R0+0x8400] ;  /* 0x0084000000257984 */ /* 0x000fe80000000800 */
[----:B------:R-:W-:Y:S04]  /*515e0*/  LDS R39, [R0+0xa400] ;  /* 0x00a4000000277984 */ /* 0x000fe80000000800 */
[----:B------:R-:W-:Y:S04]  /*515f0*/  LDS R40, [R3+0x8500] ;  /* 0x0085000003287984 */ /* 0x000fe80000000800 */
[----:B------:R-:W-:Y:S04]  /*51600*/  LDS R42, [R3+0xa500] ;  /* 0x00a50000032a7984 */ /* 0x000fe80000000800 */
[----:B------:R-:W-:Y:S04]  /*51610*/  LDS R41, [R0+0x8500] ;  /* 0x0085000000297984 */ /* 0x000fe80000000800 */
[----:B------:R-:W-:Y:S04]  /*51620*/  LDS R43, [R0+0xa500] ;  /* 0x00a50000002b7984 */ /* 0x000fe80000000800 */
[----:B------:R-:W-:Y:S01]  /*51630*/  LDSM.16.M88.4 R12, [R224+0x140000] ;  /* 0x14000000e00c783b */ /* 0x000fe20000000200 */
[----:B----4-:R-:W-:Y:S01]  /*51640*/  MOV R221, R29 ;  /* 0x0000001d00dd7202 */ /* 0x010fe20000000f00 */
[----:B--2---:R-:W-:-:S02]  /*51650*/  IMAD.MOV.U32 R220, RZ, RZ, R9 ;  /* 0x000000ffffdc7224 */ /* 0x004fc400078e0009 */
[----:B------:R-:W2:Y:S04]  /*51660*/  LDL.LU R9, [R1+0x3db4] ;  /* 0x003db40001097983 */ /* 0x000ea80000300800 */
[----:B------:R-:W4:Y:S01]  /*51670*/  LDL.LU R29, [R1+0x3db0] ;  /* 0x003db000011d7983 */ /* 0x000f220000300800 */
[----:B---3--:R-:W-:Y:S01]  /*51680*/  MOV R235, R92 ;  /* 0x0000005c00eb7202 */ /* 0x008fe20000000f00 */
[----:B------:R-:W-:Y:S02]  /*51690*/  IMAD.MOV.U32 R234, RZ, RZ, R93 ;  /* 0x000000ffffea7224 */ /* 0x000fe400078e005d */
[----:B------:R-:W-:Y:S01]  /*516a0*/  IMAD.MOV.U32 R233, RZ, RZ, R28 ;  /* 0x000000ffffe97224 */ /* 0x000fe200078e001c */
[----:B------:R-:W-:Y:S02]  /*516b0*/  MOV R232, R8 ;  /* 0x0000000800e87202 */ /* 0x000fe40000000f00 */
[----:B------:R-:W3:Y:S04]  /*516c0*/  LDL.LU R8, [R1+0x3dac] ;  /* 0x003dac0001087983 */ /* 0x000ee80000300800 */
[----:B------:R-:W3:Y:S04]  /*516d0*/  LDL.LU R28, [R1+0x3da8] ;  /* 0x003da800011c7983 */ /* 0x000ee80000300800 */
[----:B------:R-:W3:Y:S01]  /*516e0*/  LDL.LU R93, [R1+0x3da4] ;  /* 0x003da400015d7983 */ /* 0x000ee20000300800 */
[----:B------:R-:W-:-:S03]  /*516f0*/  MOV R246, R33 ;  /* 0x0000002100f67202 */ /* 0x000fc60000000f00 */
[----:B------:R-:W3:Y:S01]  /*51700*/  LDL.LU R92, [R1+0x3da0] ;  /* 0x003da000015c7983 */ /* 0x000ee20000300800 */
[----:B------:R-:W-:Y:S02]  /*51710*/  IMAD.MOV.U32 R247, RZ, RZ, R32 ;  /* 0x000000fffff77224 */ /* 0x000fe400078e0020 */
[----:B--2---:R-:W-:Y:S02]  /*51720*/  IMAD.MOV.U32 R245, RZ, RZ, R9 ;  /* 0x000000fffff57224 */ /* 0x004fe400078e0009 */
[----:B----4-:R-:W-:Y:S02]  /*51730*/  IMAD.MOV.U32 R244, RZ, RZ, R29 ;  /* 0x000000fffff47224 */ /* 0x010fe400078e001d */
[----:B------:R-:W2:Y:S04]  /*51740*/  LDL.LU R29, [R1+0x3d9c] ;  /* 0x003d9c00011d7983 */ /* 0x000ea80000300800 */
[----:B------:R-:W4:Y:S04]  /*51750*/  LDL.LU R9, [R1+0x3d98] ;  /* 0x003d980001097983 */ /* 0x000f280000300800 */
[----:B------:R-:W4:Y:S04]  /*51760*/  LDL.LU R33, [R1+0x3d94] ;  /* 0x003d940001217983 */ /* 0x000f280000300800 */
[----:B------:R-:W4:Y:S01]  /*51770*/  LDL.LU R32, [R1+0x3d90] ;  /* 0x003d900001207983 */ /* 0x000f220000300800 */
[----:B---3--:R-:W-:-:S02]  /*51780*/  IMAD.MOV.U32 R63, RZ, RZ, R8 ;  /* 0x000000ffff3f7224 */ /* 0x008fc400078e0008 */
[----:B------:R-:W-:Y:S02]  /*51790*/  IMAD.MOV.U32 R62, RZ, RZ, R28 ;  /* 0x000000ffff3e7224 */ /* 0x000fe400078e001c */
[----:B------:R-:W-:Y:S02]  /*517a0*/  IMAD.MOV.U32 R60, RZ, RZ, R93 ;  /* 0x000000ffff3c7224 */ /* 0x000fe400078e005d */
[----:B------:R-:W3:Y:S01]  /*517b0*/  LDL.LU R93, [R1+0x3d8c] ;  /* 0x003d8c00015d7983 */ /* 0x000ee20000300800 */
[----:B------:R-:W-:-:S03]  /*517c0*/  MOV R61, R92 ;  /* 0x0000005c003d7202 */ /* 0x000fc60000000f00 */
[----:B------:R-:W3:Y:S04]  /*517d0*/  LDL.LU R92, [R1+0x3d88] ;  /* 0x003d8800015c7983 */ /* 0x000ee80000300800 */
[----:B------:R-:W3:Y:S04]  /*517e0*/  LDL.LU R28, [R1+0x3d84] ;  /* 0x003d8400011c7983 */ /* 0x000ee80000300800 */
[----:B------:R-:W3:Y:S01]  /*517f0*/  LDL.LU R8, [R1+0x3d80] ;  /* 0x003d800001087983 */ /* 0x000ee20000300800 */
[----:B--2---:R-:W-:Y:S01]  /*51800*/  MOV R243, R29 ;  /* 0x0000001d00f37202 */ /* 0x004fe20000000f00 */
[----:B----4-:R-:W-:Y:S01]  /*51810*/  IMAD.MOV.U32 R242, RZ, RZ, R9 ;  /* 0x000000fffff27224 */ /* 0x010fe200078e0009 */
[----:B------:R-:W-:-:S02]  /*51820*/  MOV R240, R33 ;  /* 0x0000002100f07202 */ /* 0x000fc40000000f00 */
[----:B------:R-:W2:Y:S01]  /*51830*/  LDL.LU R33, [R1+0x3d7c] ;  /* 0x003d7c0001217983 */ /* 0x000ea20000300800 */
[----:B------:R-:W-:-:S03]  /*51840*/  IMAD.MOV.U32 R241, RZ, RZ, R32 ;  /* 0x000000fffff17224 */ /* 0x000fc600078e0020 */
[----:B------:R-:W4:Y:S04]  /*51850*/  LDL.LU R32, [R1+0x3d78] ;  /* 0x003d780001207983 */ /* 0x000f280000300800 */
[----:B------:R-:W2:Y:S04]  /*51860*/  LDL.LU R9, [R1+0x3d74] ;  /* 0x003d740001097983 */ /* 0x000ea80000300800 */
[----:B------:R-:W4:Y:S01]  /*51870*/  LDL.LU R29, [R1+0x3d70] ;  /* 0x003d7000011d7983 */ /* 0x000f220000300800 */
[----:B---3--:R-:W-:Y:S01]  /*51880*/  IMAD.MOV.U32 R127, RZ, RZ, R93 ;  /* 0x000000ffff7f7224 */ /* 0x008fe200078e005d */
[----:B------:R-:W-:Y:S01]  /*51890*/  MOV R126, R92 ;  /* 0x0000005c007e7202 */ /* 0x000fe20000000f00 */
[----:B------:R-:W-:-:S02]  /*518a0*/  IMAD.MOV.U32 R124, RZ, RZ, R28 ;  /* 0x000000ffff7c7224 */ /* 0x000fc400078e001c */
[----:B------:R-:W3:Y:S01]  /*518b0*/  LDL.LU R28, [R1+0x3d6c] ;  /* 0x003d6c00011c7983 */ /* 0x000ee20000300800 */
[----:B------:R-:W-:-:S03]  /*518c0*/  IMAD.MOV.U32 R125, RZ, RZ, R8 ;  /* 0x000000ffff7d7224 */ /* 0x000fc600078e0008 */
[----:B------:R-:W3:Y:S04]  /*518d0*/  LDL.LU R8, [R1+0x3d68] ;  /* 0x003d680001087983 */ /* 0x000ee80000300800 */
[----:B------:R-:W3:Y:S04]  /*518e0*/  LDL.LU R92, [R1+0x3d64] ;  /* 0x003d6400015c7983 */ /* 0x000ee80000300800 */
[----:B------:R-:W3:Y:S01]  /*518f0*/  LDL.LU R93, [R1+0x3d60] ;  /* 0x003d6000015d7983 */ /* 0x000ee20000300800 */
[----:B--2---:R-:W-:-:S03]  /*51900*/  IMAD.MOV.U32 R116, RZ, RZ, R9 ;  /* 0x000000ffff747224 */ /* 0x004fc600078e0009 */
[----:B------:R-:W2:Y:S01]  /*51910*/  LDL.LU R9, [R1+0x3d5c] ;  /* 0x003d5c0001097983 */ /* 0x000ea20000300800 */
[----:B----4-:R-:W-:-:S03]  /*51920*/  MOV R117, R29 ;  /* 0x0000001d00757202 */ /* 0x010fc60000000f00 */
[----:B------:R-:W4:Y:S01]  /*51930*/  LDL.LU R29, [R1+0x3d58] ;  /* 0x003d5800011d7983 */ /* 0x000f220000300800 */
[----:B------:R-:W-:Y:S02]  /*51940*/  IMAD.MOV.U32 R118, RZ, RZ, R32 ;  /* 0x000000ffff767224 */ /* 0x000fe400078e0020 */
[----:B------:R-:W-:Y:S01]  /*51950*/  IMAD.MOV.U32 R119, RZ, RZ, R33 ;  /* 0x000000ffff777224 */ /* 0x000fe200078e0021 */
[----:B------:R-:W4:Y:S04]  /*51960*/  LDL.LU R32, [R1+0x3d54] ;  /* 0x003d540001207983 */ /* 0x000f280000300800 */
[----:B------:R-:W4:Y:S01]  /*51970*/  LDL.LU R33, [R1+0x3d50] ;  /* 0x003d500001217983 */ /* 0x000f220000300800 */
[----:B---3--:R-:W-:Y:S01]  /*51980*/  MOV R67, R28 ;  /* 0x0000001c00437202 */ /* 0x008fe20000000f00 */
[----:B------:R-:W-:Y:S01]  /*51990*/  IMAD.MOV.U32 R66, RZ, RZ, R8 ;  /* 0x000000ffff427224 */ /* 0x000fe200078e0008 */
[----:B------:R-:W-:-:S02]  /*519a0*/  MOV R64, R92 ;  /* 0x0000005c00407202 */ /* 0x000fc40000000f00 */
[----:B------:R-:W3:Y:S01]  /*519b0*/  LDL.LU R92, [R1+0x3d4c] ;  /* 0x003d4c00015c7983 */ /* 0x000ee20000300800 */
[----:B------:R-:W-:-:S03]  /*519c0*/  IMAD.MOV.U32 R65, RZ, RZ, R93 ;  /* 0x000000ffff417224 */ /* 0x000fc600078e005d */
[----:B------:R-:W3:Y:S04]  /*519d0*/  LDL.LU R93, [R1+0x3d48] ;  /* 0x003d4800015d7983 */ /* 0x000ee80000300800 */
[----:B------:R-:W3:Y:S04]  /*519e0*/  LDL.LU R8, [R1+0x3d44] ;  /* 0x003d440001087983 */ /* 0x000ee80000300800 */
[----:B------:R-:W3:Y:S01]  /*519f0*/  LDL.LU R28, [R1+0x3d40] ;  /* 0x003d4000011c7983 */ /* 0x000ee20000300800 */
[----:B--2---:R-:W-:Y:S02]  /*51a00*/  IMAD.MOV.U32 R105, RZ, RZ, R9 ;  /* 0x000000ffff697224 */ /* 0x004fe400078e0009 */
[----:B----4-:R-:W-:-:S02]  /*51a10*/  IMAD.MOV.U32 R104, RZ, RZ, R29 ;  /* 0x000000ffff687224 */ /* 0x010fc400078e001d */
[----:B------:R-:W2:Y:S04]  /*51a20*/  LDL.LU R29, [R1+0x3d3c] ;  /* 0x003d3c00011d7983 */ /* 0x000ea80000300800 */
[----:B------:R-:W4:Y:S04]  /*51a30*/  LDL.LU R9, [R1+0x3d38] ;  /* 0x003d380001097983 */ /* 0x000f280000300800 */
[----:B------:R-:W2:Y:S04]  /*51a40*/  LDL.LU R106, [R1+0x558] ;  /* 0x00055800016a7983 */ /* 0x000ea80000300800 */
[----:B------:R-:W2:Y:S01]  /*51a50*/  LDL.LU R107, [R1+0x55c] ;  /* 0x00055c00016b7983 */ /* 0x000ea20000300800 */
[----:B---3--:R-:W-:Y:S01]  /*51a60*/  IMAD.MOV.U32 R95, RZ, RZ, R8 ;  /* 0x000000ffff5f7224 */ /* 0x008fe200078e0008 */
[C---:B------:R-:W-:Y:S08]  /*51a70*/  HMMA.1688.F32.TF32 R64, R188.reuse, R98, R64 ;  /* 0x00000062bc40723c */ /* 0x040ff00000081040 */
[C---:B------:R-:W-:Y:S01]  /*51a80*/  HMMA.1688.F32.TF32 R116, R188.reuse, R90, R116 ;  /* 0x0000005abc74723c */ /* 0x040fe20000081074 */
[----:B------:R-:W-:Y:S07]  /*51a90*/  STL [R1+0xa04], R224 ;  /* 0x000a04e001007387 */ /* 0x000fee0000100800 */
[C---:B------:R-:W-:Y:S01]  /*51aa0*/  HMMA.1688.F32.TF32 R124, R188.reuse, R86, R124 ;  /* 0x00000056bc7c723c */ /* 0x040fe2000008107c */
[----:B------:R-:W-:Y:S07]  /*51ab0*/  STL [R1+0x3b48], R3 ;  /* 0x003b480301007387 */ /* 0x000fee0000100800 */
[C---:B------:R-:W-:Y:S01]  /*51ac0*/  HMMA.1688.F32.TF32 R240, R188.reuse, R82, R240 ;  /* 0x00000052bcf0723c */ /* 0x040fe200000810f0 */
[----:B------:R-:W-:Y:S07]  /*51ad0*/  STL [R1+0x3b4c], R0 ;  /* 0x003b4c0001007387 */ /* 0x000fee0000100800 */
[C---:B------:R-:W-:Y:S08]  /*51ae0*/  HMMA.1688.F32.TF32 R60, R188.reuse, R78, R60 ;  /* 0x0000004ebc3c723c */ /* 0x040ff0000008103c */
[----:B------:R-:W-:Y:S01]  /*51af0*/  HMMA.1688.F32.TF32 R244, R188, R70, R244 ;  /* 0x00000046bcf4723c */ /* 0x000fe200000810f4 */
[----:B------:R-:W-:Y:S01]  /*51b00*/  MOV R160, R93 ;  /* 0x0000005d00a07202 */ /* 0x000fe20000000f00 */
[----:B------:R-:W-:Y:S01]  /*51b10*/  IMAD.MOV.U32 R161, RZ, RZ, R92 ;  /* 0x000000ffffa17224 */ /* 0x000fe200078e005c */
[----:B------:R-:W-:Y:S01]  /*51b20*/  MOV R163, R32 ;  /* 0x0000002000a37202 */ /* 0x000fe20000000f00 */
[----:B------:R-:W-:Y:S01]  /*51b30*/  IMAD.MOV.U32 R162, RZ, RZ, R33 ;  /* 0x000000ffffa27224 */ /* 0x000fe200078e0021 */
[----:B------:R-:W-:Y:S01]  /*51b40*/  LDS R32, [R3+0x8300] ;  /* 0x0083000003207984 */ /* 0x000fe20000000800 */
[----:B------:R-:W-:-:S03]  /*51b50*/  IMAD.MOV.U32 R93, RZ, RZ, R28 ;  /* 0x000000ffff5d7224 */ /* 0x000fc600078e001c */
[----:B------:R1:W-:Y:S04]  /*51b60*/  LDS R28, [R3+0x8200] ;  /* 0x00820000031c7984 */ /* 0x0003e80000000800 */
[----:B------:R-:W-:Y:S01]  /*51b70*/  LDS R33, [R0+0x8300] ;  /* 0x0083000000217984 */ /* 0x000fe20000000800 */
[----:B-1----:R-:W-:Y:S02]  /*51b80*/  MOV R3, R243 ;  /* 0x000000f300037202 */ /* 0x002fe40000000f00 */
[----:B----4-:R-:W-:Y:S02]  /*51b90*/  MOV R94, R9 ;  /* 0x00000009005e7202 */ /* 0x010fe40000000f00 */
[----:B------:R-:W1:Y:S01]  /*51ba0*/  LDSM.16.M88.4 R8, [R224+0x141000] ;  /* 0x14100000e008783b */ /* 0x000e620000000200 */
[----:B--2---:R-:W-:Y:S01]  /*51bb0*/  HMMA.1688.F32.TF32 R104, R188, R102, R104 ;  /* 0x00000066bc68723c */ /* 0x004fe20000081068 */
[----:B------:R-:W-:-:S02]  /*51bc0*/  IMAD.MOV.U32 R92, RZ, RZ, R29 ;  /* 0x000000ffff5c7224 */ /* 0x000fc400078e001d */
[----:B------:R2:W3:Y:S02]  /*51bd0*/  LDS R29, [R0+0x8200] ;  /* 0x00820000001d7984 */ /* 0x0004e40000000800 */
[----:B--2---:R-:W-:Y:S02]  /*51be0*/  IMAD.MOV.U32 R0, RZ, RZ, R242 ;  /* 0x000000ffff007224 */ /* 0x004fe400078e00f2 */
[----:B-1----:R-:W-:Y:S04]  /*51bf0*/  STL [R1+0x3b44], R10 ;  /* 0x003b440a01007387 */ /* 0x002fe80000100800 */
[----:B------:R-:W-:Y:S11]  /*51c00*/  STL [R1+0x3b40], R11 ;  /* 0x003b400b01007387 */ /* 0x000ff60000100800 */
[----:B------:R-:W-:Y:S01]  /*51c10*/  @!UPT UIADD3 URZ, URZ, URZ, URZ ;  /* 0x0000003f3f3ff290 */ /* 0x000fe2000fffe03f */
[----:B------:R-:W-:Y:S04]  /*51c20*/  STL.64 [R1+0x100], R104 ;  /* 0x0001006801007387 */ /* 0x000fe80000100a00 */
[----:B------:R1:W-:Y:S04]  /*51c30*/  STL.64 [R1+0x108], R106 ;  /* 0x0001086a01007387 */ /* 0x0003e80000100a00 */
[----:B-1----:R-:W2:Y:S04]  /*51c40*/  LDL.LU.64 R106, [R1+0x3d30] ;  /* 0x003d3000016a7983 */ /* 0x002ea80000300a00 */
[----:B------:R-:W2:Y:S04]  /*51c50*/  LDL.LU.64 R104, [R1+0x3d28] ;  /* 0x003d280001687983 */ /* 0x000ea80000300a00 */
[----:B------:R-:W-:Y:S04]  /*51c60*/  STL.64 [R1+0xf0], R64 ;  /* 0x0000f04001007387 */ /* 0x000fe80000100a00 */
[----:B------:R1:W-:Y:S04]  /*51c70*/  STL.64 [R1+0xf8], R66 ;  /* 0x0000f84201007387 */ /* 0x0003e80000100a00 */
[----:B-1----:R-:W4:Y:S04]  /*51c80*/  LDL.LU.64 R66, [R1+0x3d20] ;  /* 0x003d200001427983 */ /* 0x002f280000300a00 */
[----:B------:R-:W4:Y:S04]  /*51c90*/  LDL.LU.64 R64, [R1+0x3d18] ;  /* 0x003d180001407983 */ /* 0x000f280000300a00 */
        /* <DEDUP_REMOVED lines=8> */
[----:B------:R1:W-:Y:S04]  /*51d20*/  STL.64 [R1+0xc0], R240 ;  /* 0x0000c0f001007387 */ /* 0x0003e80000100a00 */
[----:B------:R-:W3:Y:S04]  /*51d30*/  LDL.LU.64 R242, [R1+0x3cf0] ;  /* 0x003cf00001f27983 */ /* 0x000ee80000300a00 */
[----:B-1----:R-:W3:Y:S04]  /*51d40*/  LDL.LU.64 R240, [R1+0x3ce8] ;  /* 0x003ce80001f07983 */ /* 0x002ee80000300a00 */
[----:B------:R-:W-:Y:S04]  /*51d50*/  STL.64 [R1+0xb0], R60 ;  /* 0x0000b03c01007387 */ /* 0x000fe80000100a00 */
[----:B------:R1:W-:Y:S04]  /*51d60*/  STL.64 [R1+0xb8], R62 ;  /* 0x0000b83e01007387 */ /* 0x0003e80000100a00 */
[----:B-1----:R-:W3:Y:S04]  /*51d70*/  LDL.LU.64 R62, [R1+0x3ce0] ;  /* 0x003ce000013e7983 */ /* 0x002ee80000300a00 */
[----:B------:R-:W3:Y:S04]  /*51d80*/  LDL.LU.64 R60, [R1+0x3cd8] ;  /* 0x003cd800013c7983 */ /* 0x000ee80000300a00 */
[----:B------:R-:W-:Y:S04]  /*51d90*/  STL.64 [R1+0xa0], R244 ;  /* 0x0000a0f401007387 */ /* 0x000fe80000100a00 */
[----:B------:R1:W-:Y:S04]  /*51da0*/  STL.64 [R1+0xa8], R246 ;  /* 0x0000a8f601007387 */ /* 0x0003e80000100a00 */
[----:B-1----:R-:W4:Y:S04]  /*51db0*/  LDL.LU.64 R246, [R1+0x3cd0] ;  /* 0x003cd00001f67983 */ /* 0x002f280000300a00 */
[----:B------:R-:W4:Y:S01]  /*51dc0*/  LDL.LU.64 R244, [R1+0x3cc8] ;  /* 0x003cc80001f47983 */ /* 0x000f220000300a00 */
[----:B------:R-:W-:-:S02]  /*51dd0*/  IMAD.MOV.U32 R222, RZ, RZ, R21 ;  /* 0x000000ffffde7224 */ /* 0x000fc400078e0015 */
[----:B------:R-:W-:Y:S01]  /*51de0*/  IMAD.MOV.U32 R223, RZ, RZ, R20 ;  /* 0x000000ffffdf7224 */ /* 0x000fe200078e0014 */
[----:B------:R-:W-:Y:S01]  /*51df0*/  MOV R218, R17 ;  /* 0x0000001100da7202 */ /* 0x000fe20000000f00 */
[----:B------:R-:W-:Y:S01]  /*51e00*/  IMAD.MOV.U32 R219, RZ, RZ, R16 ;  /* 0x000000ffffdb7224 */ /* 0x000fe200078e0010 */
[C---:B------:R-:W-:Y:S08]  /*51e10*/  HMMA.1688.F32.TF32 R232, R188.reuse, R26, R232 ;  /* 0x0000001abce8723c */ /* 0x040ff000000810e8 */
[C---:B------:R-:W-:Y:S08]  /*51e20*/  HMMA.1688.F32.TF32 R220, R188.reuse, R22, R220 ;  /* 0x00000016bcdc723c */ /* 0x040ff000000810dc */
[----:B------:R-:W-:Y:S07]  /*51e30*/  HMMA.1688.F32.TF32 R16, R188, R18, R216 ;  /* 0x00000012bc10723c */ /* 0x000fee00000810d8 */
[----:B------:R-:W-:Y:S01]  /*51e40*/  STL.64 [R1+0x90], R232 ;  /* 0x000090e801007387 */ /* 0x000fe20000100a00 */
[----:B------:R-:W-:Y:S03]  /*51e50*/  HMMA.1688.F32.TF32 R20, R172, R12, R228 ;  /* 0x0000000cac14723c */ /* 0x000fe600000810e4 */
[----:B------:R-:W-:Y:S04]  /*51e60*/  STL.64 [R1+0x98], R234 ;  /* 0x000098ea01007387 */ /* 0x000fe80000100a00 */
[----:B------:R1:W-:Y:S04]  /*51e70*/  STL.64 [R1+0x20], R220 ;  /* 0x000020dc01007387 */ /* 0x0003e80000100a00 */
[----:B------:R1:W-:Y:S04]  /*51e80*/  STL.64 [R1+0x28], R222 ;  /* 0x000028de01007387 */ /* 0x0003e80000100a00 */
[----:B------:R-:W-:Y:S04]  /*51e90*/  STL.64 [R1+0x10], R16 ;  /* 0x0000101001007387 */ /* 0x000fe80000100a00 */
[----:B------:R-:W-:Y:S04]  /*51ea0*/  STL.64 [R1+0x18], R18 ;  /* 0x0000181201007387 */ /* 0x000fe80000100a00 */
[----:B------:R2:W-:Y:S01]  /*51eb0*/  STL.64 [R1], R20 ;  /* 0x0000001401007387 */ /* 0x0005e20000100a00 */
[----:B------:R-:W-:-:S02]  /*51ec0*/  IMAD.MOV.U32 R10, RZ, RZ, R22 ;  /* 0x000000ffff0a7224 */ /* 0x000fc400078e0016 */
[----:B------:R-:W-:Y:S01]  /*51ed0*/  IMAD.MOV.U32 R11, RZ, RZ, R23 ;  /* 0x000000ffff0b7224 */ /* 0x000fe200078e0017 */
[----:B------:R-:W-:Y:S01]  /*51ee0*/  HMMA.1688.F32.TF32 R248, R172, R8, R248 ;  /* 0x00000008acf8723c */ /* 0x000fe200000810f8 */
[----:B-1----:R-:W-:Y:S01]  /*51ef0*/  MOV R220, R25 ;  /* 0x0000001900dc7202 */ /* 0x002fe20000000f00 */
[----:B------:R-:W-:Y:S01]  /*51f00*/  IMAD.MOV.U32 R221, RZ, RZ, R252 ;  /* 0x000000ffffdd7224 */ /* 0x000fe200078e00fc */
[----:B------:R-:W-:Y:S01]  /*51f10*/  MOV R223, R73 ;  /* 0x0000004900df7202 */ /* 0x000fe20000000f00 */
[----:B------:R-:W-:-:S04]  /*51f20*/  IMAD.MOV.U32 R222, RZ, RZ, R72 ;  /* 0x000000ffffde7224 */ /* 0x000fc800078e0048 */
[-C--:B--2---:R-:W-:Y:S01]  /*51f30*/  HMMA.1688.F32.TF32 R20, R32, R12.reuse, R124 ;  /* 0x0000000c2014723c */ /* 0x084fe2000008107c */
[----:B------:R-:W-:Y:S07]  /*51f40*/  LDSM.16.M88.4 R124, [R224+0x14d000] ;  /* 0x14d00000e07c783b */ /* 0x000fee0000000200 */
[-C--:B---3--:R-:W-:Y:S08]  /*51f50*/  HMMA.1688.F32.TF32 R60, R28, R12.reuse, R60 ;  /* 0x0000000c1c3c723c */ /* 0x088ff0000008103c */
[-C--:B----4-:R-:W-:Y:S11]  /*51f60*/  HMMA.1688.F32.TF32 R16, R212, R12.reuse, R244 ;  /* 0x0000000cd410723c */ /* 0x090ff600000810f4 */
[----:B------:R-:W-:Y:S11]  /*51f70*/  @!UPT UIADD3 URZ, URZ, URZ, URZ ;  /* 0x0000003f3f3ff290 */ /* 0x000ff6000fffe03f */
[----:B------:R-:W-:Y:S01]  /*51f80*/  @!UPT UIADD3 URZ, URZ, URZ, URZ ;  /* 0x0000003f3f3ff290 */ /* 0x000fe2000fffe03f */
[----:B------:R-:W-:Y:S04]  /*51f90*/  STL.64 [R1+0x3b30], R18 ;  /* 0x003b301201007387 */ /* 0x000fe80000100a00 */
[----:B------:R1:W-:Y:S02]  /*51fa0*/  STL.64 [R1+0x3b28], R16 ;  /* 0x003b281001007387 */ /* 0x0003e40000100a00 */
[-C--:B-1----:R-:W-:Y:S02]  /*51fb0*/  HMMA.1688.F32.TF32 R16, R36, R12.reuse, R152 ;  /* 0x0000000c2410723c */ /* 0x082fe40000081098 */
[----:B------:R-:W-:Y:S04]  /*51fc0*/  STL.64 [R1+0x590], R60 ;  /* 0x0005903c01007387 */ /* 0x000fe80000100a00 */
[----:B------:R1:W-:Y:S04]  /*51fd0*/  STL.64 [R1+0x598], R62 ;  /* 0x0005983e01007387 */ /* 0x0003e80000100a00 */
[----:B------:R-:W-:Y:S04]  /*51fe0*/  STL.64 [R1+0x680], R20 ;  /* 0x0006801401007387 */ /* 0x000fe80000100a00 */
[----:B------:R2:W-:Y:S01]  /*51ff0*/  STL.64 [R1+0x688], R22 ;  /* 0x0006881601007387 */ /* 0x0005e20000100a00 */
[-C--:B-1----:R-:W-:Y:S08]  /*52000*/  HMMA.1688.F32.TF32 R60, R40, R12.reuse, R184 ;  /* 0x0000000c283c723c */ /* 0x082ff000000810b8 */
[----:B------:R-:W-:Y:S01]  /*52010*/  STL.64 [R1+0x820], R16 ;  /* 0x0008201001007387 */ /* 0x000fe20000100a00 */
[-C--:B--2---:R-:W-:Y:S03]  /*52020*/  HMMA.1688.F32.TF32 R20, R44, R12.reuse, R196 ;  /* 0x0000000c2c14723c */ /* 0x084fe600000810c4 */
[----:B------:R1:W-:Y:S05]  /*52030*/  STL.64 [R1+0x828], R18 ;  /* 0x0008281201007387 */ /* 0x0003ea0000100a00 */
[----:B-1----:R-:W-:Y:S06]  /*52040*/  HMMA.1688.F32.TF32 R16, R48, R12, R204 ;  /* 0x0000000c3010723c */ /* 0x002fec00000810cc */
[----:B------:R-:W-:Y:S04]  /*52050*/  STL.64 [R1+0x910], R60 ;  /* 0x0009103c01007387 */ /* 0x000fe80000100a00 */
[----:B------:R-:W-:Y:S04]  /*52060*/  STL.64 [R1+0x918], R62 ;  /* 0x0009183e01007387 */ /* 0x000fe80000100a00 */
[----:B------:R-:W-:Y:S04]  /*52070*/  STL.64 [R1+0x3b38], R14 ;  /* 0x003b380e01007387 */ /* 0x000fe80000100a00 */
[----:B------:R-:W-:Y:S04]  /*52080*/  STL.64 [R1+0x960], R20 ;  /* 0x0009601401007387 */ /* 0x000fe80000100a00 */
[----:B------:R1:W-:Y:S01]  /*52090*/  STL.64 [R1+0x968], R22 ;  /* 0x0009681601007387 */ /* 0x0003e20000100a00 */
[----:B------:R-:W-:Y:S03]  /*520a0*/  HMMA.1688.F32.TF32 R92, R188, R6, R92 ;  /* 0x00000006bc5c723c */ /* 0x000fe6000008105c */
[----:B------:R-:W-:Y:S04]  /*520b0*/  LDSM.16.M88.4 R60, [R224+0x143000] ;  /* 0x14300000e03c783b */ /* 0x000fe80000000200 */
[----:B------:R-:W-:Y:S04]  /*520c0*/  STL.64 [R1+0x990], R16 ;  /* 0x0009901001007387 */ /* 0x000fe80000100a00 */
[----:B------:R2:W-:Y:S04]  /*520d0*/  STL.64 [R1+0x998], R18 ;  /* 0x0009981201007387 */ /* 0x0005e80000100a00 */
[----:B------:R-:W-:Y:S04]  /*520e0*/  STL.64 [R1+0x3b58], R250 ;  /* 0x003b58fa01007387 */ /* 0x000fe80000100a00 */
[----:B------:R-:W-:Y:S04]  /*520f0*/  STL.64 [R1+0x3b50], R248 ;  /* 0x003b50f801007387 */ /* 0x000fe80000100a00 */
[----:B------:R-:W3:Y:S04]  /*52100*/  LDL.LU R70, [R1+0x568] ;  /* 0x0005680001467983 */ /* 0x000ee80000300800 */
[----:B------:R-:W3:Y:S04]  /*52110*/  LDL.LU R71, [R1+0x56c] ;  /* 0x00056c0001477983 */ /* 0x000ee80000300800 */
[----:B------:R-:W4:Y:S04]  /*52120*/  LDL.LU R232, [R1+0x2e0] ;  /* 0x0002e00001e87983 */ /* 0x000f280000300800 */
[----:B------:R-:W4:Y:S04]  /*52130*/  LDL.LU R233, [R1+0x2e4] ;  /* 0x0002e40001e97983 */ /* 0x000f280000300800 */
[----:B------:R-:W4:Y:S04]  /*52140*/  LDL.LU R234, [R1+0x2e8] ;  /* 0x0002e80001ea7983 */ /* 0x000f280000300800 */
[----:B------:R-:W4:Y:S04]  /*52150*/  LDL.LU R235, [R1+0x2ec] ;  /* 0x0002ec0001eb7983 */ /* 0x000f280000300800 */
[----:B------:R-:W3:Y:S04]  /*52160*/  LDL.LU R25, [R1+0x3cc4] ;  /* 0x003cc40001197983 */ /* 0x000ee80000300800 */
[----:B------:R-:W3:Y:S04]  /*52170*/  LDL.LU R252, [R1+0x3cc0] ;  /* 0x003cc00001fc7983 */ /* 0x000ee80000300800 */
[----:B------:R-:W3:Y:S04]  /*52180*/  LDL.LU R72, [R1+0x3cbc] ;  /* 0x003cbc0001487983 */ /* 0x000ee80000300800 */
[----:B------:R-:W4:Y:S01]  /*52190*/  LDL.LU R73, [R1+0x3cb8] ;  /* 0x003cb80001497983 */ /* 0x000f220000300800 */
[-C--:B-1----:R-:W-:Y:S08]  /*521a0*/  HMMA.1688.F32.TF32 R20, R212, R8.reuse, R208 ;  /* 0x00000008d414723c */ /* 0x082ff000000810d0 */
[-C--:B--2---:R-:W-:Y:S08]  /*521b0*/  HMMA.1688.F32.TF32 R16, R28, R8.reuse, R240 ;  /* 0x000000081c10723c */ /* 0x084ff000000810f0 */
[-C--:B------:R-:W-:Y:S01]  /*521c0*/  HMMA.1688.F32.TF32 R12, R32, R8.reuse, R116 ;  /* 0x00000008200c723c */ /* 0x080fe20000081074 */
[----:B------:R-:W-:Y:S01]  /*521d0*/  MOV R209, R5 ;  /* 0x0000000500d17202 */ /* 0x000fe20000000f00 */
[----:B------:R-:W-:Y:S01]  /*521e0*/  IMAD.MOV.U32 R210, RZ, RZ, R4 ;  /* 0x000000ffffd27224 */ /* 0x000fe200078e0004 */
[----:B------:R-:W-:Y:S04]  /*521f0*/  LDSM.16.M88.4 R116, [R224+0x14b000] ;  /* 0x14b00000e074783b */ /* 0x000fe80000000200 */
[----:B------:R-:W-:Y:S04]  /*52200*/  STL.64 [R1+0x3b68], R22 ;  /* 0x003b681601007387 */ /* 0x000fe80000100a00 */
[----:B------:R-:W-:Y:S04]  /*52210*/  STL.64 [R1+0x3b60], R20 ;  /* 0x003b601401007387 */ /* 0x000fe80000100a00 */
[----:B------:R-:W2:Y:S04]  /*52220*/  LDL.LU R216, [R1+0x580] ;  /* 0x0005800001d87983 */ /* 0x000ea80000300800 */
[----:B------:R-:W-:Y:S04]  /*52230*/  STL.64 [R1+0x4d0], R16 ;  /* 0x0004d01001007387 */ /* 0x000fe80000100a00 */
[----:B------:R-:W-:Y:S04]  /*52240*/  STL.64 [R1+0x4d8], R18 ;  /* 0x0004d81201007387 */ /* 0x000fe80000100a00 */
[----:B------:R-:W-:Y:S04]  /*52250*/  STL.64 [R1+0x640], R12 ;  /* 0x0006400c01007387 */ /* 0x000fe80000100a00 */
[----:B------:R1:W-:Y:S04]  /*52260*/  STL.64 [R1+0x648], R14 ;  /* 0x0006480e01007387 */ /* 0x0003e80000100a00 */
[----:B------:R-:W2:Y:S04]  /*52270*/  LDL.LU R217, [R1+0x584] ;  /* 0x0005840001d97983 */ /* 0x000ea80000300800 */
[----:B------:R-:W2:Y:S04]  /*52280*/  LDL.LU R218, [R1+0x588] ;  /* 0x0005880001da7983 */ /* 0x000ea80000300800 */
[----:B------:R-:W2:Y:S01]  /*52290*/  LDL.LU R219, [R1+0x58c] ;  /* 0x00058c0001db7983 */ /* 0x000ea20000300800 */
[----:B-1----:R-:W-:Y:S01]  /*522a0*/  HMMA.1688.F32.TF32 R12, R36, R8, R52 ;  /* 0x00000008240c723c */ /* 0x002fe20000081034 */
[----:B------:R-:W-:-:S02]  /*522b0*/  IMAD.MOV.U32 R208, RZ, RZ, R24 ;  /* 0x000000ffffd07224 */ /* 0x000fc400078e0018 */
[----:B------:R-:W-:Y:S01]  /*522c0*/  IMAD.MOV.U32 R211, RZ, RZ, R2 ;  /* 0x000000ffffd37224 */ /* 0x000fe200078e0002 */
[----:B------:R-:W-:Y:S04]  /*522d0*/  LDSM.16.M88.4 R52, [R224+0x145000] ;  /* 0x14500000e034783b */ /* 0x000fe80000000200 */
[-C--:B------:R-:W-:Y:S01]  /*522e0*/  HMMA.1688.F32.TF32 R16, R40, R8.reuse, R56 ;  /* 0x000000082810723c */ /* 0x080fe20000081038 */
[----:B------:R-:W-:Y:S07]  /*522f0*/  LDSM.16.M88.4 R56, [R224+0x144000] ;  /* 0x14400000e038783b */ /* 0x000fee0000000200 */
[----:B------:R-:W-:Y:S08]  /*52300*/  HMMA.1688.F32.TF32 R4, R44, R8, R192 ;  /* 0x000000082c04723c */ /* 0x000ff000000810c0 */
[----:B------:R-:W-:Y:S01]  /*52310*/  HMMA.1688.F32.TF32 R160, R188, R74, R160 ;  /* 0x0000004abca0723c */ /* 0x000fe200000810a0 */
[----:B---3--:R-:W-:-:S02]  /*52320*/  IMAD.MOV.U32 R229, RZ, RZ, R72 ;  /* 0x000000ffffe57224 */ /* 0x008fc400078e0048 */
[----:B----4-:R-:W-:Y:S02]  /*52330*/  IMAD.MOV.U32 R228, RZ, RZ, R73 ;  /* 0x000000ffffe47224 */ /* 0x010fe400078e0049 */
[----:B------:R-:W3:Y:S04]  /*52340*/  LDL.LU R73, [R1+0x3cb4] ;  /* 0x003cb40001497983 */ /* 0x000ee80000300800 */
[----:B------:R-:W3:Y:S04]  /*52350*/  LDL.LU R72, [R1+0x3cb0] ;  /* 0x003cb00001487983 */ /* 0x000ee80000300800 */
[----:B------:R-:W-:Y:S04]  /*52360*/  STL.64 [R1+0x7e0], R12 ;  /* 0x0007e00c01007387 */ /* 0x000fe80000100a00 */
[----:B------:R1:W-:Y:S04]  /*52370*/  STL.64 [R1+0x7e8], R14 ;  /* 0x0007e80e01007387 */ /* 0x0003e80000100a00 */
[----:B------:R-:W-:Y:S04]  /*52380*/  STL.64 [R1+0x8e0], R16 ;  /* 0x0008e01001007387 */ /* 0x000fe80000100a00 */
[----:B------:R-:W-:Y:S04]  /*52390*/  STL.64 [R1+0x8e8], R18 ;  /* 0x0008e81201007387 */ /* 0x000fe80000100a00 */
[----:B------:R-:W-:Y:S04]  /*523a0*/  STL.64 [R1+0x3b70], R10 ;  /* 0x003b700a01007387 */ /* 0x000fe80000100a00 */
[----:B------:R-:W-:Y:S04]  /*523b0*/  STL.64 [R1+0x940], R4 ;  /* 0x0009400401007387 */ /* 0x000fe80000100a00 */
[----:B------:R-:W-:Y:S04]  /*523c0*/  STL.64 [R1+0x948], R6 ;  /* 0x0009480601007387 */ /* 0x000fe80000100a00 */
[----:B------:R-:W4:Y:S01]  /*523d0*/  LDSM.16.M88.4 R4, [R224+0x142000] ;  /* 0x14200000e004783b */ /* 0x000f220000000200 */
[----:B-1----:R-:W-:Y:S01]  /*523e0*/  HMMA.1688.F32.TF32 R12, R48, R8, R200 ;  /* 0x00000008300c723c */ /* 0x002fe200000810c8 */
[----:B------:R-:W-:Y:S01]  /*523f0*/  IMAD.MOV.U32 R231, RZ, RZ, R25 ;  /* 0x000000ffffe77224 */ /* 0x000fe200078e0019 */
[----:B------:R-:W-:-:S06]  /*52400*/  MOV R230, R252 ;  /* 0x000000fc00e67202 */ /* 0x000fcc0000000f00 */
[-C--:B----4-:R-:W-:Y:S08]  /*52410*/  HMMA.1688.F32.TF32 R244, R172, R4.reuse, R68 ;  /* 0x00000004acf4723c */ /* 0x090ff00000081044 */
[-C--:B------:R-:W-:Y:S08]  /*52420*/  HMMA.1688.F32.TF32 R24, R212, R4.reuse, R232 ;  /* 0x00000004d418723c */ /* 0x080ff000000810e8 */
[-C--:B------:R-:W-:Y:S01]  /*52430*/  HMMA.1688.F32.TF32 R8, R28, R4.reuse, R220 ;  /* 0x000000041c08723c */ /* 0x080fe200000810dc */
[----:B------:R-:W-:Y:S04]  /*52440*/  STL.64 [R1+0x980], R12 ;  /* 0x0009800c01007387 */ /* 0x000fe80000100a00 */
[----:B------:R1:W-:Y:S04]  /*52450*/  STL.64 [R1+0x988], R14 ;  /* 0x0009880e01007387 */ /* 0x0003e80000100a00 */
[----:B------:R-:W-:Y:S04]  /*52460*/  STL.64 [R1+0x3b80], R246 ;  /* 0x003b80f601007387 */ /* 0x000fe80000100a00 */
[----:B------:R-:W-:Y:S04]  /*52470*/  STL.64 [R1+0x3b78], R244 ;  /* 0x003b78f401007387 */ /* 0x000fe80000100a00 */
[----:B------:R-:W-:Y:S01]  /*52480*/  STL.64 [R1+0x3b90], R26 ;  /* 0x003b901a01007387 */ /* 0x000fe20000100a00 */
[----:B-1----:R-:W-:Y:S03]  /*52490*/  HMMA.1688.F32.TF32 R12, R32, R4, R64 ;  /* 0x00000004200c723c */ /* 0x002fe60000081040 */
[----:B------:R-:W-:Y:S03]  /*524a0*/  STL.64 [R1+0x3b88], R24 ;  /* 0x003b881801007387 */ /* 0x000fe60000100a00 */
[----:B------:R-:W-:Y:S01]  /*524b0*/  MOV R252, R10 ;  /* 0x0000000a00fc7202 */ /* 0x000fe20000000f00 */
[----:B------:R1:W-:Y:S01]  /*524c0*/  STL.64 [R1+0x380], R8 ;  /* 0x0003800801007387 */ /* 0x0003e20000100a00 */
[----:B------:R-:W-:-:S02]  /*524d0*/  IMAD.MOV.U32 R2, RZ, RZ, R11 ;  /* 0x000000ffff027224 */ /* 0x000fc400078e000b */
[-C--:B-1----:R-:W-:Y:S08]  /*524e0*/  HMMA.1688.F32.TF32 R8, R36, R4.reuse, R128 ;  /* 0x000000042408723c */ /* 0x082ff00000081080 */
[----:B------:R-:W-:Y:S05]  /*524f0*/  HMMA.1688.F32.TF32 R16, R40, R4, R164 ;  /* 0x000000042810723c */ /* 0x000fea00000810a4 */
[----:B------:R-:W-:Y:S04]  /*52500*/  STL.64 [R1+0x5b0], R12 ;  /* 0x0005b00c01007387 */ /* 0x000fe80000100a00 */
[----:B------:R1:W-:Y:S01]  /*52510*/  STL.64 [R1+0x5b8], R14 ;  /* 0x0005b80e01007387 */ /* 0x0003e20000100a00 */
[----:B--2---:R-:W-:Y:S01]  /*52520*/  HMMA.1688.F32.TF32 R240, R172, R60, R216 ;  /* 0x0000003cacf0723c */ /* 0x004fe200000810d8 */
[----:B------:R-:W-:Y:S01]  /*52530*/  IMAD.MOV.U32 R234, RZ, RZ, R97 ;  /* 0x000000ffffea7224 */ /* 0x000fe200078e0061 */
[----:B------:R-:W-:Y:S01]  /*52540*/  MOV R235, R96 ;  /* 0x0000006000eb7202 */ /* 0x000fe20000000f00 */
[----:B------:R-:W-:Y:S04]  /*52550*/  LDSM.16.M88.4 R128, [R224+0x14e000] ;  /* 0x14e00000e080783b */ /* 0x000fe80000000200 */
[----:B------:R-:W-:Y:S01]  /*52560*/  STL.64 [R1+0x720], R8 ;  /* 0x0007200801007387 */ /* 0x000fe20000100a00 */
[----:B-1----:R-:W-:Y:S03]  /*52570*/  HMMA.1688.F32.TF32 R12, R44, R4, R168 ;  /* 0x000000042c0c723c */ /* 0x002fe600000810a8 */
[----:B------:R1:W-:Y:S05]  /*52580*/  STL.64 [R1+0x728], R10 ;  /* 0x0007280a01007387 */ /* 0x0003ea0000100a00 */
[----:B------:R-:W-:Y:S08]  /*52590*/  HMMA.1688.F32.TF32 R64, R212, R60, R228 ;  /* 0x0000003cd440723c */ /* 0x000ff000000810e4 */
[----:B-1----:R-:W-:Y:S01]  /*525a0*/  HMMA.1688.F32.TF32 R8, R48, R4, R180 ;  /* 0x000000043008723c */ /* 0x002fe200000810b4 */
[----:B------:R-:W-:Y:S04]  /*525b0*/  STL.64 [R1+0x8c0], R16 ;  /* 0x0008c01001007387 */ /* 0x000fe80000100a00 */
[----:B------:R-:W-:Y:S04]  /*525c0*/  STL.64 [R1+0x8c8], R18 ;  /* 0x0008c81201007387 */ /* 0x000fe80000100a00 */
[----:B------:R-:W-:Y:S04]  /*525d0*/  STL.64 [R1+0x3b98], R6 ;  /* 0x003b980601007387 */ /* 0x000fe80000100a00 */
[----:B------:R-:W-:Y:S04]  /*525e0*/  STL.64 [R1+0x920], R12 ;  /* 0x0009200c01007387 */ /* 0x000fe80000100a00 */
[----:B------:R1:W-:Y:S06]  /*525f0*/  STL.64 [R1+0x928], R14 ;  /* 0x0009280e01007387 */ /* 0x0003ec0000100a00 */
[----:B------:R-:W-:Y:S04]  /*52600*/  STL.64 [R1+0x970], R8 ;  /* 0x0009700801007387 */ /* 0x000fe80000100a00 */
[----:B------:R2:W-:Y:S04]  /*52610*/  STL.64 [R1+0x978], R10 ;  /* 0x0009780a01007387 */ /* 0x0005e80000100a00 */
[----:B------:R-:W-:Y:S04]  /*52620*/  STL.64 [R1+0x3ba8], R242 ;  /* 0x003ba8f201007387 */ /* 0x000fe80000100a00 */
[----:B------:R-:W-:Y:S04]  /*52630*/  STL.64 [R1+0x3ba0], R240 ;  /* 0x003ba0f001007387 */ /* 0x000fe80000100a00 */
[----:B------:R-:W-:Y:S04]  /*52640*/  STL.64 [R1+0x3bb8], R66 ;  /* 0x003bb84201007387 */ /* 0x000fe80000100a00 */
[----:B------:R-:W-:Y:S04]  /*52650*/  STL.64 [R1+0x3bb0], R64 ;  /* 0x003bb04001007387 */ /* 0x000fe80000100a00 */
[----:B------:R-:W4:Y:S04]  /*52660*/  LDL.LU R90, [R1+0x358] ;  /* 0x00035800015a7983 */ /* 0x000f280000300800 */
[----:B------:R-:W4:Y:S04]  /*52670*/  LDL.LU R91, [R1+0x35c] ;  /* 0x00035c00015b7983 */ /* 0x000f280000300800 */
[----:B------:R-:W3:Y:S04]  /*52680*/  LDL.LU R74, [R1+0x5a8] ;  /* 0x0005a800014a7983 */ /* 0x000ee80000300800 */
[----:B------:R-:W3:Y:S04]  /*52690*/  LDL.LU R75, [R1+0x5ac] ;  /* 0x0005ac00014b7983 */ /* 0x000ee80000300800 */
[----:B------:R-:W3:Y:S04]  /*526a0*/  LDL.LU R232, [R1+0x60] ;  /* 0x0000600001e87983 */ /* 0x000ee80000300800 */
[----:B------:R-:W3:Y:S04]  /*526b0*/  LDL.LU R233, [R1+0x64] ;  /* 0x0000640001e97983 */ /* 0x000ee80000300800 */
[----:B------:R-:W3:Y:S04]  /*526c0*/  LDL.LU R97, [R1+0x3cac] ;  /* 0x003cac0001617983 */ /* 0x000ee80000300800 */
[----:B------:R-:W4:Y:S01]  /*526d0*/  LDL.LU R96, [R1+0x3ca8] ;  /* 0x003ca80001607983 */ /* 0x000f220000300800 */
[-C--:B------:R-:W-:Y:S08]  /*526e0*/  HMMA.1688.F32.TF32 R68, R28, R60.reuse, R208 ;  /* 0x0000003c1c44723c */ /* 0x080ff000000810d0 */
[-C--:B-1----:R-:W-:Y:S08]  /*526f0*/  HMMA.1688.F32.TF32 R12, R32, R60.reuse, R104 ;  /* 0x0000003c200c723c */ /* 0x082ff00000081068 */
[-C--:B--2---:R-:W-:Y:S08]  /*52700*/  HMMA.1688.F32.TF32 R8, R36, R60.reuse, R120 ;  /* 0x0000003c2408723c */ /* 0x084ff00000081078 */
[-C--:B------:R-:W-:Y:S01]  /*52710*/  HMMA.1688.F32.TF32 R4, R40, R60.reuse, R148 ;  /* 0x0000003c2804723c */ /* 0x080fe20000081094 */
[----:B------:R-:W-:Y:S04]  /*52720*/  STL [R1+0x3b04], R68 ;  /* 0x003b044401007387 */ /* 0x000fe80000100800 */
[----:B------:R-:W-:Y:S04]  /*52730*/  STL [R1+0x3b00], R69 ;  /* 0x003b004501007387 */ /* 0x000fe80000100800 */
[----:B------:R-:W-:Y:S04]  /*52740*/  STL [R1+0x3afc], R70 ;  /* 0x003afc4601007387 */ /* 0x000fe80000100800 */
[----:B------:R-:W-:Y:S04]  /*52750*/  STL [R1+0x3af8], R71 ;  /* 0x003af84701007387 */ /* 0x000fe80000100800 */
        /* <DEDUP_REMOVED lines=9> */
[----:B------:R-:W2:Y:S04]  /*527f0*/  LDL.LU R223, [R1+0x67c] ;  /* 0x00067c0001df7983 */ /* 0x000ea80000300800 */
[----:B------:R-:W2:Y:S04]  /*52800*/  LDL.LU R216, [R1+0x3a0] ;  /* 0x0003a00001d87983 */ /* 0x000ea80000300800 */
[----:B------:R-:W2:Y:S01]  /*52810*/  LDL.LU R217, [R1+0x3a4] ;  /* 0x0003a40001d97983 */ /* 0x000ea20000300800 */
[----:B-1----:R-:W-:Y:S01]  /*52820*/  HMMA.1688.F32.TF32 R4, R44, R60, R156 ;  /* 0x0000003c2c04723c */ /* 0x002fe2000008109c */
[----:B------:R-:W-:Y:S01]  /*52830*/  MOV R228, R100 ;  /* 0x0000006400e47202 */ /* 0x000fe20000000f00 */
[----:B------:R-:W-:Y:S01]  /*52840*/  IMAD.MOV.U32 R229, RZ, RZ, R101 ;  /* 0x000000ffffe57224 */ /* 0x000fe200078e0065 */
[----:B------:R-:W-:Y:S01]  /*52850*/  MOV R210, R77 ;  /* 0x0000004d00d27202 */ /* 0x000fe20000000f00 */
[----:B------:R-:W-:Y:S01]  /*52860*/  IMAD.MOV.U32 R211, RZ, RZ, R76 ;  /* 0x000000ffffd37224 */ /* 0x000fe200078e004c */
[----:B------:R-:W-:Y:S01]  /*52870*/  MOV R231, R84 ;  /* 0x0000005400e77202 */ /* 0x000fe20000000f00 */
[----:B------:R-:W-:Y:S01]  /*52880*/  IMAD.MOV.U32 R208, RZ, RZ, R81 ;  /* 0x000000ffffd07224 */ /* 0x000fe200078e0051 */
[----:B------:R-:W-:Y:S01]  /*52890*/  LDSM.16.M88.4 R104, [R224+0x148000] ;  /* 0x14800000e068783b */ /* 0x000fe20000000200 */
[----:B------:R-:W-:Y:S01]  /*528a0*/  IMAD.MOV.U32 R209, RZ, RZ, R80 ;  /* 0x000000ffffd17224 */ /* 0x000fe200078e0050 */
[-C--:B------:R-:W-:Y:S01]  /*528b0*/  HMMA.1688.F32.TF32 R8, R32, R56.reuse, R236 ;  /* 0x000000382008723c */ /* 0x080fe200000810ec */
[----:B------:R-:W-:Y:S01]  /*528c0*/  IMAD.MOV.U32 R230, RZ, RZ, R85 ;  /* 0x000000ffffe67224 */ /* 0x000fe200078e0055 */
[----:B------:R-:W-:Y:S06]  /*528d0*/  LDSM.16.M88.4 R120, [R224+0x14c000] ;  /* 0x14c00000e078783b */ /* 0x000fec0000000200 */
[----:B------:R-:W-:Y:S01]  /*528e0*/  HMMA.1688.F32.TF32 R12, R40, R56, R140 ;  /* 0x00000038280c723c */ /* 0x000fe2000008108c */
[----:B---3--:R-:W-:-:S02]  /*528f0*/  IMAD.MOV.U32 R219, RZ, RZ, R97 ;  /* 0x000000ffffdb7224 */ /* 0x008fc400078e0061 */
[----:B----4-:R-:W-:Y:S02]  /*52900*/  IMAD.MOV.U32 R218, RZ, RZ, R96 ;  /* 0x000000ffffda7224 */ /* 0x010fe400078e0060 */
[----:B------:R-:W3:Y:S04]  /*52910*/  LDL.LU R96, [R1+0x3ca4] ;  /* 0x003ca40001607983 */ /* 0x000ee80000300800 */
[----:B------:R-:W4:Y:S04]  /*52920*/  LDL.LU R97, [R1+0x3ca0] ;  /* 0x003ca00001617983 */ /* 0x000f280000300800 */
[----:B------:R-:W4:Y:S04]  /*52930*/  LDL.LU R100, [R1+0x3c9c] ;  /* 0x003c9c0001647983 */ /* 0x000f280000300800 */
[----:B------:R-:W4:Y:S04]  /*52940*/  LDL.LU R101, [R1+0x3c98] ;  /* 0x003c980001657983 */ /* 0x000f280000300800 */
[----:B------:R-:W-:Y:S04]  /*52950*/  STL.64 [R1+0x8f0], R4 ;  /* 0x0008f00401007387 */ /* 0x000fe80000100a00 */
[----:B------:R1:W-:Y:S02]  /*52960*/  STL.64 [R1+0x8f8], R6 ;  /* 0x0008f80601007387 */ /* 0x0003e40000100a00 */
[----:B-1----:R-:W-:Y:S02]  /*52970*/  HMMA.1688.F32.TF32 R4, R48, R60, R176 ;  /* 0x0000003c3004723c */ /* 0x002fe400000810b0 */
[----:B------:R-:W-:Y:S06]  /*52980*/  STL.64 [R1+0x3bc0], R62 ;  /* 0x003bc03e01007387 */ /* 0x000fec0000100a00 */
[-C--:B------:R-:W-:Y:S08]  /*52990*/  HMMA.1688.F32.TF32 R72, R172, R56.reuse, R72 ;  /* 0x00000038ac48723c */ /* 0x080ff00000081048 */
[-C--:B------:R-:W-:Y:S08]  /*529a0*/  HMMA.1688.F32.TF32 R76, R212, R56.reuse, R88 ;  /* 0x00000038d44c723c */ /* 0x080ff00000081058 */
[-C--:B------:R-:W-:Y:S01]  /*529b0*/  HMMA.1688.F32.TF32 R80, R28, R56.reuse, R232 ;  /* 0x000000381c50723c */ /* 0x080fe200000810e8 */
[----:B------:R-:W-:Y:S04]  /*529c0*/  STL.64 [R1+0x950], R4 ;  /* 0x0009500401007387 */ /* 0x000fe80000100a00 */
[----:B------:R1:W-:Y:S03]  /*529d0*/  STL.64 [R1+0x958], R6 ;  /* 0x0009580601007387 */ /* 0x0003e60000100a00 */
[-C--:B-1----:R-:W-:Y:S01]  /*529e0*/  HMMA.1688.F32.TF32 R4, R36, R56.reuse, R112 ;  /* 0x000000382404723c */ /* 0x082fe20000081070 */
[----:B------:R-:W-:Y:S04]  /*529f0*/  STL.64 [R1+0x3bd0], R74 ;  /* 0x003bd04a01007387 */ /* 0x000fe80000100a00 */
[----:B------:R-:W-:Y:S04]  /*52a00*/  STL.64 [R1+0x3bc8], R72 ;  /* 0x003bc84801007387 */ /* 0x000fe80000100a00 */
[----:B------:R-:W-:Y:S04]  /*52a10*/  STL.64 [R1+0x3be0], R78 ;  /* 0x003be04e01007387 */ /* 0x000fe80000100a00 */
[----:B------:R-:W-:Y:S04]  /*52a20*/  STL.64 [R1+0x3bd8], R76 ;  /* 0x003bd84c01007387 */ /* 0x000fe80000100a00 */
[----:B------:R-:W-:Y:S04]  /*52a30*/  STL [R1+0x3b10], R80 ;  /* 0x003b105001007387 */ /* 0x000fe80000100800 */
[----:B------:R-:W-:Y:S04]  /*52a40*/  STL [R1+0x3b0c], R81 ;  /* 0x003b0c5101007387 */ /* 0x000fe80000100800 */
[----:B------:R-:W-:Y:S04]  /*52a50*/  STL [R1+0x3b08], R82 ;  /* 0x003b085201007387 */ /* 0x000fe80000100800 */
[----:B------:R-:W-:Y:S04]  /*52a60*/  STL [R1+0x3af4], R83 ;  /* 0x003af45301007387 */ /* 0x000fe80000100800 */
[----:B------:R-:W-:Y:S04]  /*52a70*/  STL.64 [R1+0x460], R8 ;  /* 0x0004600801007387 */ /* 0x000fe80000100a00 */
[----:B------:R1:W-:Y:S04]  /*52a80*/  STL.64 [R1+0x468], R10 ;  /* 0x0004680a01007387 */ /* 0x0003e80000100a00 */
[----:B------:R-:W-:Y:S04]  /*52a90*/  STL.64 [R1+0x630], R4 ;  /* 0x0006300401007387 */ /* 0x000fe80000100a00 */
[----:B------:R2:W-:Y:S01]  /*52aa0*/  STL.64 [R1+0x638], R6 ;  /* 0x0006380601007387 */ /* 0x0005e20000100a00 */
[-C--:B-1----:R-:W-:Y:S03]  /*52ab0*/  HMMA.1688.F32.TF32 R8, R44, R56.reuse, R144 ;  /* 0x000000382c08723c */ /* 0x082fe60000081090 */
[----:B------:R-:W-:Y:S05]  /*52ac0*/  LDSM.16.M88.4 R112, [R224+0x14a000] ;  /* 0x14a00000e070783b */ /* 0x000fea0000000200 */
[----:B--2---:R-:W-:Y:S01]  /*52ad0*/  HMMA.1688.F32.TF32 R4, R48, R56, R92 ;  /* 0x000000383004723c */ /* 0x004fe2000008105c */
[----:B------:R-:W-:Y:S07]  /*52ae0*/  STL.64 [R1+0x730], R12 ;  /* 0x0007300c01007387 */ /* 0x000fee0000100a00 */
[-C--:B------:R-:W-:Y:S01]  /*52af0*/  HMMA.1688.F32.TF32 R84, R172, R52.reuse, R220 ;  /* 0x00000034ac54723c */ /* 0x080fe200000810dc */
[----:B------:R-:W-:Y:S04]  /*52b00*/  STL.64 [R1+0x738], R14 ;  /* 0x0007380e01007387 */ /* 0x000fe80000100a00 */
[----:B------:R-:W-:Y:S03]  /*52b10*/  STL.64 [R1+0x3be8], R58 ;  /* 0x003be83a01007387 */ /* 0x000fe60000100a00 */
[-C--:B------:R-:W-:Y:S01]  /*52b20*/  HMMA.1688.F32.TF32 R88, R212, R52.reuse, R216 ;  /* 0x00000034d458723c */ /* 0x080fe200000810d8 */
[----:B------:R-:W-:Y:S04]  /*52b30*/  STL.64 [R1+0x8d0], R8 ;  /* 0x0008d00801007387 */ /* 0x000fe80000100a00 */
[----:B------:R-:W-:Y:S03]  /*52b40*/  STL.64 [R1+0x8d8], R10 ;  /* 0x0008d80a01007387 */ /* 0x000fe60000100a00 */
        /* <DEDUP_REMOVED lines=13> */
[----:B------:R-:W-:Y:S04]  /*52c20*/  STL.64 [R1+0x3c78], R32 ;  /* 0x003c782001007387 */ /* 0x000fe80000100a00 */
[----:B------:R-:W-:Y:S04]  /*52c30*/  STL.64 [R1+0x3a0], R4 ;  /* 0x0003a00401007387 */ /* 0x000fe80000100a00 */
[----:B------:R1:W-:Y:S04]  /*52c40*/  STL.64 [R1+0x3a8], R6 ;  /* 0x0003a80601007387 */ /* 0x0003e80000100a00 */
[----:B------:R-:W2:Y:S01]  /*52c50*/  LDL.LU R216, [R1+0x8a0] ;  /* 0x0008a00001d87983 */ /* 0x000ea20000300800 */
[-C--:B-1----:R-:W-:Y:S03]  /*52c60*/  HMMA.1688.F32.TF32 R4, R36, R52.reuse, R108 ;  /* 0x000000342404723c */ /* 0x082fe6000008106c */
[----:B------:R-:W-:Y:S11]  /*52c70*/  LDSM.16.M88.4 R108, [R224+0x149000] ;  /* 0x14900000e06c783b */ /* 0x000ff60000000200 */
[----:B------:R-:W-:Y:S09]  /*52c80*/  @!UPT UIADD3 URZ, URZ, URZ, URZ ;  /* 0x0000003f3f3ff290 */ /* 0x000ff2000fffe03f */
[----:B------:R-:W-:Y:S04]  /*52c90*/  STL.64 [R1+0x5a0], R4 ;  /* 0x0005a00401007387 */ /* 0x000fe80000100a00 */
[----:B------:R1:W-:Y:S04]  /*52ca0*/  STL.64 [R1+0x5a8], R6 ;  /* 0x0005a80601007387 */ /* 0x0003e80000100a00 */
[----:B------:R-:W2:Y:S04]  /*52cb0*/  LDL.LU R217, [R1+0x8a4] ;  /* 0x0008a40001d97983 */ /* 0x000ea80000300800 */
        /* <DEDUP_REMOVED lines=9> */
[----:B------:R-:W2:Y:S01]  /*52d50*/  LDL.LU R231, [R1+0x89c] ;  /* 0x00089c0001e77983 */ /* 0x000ea20000300800 */
[----:B-1----:R-:W-:Y:S01]  /*52d60*/  HMMA.1688.F32.TF32 R4, R40, R52, R132 ;  /* 0x000000342804723c */ /* 0x002fe20000081084 */
[----:B---3--:R-:W-:-:S02]  /*52d70*/  IMAD.MOV.U32 R211, RZ, RZ, R96 ;  /* 0x000000ffffd37224 */ /* 0x008fc400078e0060 */
[----:B----4-:R-:W-:Y:S01]  /*52d80*/  IMAD.MOV.U32 R210, RZ, RZ, R97 ;  /* 0x000000ffffd27224 */ /* 0x010fe200078e0061 */
[----:B------:R-:W-:Y:S01]  /*52d90*/  MOV R209, R100 ;  /* 0x0000006400d17202 */ /* 0x000fe20000000f00 */
[----:B------:R-:W-:Y:S01]  /*52da0*/  LDSM.16.M88.4 R96, [R224+0x146000] ;  /* 0x14600000e060783b */ /* 0x000fe20000000200 */
[----:B------:R-:W-:-:S03]  /*52db0*/  IMAD.MOV.U32 R208, RZ, RZ, R101 ;  /* 0x000000ffffd07224 */ /* 0x000fc600078e0065 */
[----:B------:R-:W-:Y:S04]  /*52dc0*/  STL.64 [R1+0x3c18], R38 ;  /* 0x003c182601007387 */ /* 0x000fe80000100a00 */
[----:B------:R-:W2:Y:S04]  /*52dd0*/  LDSM.16.M88.4 R100, [R224+0x147000] ;  /* 0x14700000e064783b */ /* 0x000ea80000000200 */
[----:B------:R-:W-:Y:S04]  /*52de0*/  STL.64 [R1+0x3c10], R36 ;  /* 0x003c102401007387 */ /* 0x000fe80000100a00 */
[----:B------:R-:W-:Y:S04]  /*52df0*/  STL.64 [R1+0x3c28], R42 ;  /* 0x003c282a01007387 */ /* 0x000fe80000100a00 */
[----:B------:R-:W-:Y:S04]  /*52e00*/  STL.64 [R1+0x3c20], R40 ;  /* 0x003c202801007387 */ /* 0x000fe80000100a00 */
[----:B------:R-:W-:Y:S04]  /*52e10*/  STL.64 [R1+0x670], R4 ;  /* 0x0006700401007387 */ /* 0x000fe80000100a00 */
[----:B------:R1:W-:Y:S04]  /*52e20*/  STL.64 [R1+0x678], R6 ;  /* 0x0006780601007387 */ /* 0x0003e80000100a00 */
[----:B------:R-:W3:Y:S01]  /*52e30*/  LDSM.16.M88.4 R132, [R224+0x14f000] ;  /* 0x14f00000e084783b */ /* 0x000ee20000000200 */
[-C--:B-1----:R-:W-:Y:S03]  /*52e40*/  HMMA.1688.F32.TF32 R4, R44, R52.reuse, R136 ;  /* 0x000000342c04723c */ /* 0x082fe60000081088 */
[----:B------:R-:W-:Y:S04]  /*52e50*/  STL.64 [R1+0x3c38], R46 ;  /* 0x003c382e01007387 */ /* 0x000fe80000100a00 */
[----:B------:R-:W-:Y:S11]  /*52e60*/  STL.64 [R1+0x3c30], R44 ;  /* 0x003c302c01007387 */ /* 0x000ff60000100a00 */
[----:B------:R-:W-:Y:S05]  /*52e70*/  @!UPT UIADD3 URZ, URZ, URZ, URZ ;  /* 0x0000003f3f3ff290 */ /* 0x000fea000fffe03f */
[----:B------:R-:W-:Y:S04]  /*52e80*/  STL.64 [R1+0x800], R4 ;  /* 0x0008000401007387 */ /* 0x000fe80000100a00 */
[----:B------:R1:W-:Y:S02]  /*52e90*/  STL.64 [R1+0x808], R6 ;  /* 0x0008080601007387 */ /* 0x0003e40000100a00 */
[----:B-1----:R-:W-:Y:S02]  /*52ea0*/  HMMA.1688.F32.TF32 R4, R48, R52, R160 ;  /* 0x000000343004723c */ /* 0x002fe400000810a0 */
[----:B------:R-:W-:Y:S04]  /*52eb0*/  STL.64 [R1+0x3c50], R50 ;  /* 0x003c503201007387 */ /* 0x000fe80000100a00 */
[----:B------:R-:W-:Y:S11]  /*52ec0*/  STL.64 [R1+0x3c48], R48 ;  /* 0x003c483001007387 */ /* 0x000ff60000100a00 */
[----:B------:R-:W-:Y:S06]  /*52ed0*/  @!UPT UIADD3 URZ, URZ, URZ, URZ ;  /* 0x0000003f3f3ff290 */ /* 0x000fec000fffe03f */
[----:B------:R1:W-:Y:S04]  /*52ee0*/  STL.64 [R1+0x900], R4 ;  /* 0x0009000401007387 */ /* 0x0003e80000100a00 */
[----:B------:R4:W-:Y:S04]  /*52ef0*/  STL.64 [R1+0x908], R6 ;  /* 0x0009080601007387 */ /* 0x0009e80000100a00 */
[----:B------:R-:W-:Y:S01]  /*52f00*/  STL.64 [R1+0x3c40], R54 ;  /* 0x003c403601007387 */ /* 0x000fe20000100a00 */
[C---:B--2---:R-:W-:Y:S08]  /*52f10*/  HMMA.1688.F32.TF32 R140, R172.reuse, R100, R216 ;  /* 0x00000064ac8c723c */ /* 0x044ff000000810d8 */
[C---:B------:R-:W-:Y:S08]  /*52f20*/  HMMA.1688.F32.TF32 R136, R172.reuse, R96, R220 ;  /* 0x00000060ac88723c */ /* 0x040ff000000810dc */
[C---:B------:R-:W-:Y:S11]  /*52f30*/  HMMA.1688.F32.TF32 R144, R172.reuse, R104, R228 ;  /* 0x00000068ac90723c */ /* 0x040ff600000810e4 */
[----:B------:R-:W-:Y:S04]  /*52f40*/  @!UPT UIADD3 URZ, URZ, URZ, URZ ;  /* 0x0000003f3f3ff290 */ /* 0x000fe8000fffe03f */
[----:B------:R-:W-:Y:S04]  /*52f50*/  STL.64 [R1+0x3c60], R138 ;  /* 0x003c608a01007387 */ /* 0x000fe80000100a00 */
[----:B------:R-:W-:Y:S04]  /*52f60*/  STL.64 [R1+0x3c58], R136 ;  /* 0x003c588801007387 */ /* 0x000fe80000100a00 */
[----:B------:R-:W-:Y:S04]  /*52f70*/  STL.64 [R1+0x3c70], R142 ;  /* 0x003c708e01007387 */ /* 0x000fe80000100a00 */
[----:B------:R-:W-:Y:S04]  /*52f80*/  STL.64 [R1+0x3c68], R140 ;  /* 0x003c688c01007387 */ /* 0x000fe80000100a00 */
        /* <DEDUP_REMOVED lines=62> */
[----:B-1----:R-:W3:Y:S04]  /*53370*/  LDL.LU R4, [R1+0x860] ;  /* 0x0008600001047983 */ /* 0x002ee80000300800 */
[----:B------:R-:W3:Y:S04]  /*53380*/  LDL.LU R5, [R1+0x864] ;  /* 0x0008640001057983 */ /* 0x000ee80000300800 */
[----:B----4-:R-:W3:Y:S04]  /*53390*/  LDL.LU R6, [R1+0x868] ;  /* 0x0008680001067983 */ /* 0x010ee80000300800 */
        /* <DEDUP_REMOVED lines=9> */
[C---:B------:R-:W-:Y:S03]  /*53430*/  HMMA.1688.F32.TF32 R148, R172.reuse, R108, R208 ;  /* 0x0000006cac94723c */ /* 0x040fe600000810d0 */
        /* <DEDUP_REMOVED lines=20> */
[----:B--2---:R-:W-:Y:S03]  /*53580*/  HMMA.1688.F32.TF32 R152, R172, R112, R16 ;  /* 0x00000070ac98723c */ /* 0x004fe60000081010 */
[----:B------:R-:W2:Y:S04]  /*53590*/  LDL.LU R16, [R1+0x6a0] ;  /* 0x0006a00001107983 */ /* 0x000ea80000300800 */
[----:B------:R-:W2:Y:S04]  /*535a0*/  LDL.LU R17, [R1+0x6a4] ;  /* 0x0006a40001117983 */ /* 0x000ea80000300800 */
[----:B------:R-:W2:Y:S04]  /*535b0*/  LDL.LU R18, [R1+0x6a8] ;  /* 0x0006a80001127983 */ /* 0x000ea80000300800 */
[----:B------:R-:W2:Y:S01]  /*535c0*/  LDL.LU R19, [R1+0x6ac] ;  /* 0x0006ac0001137983 */ /* 0x000ea20000300800 */
[----:B------:R-:W-:Y:S08]  /*535d0*/  HMMA.1688.F32.TF32 R216, R28, R96, R216 ;  /* 0x000000601cd8723c */ /* 0x000ff000000810d8 */
[-C--:B---3--:R-:W-:Y:S11]  /*535e0*/  HMMA.1688.F32.TF32 R156, R172, R116.reuse, R4 ;  /* 0x00000074ac9c723c */ /* 0x088ff60000081004 */
[----:B------:R-:W-:Y:S04]  /*535f0*/  @!UPT UIADD3 URZ, URZ, URZ, URZ ;  /* 0x0000003f3f3ff290 */ /* 0x000fe8000fffe03f */
[----:B------:R-:W-:Y:S04]  /*53600*/  STL [R1+0x3b24], R216 ;  /* 0x003b24d801007387 */ /* 0x000fe80000100800 */
[----:B------:R-:W-:Y:S04]  /*53610*/  STL [R1+0x3b20], R217 ;  /* 0x003b20d901007387 */ /* 0x000fe80000100800 */
[----:B------:R-:W-:Y:S04]  /*53620*/  STL [R1+0x3b1c], R218 ;  /* 0x003b1cda01007387 */ /* 0x000fe80000100800 */
[----:B------:R1:W-:Y:S01]  /*53630*/  STL [R1+0x3ae8], R219 ;  /* 0x003ae8db01007387 */ /* 0x0003e20000100800 */
[----:B------:R-:W-:Y:S08]  /*53640*/  HMMA.1688.F32.TF32 R236, R28, R116, R248 ;  /* 0x000000741cec723c */ /* 0x000ff000000810f8 */
[----:B----4-:R-:W-:Y:S08]  /*53650*/  HMMA.1688.F32.TF32 R160, R172, R120, R180 ;  /* 0x00000078aca0723c */ /* 0x010ff000000810b4 */
[C---:B------:R-:W-:Y:S08]  /*53660*/  HMMA.1688.F32.TF32 R176, R212.reuse, R96, R244 ;  /* 0x00000060d4b0723c */ /* 0x040ff000000810f4 */
[C---:B------:R-:W-:Y:S08]  /*53670*/  HMMA.1688.F32.TF32 R180, R212.reuse, R100, R8 ;  /* 0x00000064d4b4723c */ /* 0x040ff00000081008 */
[C---:B------:R-:W-:Y:S08]  /*53680*/  HMMA.1688.F32.TF32 R184, R212.reuse, R104, R184 ;  /* 0x00000068d4b8723c */ /* 0x040ff000000810b8 */
[----:B------:R-:W-:Y:S08]  /*53690*/  HMMA.1688.F32.TF32 R188, R212, R108, R188 ;  /* 0x0000006cd4bc723c */ /* 0x000ff000000810bc */
[----:B------:R-:W-:Y:S08]  /*536a0*/  HMMA.1688.F32.TF32 R4, R28, R120, R12 ;  /* 0x000000781c04723c */ /* 0x000ff0000008100c */
[C---:B------:R-:W-:Y:S11]  /*536b0*/  HMMA.1688.F32.TF32 R192, R212.reuse, R112, R192 ;  /* 0x00000070d4c0723c */ /* 0x040ff600000810c0 */
[----:B------:R-:W-:Y:S05]  /*536c0*/  @!UPT UIADD3 URZ, URZ, URZ, URZ ;  /* 0x0000003f3f3ff290 */ /* 0x000fea000fffe03f */
[----:B------:R-:W-:Y:S01]  /*536d0*/  MOV R68, R4 ;  /* 0x0000000400447202 */ /* 0x000fe20000000f00 */
[----:B------:R-:W-:Y:S01]  /*536e0*/  IMAD.MOV.U32 R69, RZ, RZ, R5 ;  /* 0x000000ffff457224 */ /* 0x000fe200078e0005 */
[----:B------:R-:W-:Y:S01]  /*536f0*/  MOV R71, R7 ;  /* 0x0000000700477202 */ /* 0x000fe20000000f00 */
[----:B------:R-:W-:Y:S01]  /*53700*/  IMAD.MOV.U32 R70, RZ, RZ, R6 ;  /* 0x000000ffff467224 */ /* 0x000fe200078e0006 */
[C---:B------:R-:W-:Y:S08]  /*53710*/  HMMA.1688.F32.TF32 R196, R212.reuse, R116, R196 ;  /* 0x00000074d4c4723c */ /* 0x040ff000000810c4 */
[C---:B------:R-:W-:Y:S08]  /*53720*/  HMMA.1688.F32.TF32 R200, R212.reuse, R120, R200 ;  /* 0x00000078d4c8723c */ /* 0x040ff000000810c8 */
[C---:B------:R-:W-:Y:S08]  /*53730*/  HMMA.1688.F32.TF32 R204, R212.reuse, R124, R204 ;  /* 0x0000007cd4cc723c */ /* 0x040ff000000810cc */
[C---:B------:R-:W-:Y:S08]  /*53740*/  HMMA.1688.F32.TF32 R208, R212.reuse, R128, R208 ;  /* 0x00000080d4d0723c */ /* 0x040ff000000810d0 */
[----:B------:R-:W-:Y:S08]  /*53750*/  HMMA.1688.F32.TF32 R212, R212, R132, R20 ;  /* 0x00000084d4d4723c */ /* 0x000ff00000081014 */
[C---:B------:R-:W-:Y:S08]  /*53760*/  HMMA.1688.F32.TF32 R164, R172.reuse, R124, R164 ;  /* 0x0000007caca4723c */ /* 0x040ff000000810a4 */
[C---:B------:R-:W-:Y:S08]  /*53770*/  HMMA.1688.F32.TF32 R168, R172.reuse, R128, R168 ;  /* 0x00000080aca8723c */ /* 0x040ff000000810a8 */
[----:B------:R-:W-:Y:S08]  /*53780*/  HMMA.1688.F32.TF32 R172, R172, R132, R24 ;  /* 0x00000084acac723c */ /* 0x000ff00000081018 */
[----:B--2---:R-:W-:Y:S01]  /*53790*/  HMMA.1688.F32.TF32 R4, R28, R124, R16 ;  /* 0x0000007c1c04723c */ /* 0x004fe20000081010 */
        /* <DEDUP_REMOVED lines=20> */
[----:B------:R-:W-:-:S03]  /*538e0*/  IMAD.MOV.U32 R83, RZ, RZ, R4 ;  /* 0x000000ffff537224 */ /* 0x000fc600078e0004 */
[----:B------:R-:W2:Y:S01]  /*538f0*/  LDL.LU R24, [R1+0x2d0] ;  /* 0x0002d00001187983 */ /* 0x000ea20000300800 */
[----:B------:R-:W-:-:S03]  /*53900*/  IMAD.MOV.U32 R94, RZ, RZ, R5 ;  /* 0x000000ffff5e7224 */ /* 0x000fc600078e0005 */
[----:B------:R-:W2:Y:S01]  /*53910*/  LDL.LU R25, [R1+0x2d4] ;  /* 0x0002d40001197983 */ /* 0x000ea20000300800 */
[----:B------:R-:W-:-:S03]  /*53920*/  MOV R95, R6 ;  /* 0x00000006005f7202 */ /* 0x000fc60000000f00 */
[----:B------:R-:W2:Y:S01]  /*53930*/  LDL.LU R26, [R1+0x2d8] ;  /* 0x0002d800011a7983 */ /* 0x000ea20000300800 */
[----:B-1----:R-:W-:-:S03]  /*53940*/  IMAD.MOV.U32 R219, RZ, RZ, R7 ;  /* 0x000000ffffdb7224 */ /* 0x002fc600078e0007 */
        /* <DEDUP_REMOVED lines=76> */
[----:B------:R-:W4:Y:S01]  /*53e10*/  LDL.LU R10, [R1+0x288] ;  /* 0x00028800010a7983 */ /* 0x000f220000300800 */
[C---:B------:R-:W-:Y:S03]  /*53e20*/  HMMA.1688.F32.TF32 R224, R28.reuse, R104, R224 ;  /* 0x000000681ce0723c */ /* 0x040fe600000810e0 */
[----:B------:R-:W4:Y:S05]  /*53e30*/  LDL.LU R11, [R1+0x28c] ;  /* 0x00028c00010b7983 */ /* 0x000f2a0000300800 */
[C---:B------:R-:W-:Y:S08]  /*53e40*/  HMMA.1688.F32.TF32 R228, R28.reuse, R108, R228 ;  /* 0x0000006c1ce4723c */ /* 0x040ff000000810e4 */
[C---:B------:R-:W-:Y:S08]  /*53e50*/  HMMA.1688.F32.TF32 R232, R28.reuse, R112, R232 ;  /* 0x000000701ce8723c */ /* 0x040ff000000810e8 */
[C---:B--2---:R-:W-:Y:S08]  /*53e60*/  HMMA.1688.F32.TF32 R144, R28.reuse, R128, R144 ;  /* 0x000000801c90723c */ /* 0x044ff00000081090 */
[----:B---3--:R-:W-:Y:S11]  /*53e70*/  HMMA.1688.F32.TF32 R28, R28, R132, R32 ;  /* 0x000000841c1c723c */ /* 0x008ff60000081020 */
[----:B------:R-:W-:Y:S05]  /*53e80*/  @!UPT UIADD3 URZ, URZ, URZ, URZ ;  /* 0x0000003f3f3ff290 */ /* 0x000fea000fffe03f */
[----:B------:R-:W-:Y:S01]  /*53e90*/  IMAD.MOV.U32 R81, RZ, RZ, R146 ;  /* 0x000000ffff517224 */ /* 0x000fe200078e0092 */
[----:B------:R-:W-:Y:S01]  /*53ea0*/  MOV R80, R145 ;  /* 0x0000009100507202 */ /* 0x000fe20000000f00 */
[----:B------:R-:W-:Y:S02]  /*53eb0*/  IMAD.MOV.U32 R82, RZ, RZ, R147 ;  /* 0x000000ffff527224 */ /* 0x000fe400078e0093 */
[----:B------:R-:W-:Y:S01]  /*53ec0*/  IMAD.MOV.U32 R93, RZ, RZ, R144 ;  /* 0x000000ffff5d7224 */ /* 0x000fe200078e0090 */
[----:B------:R-:W2:Y:S04]  /*53ed0*/  LDL.LU.64 R146, [R1+0x3c90] ;  /* 0x003c900001927983 */ /* 0x000ea80000300a00 */
[----:B------:R-:W2:Y:S04]  /*53ee0*/  LDL.LU.64 R144, [R1+0x3c88] ;  /* 0x003c880001907983 */ /* 0x000ea80000300a00 */
[----:B------:R-:W4:Y:S04]  /*53ef0*/  LDL.LU.64 R34, [R1+0x3c80] ;  /* 0x003c800001227983 */ /* 0x000f280000300a00 */
[----:B------:R-:W4:Y:S01]  /*53f00*/  LDL.LU.64 R32, [R1+0x3c78] ;  /* 0x003c780001207983 */ /* 0x000f220000300a00 */
[----:B------:R-:W-:Y:S01]  /*53f10*/  MOV R216, R28 ;  /* 0x0000001c00d87202 */ /* 0x000fe20000000f00 */
[----:B------:R-:W-:-:S02]  /*53f20*/  IMAD.MOV.U32 R217, RZ, RZ, R29 ;  /* 0x000000ffffd97224 */ /* 0x000fc400078e001d */
[----:B------:R-:W3:Y:S01]  /*53f30*/  LDL.LU R28, [R1+0x420] ;  /* 0x00042000011c7983 */ /* 0x000ee20000300800 */
[----:B------:R-:W-:Y:S01]  /*53f40*/  IMAD.MOV.U32 R218, RZ, RZ, R30 ;  /* 0x000000ffffda7224 */ /* 0x000fe200078e001e */
[----:B------:R-:W-:Y:S02]  /*53f50*/  MOV R92, R31 ;  /* 0x0000001f005c7202 */ /* 0x000fe40000000f00 */
[----:B------:R-:W3:Y:S04]  /*53f60*/  LDL.LU R29, [R1+0x424] ;  /* 0x00042400011d7983 */ /* 0x000ee80000300800 */
[----:B------:R-:W3:Y:S04]  /*53f70*/  LDL.LU R30, [R1+0x428] ;  /* 0x00042800011e7983 */ /* 0x000ee80000300800 */
[----:B------:R-:W3:Y:S01]  /*53f80*/  LDL.LU R31, [R1+0x42c] ;  /* 0x00042c00011f7983 */ /* 0x000ee20000300800 */
[C---:B----4-:R-:W-:Y:S08]  /*53f90*/  HMMA.1688.F32.TF32 R140, R32.reuse, R96, R140 ;  /* 0x00000060208c723c */ /* 0x050ff0000008108c */
[C---:B------:R-:W-:Y:S08]  /*53fa0*/  HMMA.1688.F32.TF32 R136, R32.reuse, R100, R136 ;  /* 0x000000642088723c */ /* 0x040ff00000081088 */
[C---:B------:R-:W-:Y:S08]  /*53fb0*/  HMMA.1688.F32.TF32 R48, R32.reuse, R104, R48 ;  /* 0x000000682030723c */ /* 0x040ff00000081030 */
[C---:B------:R-:W-:Y:S08]  /*53fc0*/  HMMA.1688.F32.TF32 R52, R32.reuse, R108, R52 ;  /* 0x0000006c2034723c */ /* 0x040ff00000081034 */
[C---:B------:R-:W-:Y:S01]  /*53fd0*/  HMMA.1688.F32.TF32 R44, R32.reuse, R112, R44 ;  /* 0x00000070202c723c */ /* 0x040fe2000008102c */
[----:B------:R-:W-:Y:S07]  /*53fe0*/  STL.64 [R1+0x70], R140 ;  /* 0x0000708c01007387 */ /* 0x000fee0000100a00 */
[C---:B------:R-:W-:Y:S01]  /*53ff0*/  HMMA.1688.F32.TF32 R40, R32.reuse, R116, R40 ;  /* 0x000000742028723c */ /* 0x040fe20000081028 */
[----:B------:R1:W-:Y:S07]  /*54000*/  STL.64 [R1+0x78], R142 ;  /* 0x0000788e01007387 */ /* 0x0003ee0000100a00 */
[C---:B------:R-:W-:Y:S01]  /*54010*/  HMMA.1688.F32.TF32 R36, R32.reuse, R120, R36 ;  /* 0x000000782024723c */ /* 0x040fe20000081024 */
[----:B-1----:R-:W4:Y:S07]  /*54020*/  LDL.LU.64 R142, [R1+0x3c70] ;  /* 0x003c7000018e7983 */ /* 0x002f2e0000300a00 */
[C---:B------:R-:W-:Y:S01]  /*54030*/  HMMA.1688.F32.TF32 R88, R32.reuse, R124, R88 ;  /* 0x0000007c2058723c */ /* 0x040fe20000081058 */
[----:B------:R-:W4:Y:S04]  /*54040*/  LDL.LU.64 R140, [R1+0x3c68] ;  /* 0x003c6800018c7983 */ /* 0x000f280000300a00 */
[----:B------:R-:W-:Y:S04]  /*54050*/  STL.64 [R1+0x80], R136 ;  /* 0x0000808801007387 */ /* 0x000fe80000100a00 */
[----:B------:R1:W-:Y:S01]  /*54060*/  STL.64 [R1+0x88], R138 ;  /* 0x0000888a01007387 */ /* 0x0003e20000100a00 */
[C---:B------:R-:W-:Y:S03]  /*54070*/  HMMA.1688.F32.TF32 R84, R32.reuse, R128, R84 ;  /* 0x000000802054723c */ /* 0x040fe60000081054 */
[----:B-1----:R-:W2:Y:S04]  /*54080*/  LDL.LU.64 R138, [R1+0x3c60] ;  /* 0x003c6000018a7983 */ /* 0x002ea80000300a00 */
[----:B------:R-:W2:Y:S04]  /*54090*/  LDL.LU.64 R136, [R1+0x3c58] ;  /* 0x003c580001887983 */ /* 0x000ea80000300a00 */
[----:B------:R-:W-:Y:S04]  /*540a0*/  STL.64 [R1+0x300], R48 ;  /* 0x0003003001007387 */ /* 0x000fe80000100a00 */
[----:B------:R1:W-:Y:S01]  /*540b0*/  STL.64 [R1+0x308], R50 ;  /* 0x0003083201007387 */ /* 0x0003e20000100a00 */
[----:B------:R-:W-:Y:S03]  /*540c0*/  HMMA.1688.F32.TF32 R32, R32, R132, R56 ;  /* 0x000000842020723c */ /* 0x000fe60000081038 */
[----:B-1----:R-:W2:Y:S04]  /*540d0*/  LDL.LU.64 R50, [R1+0x3c50] ;  /* 0x003c500001327983 */ /* 0x002ea80000300a00 */
[----:B------:R-:W2:Y:S04]  /*540e0*/  LDL.LU.64 R48, [R1+0x3c48] ;  /* 0x003c480001307983 */ /* 0x000ea80000300a00 */
[----:B------:R-:W-:Y:S04]  /*540f0*/  STL.64 [R1+0x330], R52 ;  /* 0x0003303401007387 */ /* 0x000fe80000100a00 */
[----:B------:R1:W-:Y:S04]  /*54100*/  STL.64 [R1+0x338], R54 ;  /* 0x0003383601007387 */ /* 0x0003e80000100a00 */
[----:B-1----:R-:W2:Y:S04]  /*54110*/  LDL.LU.64 R54, [R1+0x3c40] ;  /* 0x003c400001367983 */ /* 0x002ea80000300a00 */
        /* <DEDUP_REMOVED lines=14> */
[----:B-1----:R-:W3:Y:S04]  /*54200*/  LDL.LU.64 R90, [R1+0x3c08] ;  /* 0x003c0800015a7983 */ /* 0x002ee80000300a00 */
[----:B------:R-:W3:Y:S04]  /*54210*/  LDL.LU.64 R88, [R1+0x3c00] ;  /* 0x003c000001587983 */ /* 0x000ee80000300a00 */
[----:B------:R-:W-:Y:S04]  /*54220*/  STL.64 [R1+0x3e0], R84 ;  /* 0x0003e05401007387 */ /* 0x000fe80000100a00 */
[----:B------:R1:W-:Y:S04]  /*54230*/  STL.64 [R1+0x3e8], R86 ;  /* 0x0003e85601007387 */ /* 0x0003e80000100a00 */
[----:B-1----:R-:W3:Y:S04]  /*54240*/  LDL.LU.64 R86, [R1+0x3bf8] ;  /* 0x003bf80001567983 */ /* 0x002ee80000300a00 */
[----:B------:R-:W3:Y:S04]  /*54250*/  LDL.LU.64 R84, [R1+0x3bf0] ;  /* 0x003bf00001547983 */ /* 0x000ee80000300a00 */
[----:B------:R-:W3:Y:S04]  /*54260*/  LDL.LU.64 R58, [R1+0x3be8] ;  /* 0x003be800013a7983 */ /* 0x000ee80000300a00 */
[----:B------:R1:W-:Y:S04]  /*54270*/  STL.64 [R1+0x3d0], R32 ;  /* 0x0003d02001007387 */ /* 0x0003e80000100a00 */
[----:B------:R1:W-:Y:S04]  /*54280*/  STL.64 [R1+0x3d8], R34 ;  /* 0x0003d82201007387 */ /* 0x0003e80000100a00 */
[----:B-1----:R-:W3:Y:S04]  /*54290*/  LDL.LU R32, [R1+0x440] ;  /* 0x0004400001207983 */ /* 0x002ee80000300800 */
[----:B------:R-:W3:Y:S04]  /*542a0*/  LDL.LU R33, [R1+0x444] ;  /* 0x0004440001217983 */ /* 0x000ee80000300800 */
[----:B------:R-:W3:Y:S04]  /*542b0*/  LDL.LU R34, [R1+0x448] ;  /* 0x0004480001227983 */ /* 0x000ee80000300800 */
[----:B------:R-:W3:Y:S01]  /*542c0*/  LDL.LU R35, [R1+0x44c] ;  /* 0x00044c0001237983 */ /* 0x000ee20000300800 */
[C---:B--2---:R-:W-:Y:S08]  /*542d0*/  HMMA.1688.F32.TF32 R76, R36.reuse, R96, R76 ;  /* 0x00000060244c723c */ /* 0x044ff0000008104c */
[C---:B------:R-:W-:Y:S11]  /*542e0*/  HMMA.1688.F32.TF32 R72, R36.reuse, R100, R72 ;  /* 0x000000642448723c */ /* 0x040ff60000081048 */
[----:B------:R-:W-:Y:S04]  /*542f0*/  @!UPT UIADD3 URZ, URZ, URZ, URZ ;  /* 0x0000003f3f3ff290 */ /* 0x000fe8000fffe03f */
        /* <DEDUP_REMOVED lines=8> */
[C---:B---3--:R-:W-:Y:S11]  /*54380*/  HMMA.1688.F32.TF32 R32, R36.reuse, R104, R32 ;  /* 0x000000682420723c */ /* 0x048ff60000081020 */
[----:B------:R-:W-:Y:S11]  /*54390*/  @!UPT UIADD3 URZ, URZ, URZ, URZ ;  /* 0x0000003f3f3ff290 */ /* 0x000ff6000fffe03f */
[----:B------:R-:W-:Y:S01]  /*543a0*/  @!UPT UIADD3 URZ, URZ, URZ, URZ ;  /* 0x0000003f3f3ff290 */ /* 0x000fe2000fffe03f */
[----:B------:R-:W-:Y:S04]  /*543b0*/  STL.64 [R1+0x530], R32 ;  /* 0x0005302001007387 */ /* 0x000fe80000100a00 */
[----:B------:R1:W-:Y:S02]  /*543c0*/  STL.64 [R1+0x538], R34 ;  /* 0x0005382201007387 */ /* 0x0003e40000100a00 */
[C---:B-1----:R-:W-:Y:S08]  /*543d0*/  HMMA.1688.F32.TF32 R32, R36.reuse, R108, R28 ;  /* 0x0000006c2420723c */ /* 0x042ff0000008101c */
[C---:B------:R-:W-:Y:S08]  /*543e0*/  HMMA.1688.F32.TF32 R28, R36.reuse, R112, R60 ;  /* 0x00000070241c723c */ /* 0x040ff0000008103c */
[C---:B------:R-:W-:Y:S07]  /*543f0*/  HMMA.1688.F32.TF32 R60, R36.reuse, R116, R64 ;  /* 0x00000074243c723c */ /* 0x040fee0000081040 */
[----:B------:R-:W-:Y:S04]  /*54400*/  STL.64 [R1+0x520], R32 ;  /* 0x0005202001007387 */ /* 0x000fe80000100a00 */
[----:B------:R1:W-:Y:S04]  /*54410*/  STL.64 [R1+0x528], R34 ;  /* 0x0005282201007387 */ /* 0x0003e80000100a00 */
[----:B------:R-:W-:Y:S04]  /*54420*/  STL.64 [R1+0x510], R28 ;  /* 0x0005101c01007387 */ /* 0x000fe80000100a00 */
[----:B------:R3:W-:Y:S01]  /*54430*/  STL.64 [R1+0x518], R30 ;  /* 0x0005181e01007387 */ /* 0x0007e20000100a00 */
[C---:B-1----:R-:W-:Y:S08]  /*54440*/  HMMA.1688.F32.TF32 R32, R36.reuse, R120, R240 ;  /* 0x000000782420723c */ /* 0x042ff000000810f0 */
[C---:B---3--:R-:W-:Y:S08]  /*54450*/  HMMA.1688.F32.TF32 R28, R36.reuse, R124, R4 ;  /* 0x0000007c241c723c */ /* 0x048ff00000081004 */
[C---:B------:R-:W-:Y:S01]  /*54460*/  HMMA.1688.F32.TF32 R4, R36.reuse, R128, R24 ;  /* 0x000000802404723c */ /* 0x040fe20000081018 */
[----:B------:R-:W-:Y:S04]  /*54470*/  STL.64 [R1+0x500], R60 ;  /* 0x0005003c01007387 */ /* 0x000fe80000100a00 */
[----:B------:R-:W-:Y:S04]  /*54480*/  STL.64 [R1+0x508], R62 ;  /* 0x0005083e01007387 */ /* 0x000fe80000100a00 */
[----:B------:R-:W-:Y:S01]  /*54490*/  STL.64 [R1+0x4f0], R32 ;  /* 0x0004f02001007387 */ /* 0x000fe20000100a00 */
[----:B------:R-:W-:Y:S03]  /*544a0*/  HMMA.1688.F32.TF32 R24, R36, R132, R244 ;  /* 0x000000842418723c */ /* 0x000fe600000810f4 */
[----:B------:R-:W-:Y:S04]  /*544b0*/  STL.64 [R1+0x4f8], R34 ;  /* 0x0004f82201007387 */ /* 0x000fe80000100a00 */
[----:B------:R-:W-:Y:S01]  /*544c0*/  STL.64 [R1+0x4e0], R28 ;  /* 0x0004e01c01007387 */ /* 0x000fe20000100a00 */
[C---:B------:R-:W-:Y:S03]  /*544d0*/  HMMA.1688.F32.TF32 R8, R40.reuse, R96, R8 ;  /* 0x000000602808723c */ /* 0x040fe60000081008 */
[----:B------:R-:W-:Y:S04]  /*544e0*/  STL.64 [R1+0x4e8], R30 ;  /* 0x0004e81e01007387 */ /* 0x000fe80000100a00 */
[----:B------:R-:W-:Y:S04]  /*544f0*/  STL.64 [R1+0x4c0], R4 ;  /* 0x0004c00401007387 */ /* 0x000fe80000100a00 */
[----:B------:R1:W-:Y:S02]  /*54500*/  STL.64 [R1+0x4c8], R6 ;  /* 0x0004c80601007387 */ /* 0x0003e40000100a00 */
[C---:B-1----:R-:W-:Y:S02]  /*54510*/  HMMA.1688.F32.TF32 R4, R40.reuse, R100, R20 ;  /* 0x000000642804723c */ /* 0x042fe40000081014 */
[----:B------:R-:W-:Y:S04]  /*54520*/  STL.64 [R1+0x4b0], R24 ;  /* 0x0004b01801007387 */ /* 0x000fe80000100a00 */
[----:B------:R-:W-:Y:S02]  /*54530*/  STL.64 [R1+0x4b8], R26 ;  /* 0x0004b81a01007387 */ /* 0x000fe40000100a00 */
[C---:B------:R-:W-:Y:S02]  /*54540*/  HMMA.1688.F32.TF32 R20, R40.reuse, R104, R248 ;  /* 0x000000682814723c */ /* 0x040fe400000810f8 */
[----:B------:R-:W-:Y:S04]  /*54550*/  STL.64 [R1+0x570], R8 ;  /* 0x0005700801007387 */ /* 0x000fe80000100a00 */
[----:B------:R1:W-:Y:S09]  /*54560*/  STL.64 [R1+0x578], R10 ;  /* 0x0005780a01007387 */ /* 0x0003f20000100a00 */
[----:B------:R-:W-:Y:S01]  /*54570*/  STL.64 [R1+0x560], R4 ;  /* 0x0005600401007387 */ /* 0x000fe20000100a00 */
[C---:B-1----:R-:W-:Y:S03]  /*54580*/  HMMA.1688.F32.TF32 R8, R40.reuse, R108, R12 ;  /* 0x0000006c2808723c */ /* 0x042fe6000008100c */
[----:B------:R1:W-:Y:S05]  /*54590*/  STL.64 [R1+0x568], R6 ;  /* 0x0005680601007387 */ /* 0x0003ea0000100a00 */
[C---:B-1----:R-:W-:Y:S01]  /*545a0*/  HMMA.1688.F32.TF32 R4, R40.reuse, R112, R16 ;  /* 0x000000702804723c */ /* 0x042fe20000081010 */
[----:B------:R-:W-:Y:S04]  /*545b0*/  STL.64 [R1+0x4a0], R20 ;  /* 0x0004a01401007387 */ /* 0x000fe80000100a00 */
[----:B------:R-:W-:Y:S04]  /*545c0*/  STL.64 [R1+0x4a8], R22 ;  /* 0x0004a81601007387 */ /* 0x000fe80000100a00 */
[----:B------:R-:W3:Y:S06]  /*545d0*/  LDL.LU R36, [R1+0x130] ;  /* 0x0001300001247983 */ /* 0x000eec0000300800 */
[----:B------:R-:W-:Y:S04]  /*545e0*/  STL.64 [R1+0x490], R8 ;  /* 0x0004900801007387 */ /* 0x000fe80000100a00 */
[----:B------:R-:W-:Y:S04]  /*545f0*/  STL.64 [R1+0x498], R10 ;  /* 0x0004980a01007387 */ /* 0x000fe80000100a00 */
[----:B------:R1:W-:Y:S04]  /*54600*/  STL.64 [R1+0x480], R4 ;  /* 0x0004800401007387 */ /* 0x0003e80000100a00 */
[----:B------:R1:W-:Y:S04]  /*54610*/  STL.64 [R1+0x488], R6 ;  /* 0x0004880601007387 */ /* 0x0003e80000100a00 */
        /* <DEDUP_REMOVED lines=11> */
[----:B-1----:R-:W2:Y:S04]  /*546d0*/  LDL.LU R4, [R1+0x1c0] ;  /* 0x0001c00001047983 */ /* 0x002ea80000300800 */
        /* <DEDUP_REMOVED lines=43> */
[C---:B--2---:R-:W-:Y:S08]  /*54990*/  HMMA.1688.F32.TF32 R4, R40.reuse, R128, R4 ;  /* 0x000000802804723c */ /* 0x044ff00000081004 */
[C---:B---3--:R-:W-:Y:S08]  /*549a0*/  HMMA.1688.F32.TF32 R64, R40.reuse, R120, R64 ;  /* 0x000000782840723c */ /* 0x048ff00000081040 */
[C---:B----4-:R-:W-:Y:S08]  /*549b0*/  HMMA.1688.F32.TF32 R60, R40.reuse, R116, R60 ;  /* 0x00000074283c723c */ /* 0x050ff0000008103c */
[C---:B------:R-:W-:Y:S08]  /*549c0*/  HMMA.1688.F32.TF32 R240, R40.reuse, R124, R240 ;  /* 0x0000007c28f0723c */ /* 0x040ff000000810f0 */
[----:B------:R-:W-:Y:S07]  /*549d0*/  HMMA.1688.F32.TF32 R40, R40, R132, R24 ;  /* 0x000000842828723c */ /* 0x000fee0000081018 */
[----:B------:R-:W-:Y:S04]  /*549e0*/  STL.64 [R1+0x470], R60 ;  /* 0x0004703c01007387 */ /* 0x000fe80000100a00 */
[----:B------:R1:W-:Y:S04]  /*549f0*/  STL.64 [R1+0x478], R62 ;  /* 0x0004783e01007387 */ /* 0x0003e80000100a00 */
[----:B-1----:R-:W2:Y:S04]  /*54a00*/  LDL.LU.64 R62, [R1+0x3bc0] ;  /* 0x003bc000013e7983 */ /* 0x002ea80000300a00 */
        /* <DEDUP_REMOVED lines=10> */
[----:B-1----:R-:W4:Y:S04]  /*54ab0*/  LDL.LU.64 R6, [R1+0x3b98] ;  /* 0x003b980001067983 */ /* 0x002f280000300a00 */
[----:B------:R-:W2:Y:S04]  /*54ac0*/  LDL.LU.64 R26, [R1+0x3b90] ;  /* 0x003b9000011a7983 */ /* 0x000ea80000300a00 */
[----:B------:R-:W2:Y:S04]  /*54ad0*/  LDL.LU.64 R24, [R1+0x3b88] ;  /* 0x003b880001187983 */ /* 0x000ea80000300a00 */
[----:B------:R1:W-:Y:S04]  /*54ae0*/  STL.64 [R1+0x420], R40 ;  /* 0x0004202801007387 */ /* 0x0003e80000100a00 */
[----:B------:R1:W-:Y:S04]  /*54af0*/  STL.64 [R1+0x428], R42 ;  /* 0x0004282a01007387 */ /* 0x0003e80000100a00 */
[----:B-1----:R-:W2:Y:S04]  /*54b00*/  LDL.LU R40, [R1+0x190] ;  /* 0x0001900001287983 */ /* 0x002ea80000300800 */
[----:B------:R-:W2:Y:S04]  /*54b10*/  LDL.LU R41, [R1+0x194] ;  /* 0x0001940001297983 */ /* 0x000ea80000300800 */
[----:B------:R-:W2:Y:S04]  /*54b20*/  LDL.LU R42, [R1+0x198] ;  /* 0x00019800012a7983 */ /* 0x000ea80000300800 */
[----:B------:R-:W2:Y:S01]  /*54b30*/  LDL.LU R43, [R1+0x19c] ;  /* 0x00019c00012b7983 */ /* 0x000ea20000300800 */
[C---:B------:R-:W-:Y:S08]  /*54b40*/  HMMA.1688.F32.TF32 R16, R44.reuse, R96, R16 ;  /* 0x000000602c10723c */ /* 0x040ff00000081010 */
[C---:B------:R-:W-:Y:S08]  /*54b50*/  HMMA.1688.F32.TF32 R32, R44.reuse, R104, R32 ;  /* 0x000000682c20723c */ /* 0x040ff00000081020 */
[C---:B------:R-:W-:Y:S07]  /*54b60*/  HMMA.1688.F32.TF32 R244, R44.reuse, R108, R244 ;  /* 0x0000006c2cf4723c */ /* 0x040fee00000810f4 */
[----:B------:R1:W-:Y:S01]  /*54b70*/  STL.64 [R1+0x410], R16 ;  /* 0x0004101001007387 */ /* 0x0003e20000100a00 */
[C---:B------:R-:W-:Y:S03]  /*54b80*/  HMMA.1688.F32.TF32 R8, R44.reuse, R112, R8 ;  /* 0x000000702c08723c */ /* 0x040fe60000081008 */
[----:B------:R1:W-:Y:S05]  /*54b90*/  STL.64 [R1+0x418], R18 ;  /* 0x0004181201007387 */ /* 0x0003ea0000100a00 */
[C---:B------:R-:W-:Y:S01]  /*54ba0*/  HMMA.1688.F32.TF32 R20, R44.reuse, R116, R20 ;  /* 0x000000742c14723c */ /* 0x040fe20000081014 */
[----:B-1----:R-:W3:Y:S04]  /*54bb0*/  LDL.LU R16, [R1+0xf0] ;  /* 0x0000f00001107983 */ /* 0x002ee80000300800 */
[----:B------:R-:W3:Y:S03]  /*54bc0*/  LDL.LU R17, [R1+0xf4] ;  /* 0x0000f40001117983 */ /* 0x000ee60000300800 */
[C---:B------:R-:W-:Y:S01]  /*54bd0*/  HMMA.1688.F32.TF32 R248, R44.reuse, R120, R248 ;  /* 0x000000782cf8723c */ /* 0x040fe200000810f8 */
[----:B------:R-:W3:Y:S04]  /*54be0*/  LDL.LU R18, [R1+0xf8] ;  /* 0x0000f80001127983 */ /* 0x000ee80000300800 */
[----:B------:R-:W3:Y:S03]  /*54bf0*/  LDL.LU R19, [R1+0xfc] ;  /* 0x0000fc0001137983 */ /* 0x000ee60000300800 */
[C---:B------:R-:W-:Y:S08]  /*54c00*/  HMMA.1688.F32.TF32 R36, R44.reuse, R124, R36 ;  /* 0x0000007c2c24723c */ /* 0x040ff00000081024 */
[C---:B------:R-:W-:Y:S08]  /*54c10*/  HMMA.1688.F32.TF32 R28, R44.reuse, R128, R28 ;  /* 0x000000802c1c723c */ /* 0x040ff0000008101c */
[C---:B------:R-:W-:Y:S08]  /*54c20*/  HMMA.1688.F32.TF32 R12, R44.reuse, R132, R12 ;  /* 0x000000842c0c723c */ /* 0x040ff0000008100c */
[----:B--2---:R-:W-:Y:S11]  /*54c30*/  HMMA.1688.F32.TF32 R40, R44, R100, R40 ;  /* 0x000000642c28723c */ /* 0x004ff60000081028 */
[----:B------:R-:W-:Y:S11]  /*54c40*/  @!UPT UIADD3 URZ, URZ, URZ, URZ ;  /* 0x0000003f3f3ff290 */ /* 0x000ff6000fffe03f */
[----:B------:R-:W-:Y:S01]  /*54c50*/  @!UPT UIADD3 URZ, URZ, URZ, URZ ;  /* 0x0000003f3f3ff290 */ /* 0x000fe2000fffe03f */
[----:B------:R1:W-:Y:S04]  /*54c60*/  STL.64 [R1+0x400], R40 ;  /* 0x0004002801007387 */ /* 0x0003e80000100a00 */
[----:B------:R2:W-:Y:S04]  /*54c70*/  STL.64 [R1+0x408], R42 ;  /* 0x0004082a01007387 */ /* 0x0005e80000100a00 */
[----:B-1----:R-:W3:Y:S04]  /*54c80*/  LDL.LU R40, [R1+0xe0] ;  /* 0x0000e00001287983 */ /* 0x002ee80000300800 */
[----:B------:R-:W3:Y:S04]  /*54c90*/  LDL.LU R41, [R1+0xe4] ;  /* 0x0000e40001297983 */ /* 0x000ee80000300800 */
[----:B--2---:R-:W3:Y:S04]  /*54ca0*/  LDL.LU R42, [R1+0xe8] ;  /* 0x0000e800012a7983 */ /* 0x004ee80000300800 */
[----:B------:R-:W3:Y:S04]  /*54cb0*/  LDL.LU R43, [R1+0xec] ;  /* 0x0000ec00012b7983 */ /* 0x000ee80000300800 */
[----:B------:R1:W-:Y:S04]  /*54cc0*/  STL.64 [R1+0x3f0], R32 ;  /* 0x0003f02001007387 */ /* 0x0003e80000100a00 */
[----:B------:R2:W-:Y:S04]  /*54cd0*/  STL.64 [R1+0x3f8], R34 ;  /* 0x0003f82201007387 */ /* 0x0005e80000100a00 */
[----:B-1----:R-:W4:Y:S04]  /*54ce0*/  LDL.LU R32, [R1+0xd0] ;  /* 0x0000d00001207983 */ /* 0x002f280000300800 */
[----:B------:R-:W4:Y:S04]  /*54cf0*/  LDL.LU R33, [R1+0xd4] ;  /* 0x0000d40001217983 */ /* 0x000f280000300800 */
[----:B--2---:R-:W4:Y:S04]  /*54d00*/  LDL.LU R34, [R1+0xd8] ;  /* 0x0000d80001227983 */ /* 0x004f280000300800 */
[----:B------:R-:W4:Y:S04]  /*54d10*/  LDL.LU R35, [R1+0xdc] ;  /* 0x0000dc0001237983 */ /* 0x000f280000300800 */
[----:B------:R-:W-:Y:S04]  /*54d20*/  STL.64 [R1+0x3c0], R244 ;  /* 0x0003c0f401007387 */ /* 0x000fe80000100a00 */
[----:B------:R1:W-:Y:S04]  /*54d30*/  STL.64 [R1+0x3c8], R246 ;  /* 0x0003c8f601007387 */ /* 0x0003e80000100a00 */
        /* <DEDUP_REMOVED lines=14> */
[----:B------:R1:W-:Y:S04]  /*54e20*/  STL.64 [R1+0x2d8], R38 ;  /* 0x0002d82601007387 */ /* 0x0003e80000100a00 */
[----:B-1----:R-:W2:Y:S04]  /*54e30*/  LDL.LU R36, [R1+0xc0] ;  /* 0x0000c00001247983 */ /* 0x002ea80000300800 */
[----:B------:R-:W2:Y:S01]  /*54e40*/  LDL.LU R37, [R1+0xc4] ;  /* 0x0000c40001257983 */ /* 0x000ea20000300800 */
[----:B------:R-:W-:-:S02]  /*54e50*/  IMAD.MOV.U32 R38, RZ, RZ, R0 ;  /* 0x000000ffff267224 */ /* 0x000fc400078e0000 */
[----:B------:R-:W-:Y:S01]  /*54e60*/  IMAD.MOV.U32 R39, RZ, RZ, R3 ;  /* 0x000000ffff277224 */ /* 0x000fe200078e0003 */
[----:B------:R-:W2:Y:S04]  /*54e70*/  LDL.LU R0, [R1+0x3b4c] ;  /* 0x003b4c0001007983 */ /* 0x000ea80000300800 */
[----:B------:R-:W2:Y:S04]  /*54e80*/  LDL.LU R3, [R1+0x3b48] ;  /* 0x003b480001037983 */ /* 0x000ea80000300800 */
[----:B------:R-:W2:Y:S04]  /*54e90*/  LDL.LU R44, [R1+0x100] ;  /* 0x00010000012c7983 */ /* 0x000ea80000300800 */
[----:B------:R-:W-:Y:S04]  /*54ea0*/  STL.64 [R1+0x2b0], R28 ;  /* 0x0002b01c01007387 */ /* 0x000fe80000100a00 */
[----:B------:R-:W-:Y:S04]  /*54eb0*/  STL.64 [R1+0x2b8], R30 ;  /* 0x0002b81e01007387 */ /* 0x000fe80000100a00 */
[----:B------:R1:W-:Y:S04]  /*54ec0*/  STL.64 [R1+0x280], R12 ;  /* 0x0002800c01007387 */ /* 0x0003e80000100a00 */
[----:B------:R1:W-:Y:S04]  /*54ed0*/  STL.64 [R1+0x288], R14 ;  /* 0x0002880e01007387 */ /* 0x0003e80000100a00 */
[----:B------:R-:W2:Y:S04]  /*54ee0*/  LDL.LU R45, [R1+0x104] ;  /* 0x00010400012d7983 */ /* 0x000ea80000300800 */
[----:B------:R-:W2:Y:S04]  /*54ef0*/  LDL.LU R46, [R1+0x108] ;  /* 0x00010800012e7983 */ /* 0x000ea80000300800 */
[----:B------:R-:W2:Y:S04]  /*54f00*/  LDL.LU R47, [R1+0x10c] ;  /* 0x00010c00012f7983 */ /* 0x000ea80000300800 */
[----:B-1----:R-:W2:Y:S04]  /*54f10*/  LDL.LU R12, [R1+0xb0] ;  /* 0x0000b000010c7983 */ /* 0x002ea80000300800 */
[----:B------:R-:W2:Y:S04]  /*54f20*/  LDL.LU R13, [R1+0xb4] ;  /* 0x0000b400010d7983 */ /* 0x000ea80000300800 */
[----:B------:R-:W2:Y:S04]  /*54f30*/  LDL.LU R14, [R1+0xb8] ;  /* 0x0000b800010e7983 */ /* 0x000ea80000300800 */
[----:B------:R-:W2:Y:S01]  /*54f40*/  LDL.LU R15, [R1+0xbc] ;  /* 0x0000bc00010f7983 */ /* 0x000ea20000300800 */
[C---:B---3--:R-:W-:Y:S08]  /*54f50*/  HMMA.1688.F32.TF32 R40, R48.reuse, R104, R40 ;  /* 0x000000683028723c */ /* 0x048ff00000081028 */
[C---:B----4-:R-:W-:Y:S08]  /*54f60*/  HMMA.1688.F32.TF32 R32, R48.reuse, R108, R32 ;  /* 0x0000006c3020723c */ /* 0x050ff00000081020 */
[C---:B--2---:R-:W-:Y:S01]  /*54f70*/  HMMA.1688.F32.TF32 R36, R48.reuse, R112, R36 ;  /* 0x000000703024723c */ /* 0x044fe20000081024 */
[----:B------:R-:W-:Y:S04]  /*54f80*/  LDS R29, [R0+0xc000] ;  /* 0x00c00000001d7984 */ /* 0x000fe80000000800 */
[----:B------:R-:W-:Y:S04]  /*54f90*/  LDS R28, [R3+0xc000] ;  /* 0x00c00000031c7984 */ /* 0x000fe80000000800 */
[----:B------:R-:W-:Y:S04]  /*54fa0*/  LDS R30, [R3+0xe000] ;  /* 0x00e00000031e7984 */ /* 0x000fe80000000800 */
[----:B------:R-:W1:Y:S01]  /*54fb0*/  LDS R31, [R0+0xe000] ;  /* 0x00e00000001f7984 */ /* 0x000e620000000800 */
[C---:B------:R-:W-:Y:S11]  /*54fc0*/  HMMA.1688.F32.TF32 R44, R48.reuse, R96, R44 ;  /* 0x00000060302c723c */ /* 0x040ff6000008102c */
[----:B------:R-:W-:Y:S11]  /*54fd0*/  @!UPT UIADD3 URZ, URZ, URZ, URZ ;  /* 0x0000003f3f3ff290 */ /* 0x000ff6000fffe03f */
[----:B------:R-:W-:Y:S01]  /*54fe0*/  @!UPT UIADD3 URZ, URZ, URZ, URZ ;  /* 0x0000003f3f3ff290 */ /* 0x000fe2000fffe03f */
[----:B------:R-:W-:Y:S04]  /*54ff0*/  STL.64 [R1+0x260], R44 ;  /* 0x0002602c01007387 */ /* 0x000fe80000100a00 */
[----:B------:R2:W-:Y:S02]  /*55000*/  STL.64 [R1+0x268], R46 ;  /* 0x0002682e01007387 */ /* 0x0005e40000100a00 */
[C---:B--2---:R-:W-:Y:S02]  /*55010*/  HMMA.1688.F32.TF32 R44, R48.reuse, R100, R16 ;  /* 0x00000064302c723c */ /* 0x044fe40000081010 */
[----:B------:R-:W2:Y:S11]  /*55020*/  LDL.LU R16, [R1+0xa0] ;  /* 0x0000a00001107983 */ /* 0x000eb60000300800 */
[----:B------:R-:W-:Y:S10]  /*55030*/  @!UPT UIADD3 URZ, URZ, URZ, URZ ;  /* 0x0000003f3f3ff290 */ /* 0x000ff4000fffe03f */
[----:B------:R3:W-:Y:S04]  /*55040*/  STL.64 [R1+0x240], R44 ;  /* 0x0002402c01007387 */ /* 0x0007e80000100a00 */
[----:B------:R4:W-:Y:S04]  /*55050*/  STL.64 [R1+0x248], R46 ;  /* 0x0002482e01007387 */ /* 0x0009e80000100a00 */
[----:B------:R-:W2:Y:S04]  /*55060*/  LDL.LU R17, [R1+0xa4] ;  /* 0x0000a40001117983 */ /* 0x000ea80000300800 */
[----:B------:R-:W2:Y:S04]  /*55070*/  LDL.LU R18, [R1+0xa8] ;  /* 0x0000a80001127983 */ /* 0x000ea80000300800 */
[----:B------:R-:W2:Y:S01]  /*55080*/  LDL.LU R19, [R1+0xac] ;  /* 0x0000ac0001137983 */ /* 0x000ea20000300800 */
[----:B------:R-:W-:Y:S03]  /*55090*/  HMMA.1688.F32.TF32 R12, R48, R116, R12 ;  /* 0x00000074300c723c */ /* 0x000fe6000008100c */
[----:B---3--:R-:W3:Y:S04]  /*550a0*/  LDL.LU R44, [R1+0x90] ;  /* 0x00009000012c7983 */ /* 0x008ee80000300800 */
[----:B------:R1:W-:Y:S04]  /*550b0*/  STL.64 [R1+0x220], R40 ;  /* 0x0002202801007387 */ /* 0x0003e80000100a00 */
[----:B------:R1:W-:Y:S04]  /*550c0*/  STL.64 [R1+0x228], R42 ;  /* 0x0002282a01007387 */ /* 0x0003e80000100a00 */
[----:B------:R-:W3:Y:S04]  /*550d0*/  LDL.LU R45, [R1+0x94] ;  /* 0x00009400012d7983 */ /* 0x000ee80000300800 */
[----:B----4-:R-:W3:Y:S04]  /*550e0*/  LDL.LU R46, [R1+0x98] ;  /* 0x00009800012e7983 */ /* 0x010ee80000300800 */
[----:B------:R-:W3:Y:S04]  /*550f0*/  LDL.LU R47, [R1+0x9c] ;  /* 0x00009c00012f7983 */ /* 0x000ee80000300800 */
[----:B-1----:R-:W4:Y:S04]  /*55100*/  LDL.LU R40, [R1+0x20] ;  /* 0x0000200001287983 */ /* 0x002f280000300800 */
[----:B------:R1:W-:Y:S04]  /*55110*/  STL.64 [R1+0x200], R32 ;  /* 0x0002002001007387 */ /* 0x0003e80000100a00 */
[----:B------:R1:W-:Y:S04]  /*55120*/  STL.64 [R1+0x208], R34 ;  /* 0x0002082201007387 */ /* 0x0003e80000100a00 */
[----:B------:R-:W4:Y:S04]  /*55130*/  LDL.LU R41, [R1+0x24] ;  /* 0x0000240001297983 */ /* 0x000f280000300800 */
[----:B------:R-:W4:Y:S04]  /*55140*/  LDL.LU R42, [R1+0x28] ;  /* 0x00002800012a7983 */ /* 0x000f280000300800 */
[----:B------:R-:W4:Y:S04]  /*55150*/  LDL.LU R43, [R1+0x2c] ;  /* 0x00002c00012b7983 */ /* 0x000f280000300800 */
[----:B-1----:R-:W3:Y:S01]  /*55160*/  LDL.LU R32, [R1+0x10] ;  /* 0x0000100001207983 */ /* 0x002ee20000300800 */
[----:B------:R-:W-:-:S03]  /*55170*/  IMAD.MOV.U32 R112, RZ, RZ, R39 ;  /* 0x000000ffff707224 */ /* 0x000fc600078e0027 */
[----:B------:R-:W3:Y:S01]  /*55180*/  LDL.LU R33, [R1+0x14] ;  /* 0x0000140001217983 */ /* 0x000ee20000300800 */
[----:B------:R-:W-:-:S03]  /*55190*/  MOV R113, R38 ;  /* 0x0000002600717202 */ /* 0x000fc60000000f00 */
[----:B------:R-:W3:Y:S01]  /*551a0*/  LDL.LU R34, [R1+0x18] ;  /* 0x0000180001227983 */ /* 0x000ee20000300800 */
[----:B------:R-:W-:-:S03]  /*551b0*/  IMAD.MOV.U32 R38, RZ, RZ, R10 ;  /* 0x000000ffff267224 */ /* 0x000fc600078e000a */
[----:B------:R-:W3:Y:S01]  /*551c0*/  LDL.LU R35, [R1+0x1c] ;  /* 0x00001c0001237983 */ /* 0x000ee20000300800 */
[----:B------:R-:W-:-:S03]  /*551d0*/  MOV R39, R11 ;  /* 0x0000000b00277202 */ /* 0x000fc60000000f00 */
[----:B------:R1:W-:Y:S01]  /*551e0*/  STL.64 [R1+0x1e0], R36 ;  /* 0x0001e02401007387 */ /* 0x0003e20000100a00 */
[----:B------:R-:W-:Y:S01]  /*551f0*/  MOV R105, R14 ;  /* 0x0000000e00697202 */ /* 0x000fe20000000f00 */
[----:B------:R-:W-:Y:S02]  /*55200*/  IMAD.MOV.U32 R104, RZ, RZ, R15 ;  /* 0x000000ffff687224 */ /* 0x000fe400078e000f */
[----:B-1----:R-:W3:Y:S04]  /*55210*/  LDL.LU R36, [R1] ;  /* 0x0000000001247983 */ /* 0x002ee80000300800 */
[----:B------:R-:W3:Y:S04]  /*55220*/  LDL.LU R37, [R1+0x4] ;  /* 0x0000040001257983 */ /* 0x000ee80000300800 */
[----:B------:R-:W3:Y:S04]  /*55230*/  LDL.LU R10, [R1+0x3b44] ;  /* 0x003b4400010a7983 */ /* 0x000ee80000300800 */
[----:B------:R-:W3:Y:S04]  /*55240*/  LDL.LU R11, [R1+0x3b40] ;  /* 0x003b4000010b7983 */ /* 0x000ee80000300800 */
[----:B------:R1:W-:Y:S04]  /*55250*/  STL [R1+0x3adc], R112 ;  /* 0x003adc7001007387 */ /* 0x0003e80000100800 */
[----:B------:R1:W-:Y:S04]  /*55260*/  STL [R1+0x3ad8], R113 ;  /* 0x003ad87101007387 */ /* 0x0003e80000100800 */
[----:B------:R-:W3:Y:S01]  /*55270*/  LDL.LU.64 R14, [R1+0x3b38] ;  /* 0x003b3800010e7983 */ /* 0x000ee20000300a00 */
[----:B------:R-:W-:-:S02]  /*55280*/  IMAD.MOV.U32 R108, RZ, RZ, R13 ;  /* 0x000000ffff6c7224 */ /* 0x000fc400078e000d */
[----:B------:R-:W-:-:S03]  /*55290*/  IMAD.MOV.U32 R109, RZ, RZ, R12 ;  /* 0x000000ffff6d7224 */ /* 0x000fc600078e000c */
[----:B------:R1:W-:Y:S04]  /*552a0*/  STL [R1+0x3ae4], R108 ;  /* 0x003ae46c01007387 */ /* 0x0003e80000100800 */
[----:B------:R1:W-:Y:S01]  /*552b0*/  STL [R1+0x3ae0], R109 ;  /* 0x003ae06d01007387 */ /* 0x0003e20000100800 */
[----:B--2---:R-:W-:Y:S11]  /*552c0*/  HMMA.1688.F32.TF32 R16, R48, R120, R16 ;  /* 0x000000783010723c */ /* 0x004ff60000081010 */
[----:B------:R-:W-:Y:S11]  /*552d0*/  @!UPT UIADD3 URZ, URZ, URZ, URZ ;  /* 0x0000003f3f3ff290 */ /* 0x000ff6000fffe03f */
[----:B------:R-:W-:Y:S02]  /*552e0*/  @!UPT UIADD3 URZ, URZ, URZ, URZ ;  /* 0x0000003f3f3ff290 */ /* 0x000fe4000fffe03f */
[----:B------:R-:W-:Y:S01]  /*552f0*/  IMAD.MOV.U32 R117, RZ, RZ, R18 ;  /* 0x000000ffff757224 */ /* 0x000fe200078e0012 */
[----:B------:R-:W-:Y:S01]  /*55300*/  MOV R120, R17 ;  /* 0x0000001100787202 */ /* 0x000fe20000000f00 */
[----:B------:R-:W-:Y:S02]  /*55310*/  IMAD.MOV.U32 R116, RZ, RZ, R19 ;  /* 0x000000ffff747224 */ /* 0x000fe400078e0013 */
[----:B------:R-:W-:Y:S01]  /*55320*/  IMAD.MOV.U32 R121, RZ, RZ, R16 ;  /* 0x000000ffff797224 */ /* 0x000fe200078e0010 */
[----:B------:R-:W2:Y:S04]  /*55330*/  LDL.LU.64 R18, [R1+0x3b30] ;  /* 0x003b300001127983 */ /* 0x000ea80000300a00 */
[----:B------:R-:W2:Y:S01]  /*55340*/  LDL.LU.64 R16, [R1+0x3b28] ;  /* 0x003b280001107983 */ /* 0x000ea20000300a00 */
[C---:B---3--:R-:W-:Y:S11]  /*55350*/  HMMA.1688.F32.TF32 R36, R28.reuse, R14, R36 ;  /* 0x0000000e1c24723c */ /* 0x048ff60000081024 */
[----:B------:R-:W-:Y:S11]  /*55360*/  @!UPT UIADD3 URZ, URZ, URZ, URZ ;  /* 0x0000003f3f3ff290 */ /* 0x000ff6000fffe03f */
[----:B------:R-:W-:Y:S02]  /*55370*/  @!UPT UIADD3 URZ, URZ, URZ, URZ ;  /* 0x0000003f3f3ff290 */ /* 0x000fe4000fffe03f */
[----:B------:R-:W-:Y:S01]  /*55380*/  MOV R9, R36 ;  /* 0x0000002400097202 */ /* 0x000fe20000000f00 */
[----:B------:R-:W-:Y:S01]  /*55390*/  IMAD.MOV.U32 R8, RZ, RZ, R37 ;  /* 0x000000ffff087224 */ /* 0x000fe200078e0025 */
[----:B------:R-:W-:Y:S01]  /*553a0*/  MOV R4, R39 ;  /* 0x0000002700047202 */ /* 0x000fe20000000f00 */
[----:B------:R-:W-:Y:S02]  /*553b0*/  IMAD.MOV.U32 R5, RZ, RZ, R38 ;  /* 0x000000ffff057224 */ /* 0x000fe400078e0026 */
[C---:B------:R-:W-:Y:S11]  /*553c0*/  HMMA.1688.F32.TF32 R36, R28.reuse, R10, R248 ;  /* 0x0000000a1c24723c */ /* 0x040ff600000810f8 */
[----:B------:R-:W-:Y:S11]  /*553d0*/  @!UPT UIADD3 URZ, URZ, URZ, URZ ;  /* 0x0000003f3f3ff290 */ /* 0x000ff6000fffe03f */
[----:B------:R-:W-:Y:S02]  /*553e0*/  @!UPT UIADD3 URZ, URZ, URZ, URZ ;  /* 0x0000003f3f3ff290 */ /* 0x000fe4000fffe03f */
[----:B------:R-:W-:Y:S01]  /*553f0*/  IMAD.MOV.U32 R53, RZ, RZ, R36 ;  /* 0x000000ffff357224 */ /* 0x000fe200078e0024 */
[----:B------:R-:W-:Y:S01]  /*55400*/  MOV R13, R38 ;  /* 0x00000026000d7202 */ /* 0x000fe20000000f00 */
[----:B------:R-:W-:Y:S02]  /*55410*/  IMAD.MOV.U32 R52, RZ, RZ, R37 ;  /* 0x000000ffff347224 */ /* 0x000fe400078e0025 */
[----:B------:R-:W-:Y:S02]  /*55420*/  IMAD.MOV.U32 R12, RZ, RZ, R39 ;  /* 0x000000ffff0c7224 */ /* 0x000fe400078e0027 */
[----:B------:R-:W-:Y:S08]  /*55430*/  HMMA.1688.F32.TF32 R36, R28, R6, R244 ;  /* 0x000000061c24723c */ /* 0x000ff000000810f4 */
[C---:B------:R-:W-:Y:S08]  /*55440*/  HMMA.1688.F32.TF32 R44, R48.reuse, R124, R44 ;  /* 0x0000007c302c723c */ /* 0x040ff0000008102c */
[----:B----4-:R-:W-:Y:S08]  /*55450*/  HMMA.1688.F32.TF32 R40, R48, R128, R40 ;  /* 0x000000803028723c */ /* 0x010ff00000081028 */
[----:B------:R-:W-:Y:S01]  /*55460*/  IMAD.MOV.U32 R61, RZ, RZ, R36 ;  /* 0x000000ffff3d7224 */ /* 0x000fe200078e0024 */
[----:B------:R-:W-:Y:S01]  /*55470*/  MOV R60, R37 ;  /* 0x00000025003c7202 */ /* 0x000fe20000000f00 */
[----:B------:R-:W-:-:S02]  /*55480*/  IMAD.MOV.U32 R57, RZ, RZ, R38 ;  /* 0x000000ffff397224 */ /* 0x000fc400078e0026 */
[----:B------:R-:W-:Y:S02]  /*55490*/  IMAD.MOV.U32 R56, RZ, RZ, R39 ;  /* 0x000000ffff387224 */ /* 0x000fe400078e0027 */
[----:B------:R-:W-:Y:S02]  /*554a0*/  HMMA.1688.F32.TF32 R36, R28, R62, R240 ;  /* 0x0000003e1c24723c */ /* 0x000fe400000810f0 */
[----:B-1----:R-:W-:Y:S01]  /*554b0*/  MOV R112, R44 ;  /* 0x0000002c00707202 */ /* 0x002fe20000000f00 */
[----:B------:R-:W-:Y:S01]  /*554c0*/  IMAD.MOV.U32 R113, RZ, RZ, R45 ;  /* 0x000000ffff717224 */ /* 0x000fe200078e002d */
[----:B------:R-:W-:Y:S01]  /*554d0*/  MOV R124, R47 ;  /* 0x0000002f007c7202 */ /* 0x000fe20000000f00 */
[----:B------:R-:W-:-:S03]  /*554e0*/  IMAD.MOV.U32 R125, RZ, RZ, R46 ;  /* 0x000000ffff7d7224 */ /* 0x000fc600078e002e */
[C---:B------:R-:W-:Y:S02]  /*554f0*/  HMMA.1688.F32.TF32 R44, R28.reuse, R58, R72 ;  /* 0x0000003a1c2c723c */ /* 0x040fe40000081048 */
[----:B------:R-:W-:Y:S01]  /*55500*/  IMAD.MOV.U32 R108, RZ, RZ, R40 ;  /* 0x000000ffff6c7224 */ /* 0x000fe200078e0028 */
[----:B------:R-:W-:Y:S01]  /*55510*/  MOV R129, R42 ;  /* 0x0000002a00817202 */ /* 0x000fe20000000f00 */
[----:B------:R-:W-:Y:S02]  /*55520*/  IMAD.MOV.U32 R109, RZ, RZ, R41 ;  /* 0x000000ffff6d7224 */ /* 0x000fe400078e0029 */
[----:B------:R-:W-:Y:S02]  /*55530*/  IMAD.MOV.U32 R128, RZ, RZ, R43 ;  /* 0x000000ffff807224 */ /* 0x000fe400078e002b */
[C---:B------:R-:W-:Y:S07]  /*55540*/  HMMA.1688.F32.TF32 R40, R28.reuse, R54, R84 ;  /* 0x000000361c28723c */ /* 0x040fee0000081054 */
[----:B------:R-:W-:Y:S04]  /*55550*/  STL.64 [R1+0x2c0], R36 ;  /* 0x0002c02401007387 */ /* 0x000fe80000100a00 */
[----:B------:R1:W-:Y:S02]  /*55560*/  STL.64 [R1+0x2c8], R38 ;  /* 0x0002c82601007387 */ /* 0x0003e40000100a00 */
[C---:B-1----:R-:W-:Y:S02]  /*55570*/  HMMA.1688.F32.TF32 R36, R28.reuse, R98, R136 ;  /* 0x000000621c24723c */ /* 0x042fe40000081088 */
[----:B------:R-:W-:Y:S04]  /*55580*/  STL.64 [R1+0x2a0], R44 ;  /* 0x0002a02c01007387 */ /* 0x000fe80000100a00 */
[----:B------:R1:W-:Y:S04]  /*55590*/  STL.64 [R1+0x2a8], R46 ;  /* 0x0002a82e01007387 */ /* 0x0003e80000100a00 */
[----:B------:R-:W-:Y:S04]  /*555a0*/  STL.64 [R1+0x290], R40 ;  /* 0x0002902801007387 */ /* 0x000fe80000100a00 */
[----:B------:R3:W-:Y:S01]  /*555b0*/  STL.64 [R1+0x298], R42 ;  /* 0x0002982a01007387 */ /* 0x0007e20000100a00 */
[C---:B-1----:R-:W-:Y:S08]  /*555c0*/  HMMA.1688.F32.TF32 R44, R28.reuse, R102, R140 ;  /* 0x000000661c2c723c */ /* 0x042ff0000008108c */
[----:B------:R-:W-:Y:S01]  /*555d0*/  STL.64 [R1+0x270], R36 ;  /* 0x0002702401007387 */ /* 0x000fe20000100a00 */
[C---:B---3--:R-:W-:Y:S03]  /*555e0*/  HMMA.1688.F32.TF32 R40, R28.reuse, R106, R144 ;  /* 0x0000006a1c28723c */ /* 0x048fe60000081090 */
[----:B------:R1:W-:Y:S05]  /*555f0*/  STL.64 [R1+0x278], R38 ;  /* 0x0002782601007387 */ /* 0x0003ea0000100a00 */
[----:B-1----:R-:W-:Y:S08]  /*55600*/  HMMA.1688.F32.TF32 R36, R28, R110, R148 ;  /* 0x0000006e1c24723c */ /* 0x002ff00000081094 */
[----:B------:R-:W-:Y:S01]  /*55610*/  HMMA.1688.F32.TF32 R32, R48, R132, R32 ;  /* 0x000000843020723c */ /* 0x000fe20000081020 */
[----:B------:R-:W-:Y:S04]  /*55620*/  STL.64 [R1+0x250], R44 ;  /* 0x0002502c01007387 */ /* 0x000fe80000100a00 */
[----:B------:R1:W-:Y:S04]  /*55630*/  STL.64 [R1+0x258], R46 ;  /* 0x0002582e01007387 */ /* 0x0003e80000100a00 */
[----:B------:R-:W-:Y:S04]  /*55640*/  STL.64 [R1+0x230], R40 ;  /* 0x0002302801007387 */ /* 0x000fe80000100a00 */
[----:B------:R3:W-:Y:S01]  /*55650*/  STL.64 [R1+0x238], R42 ;  /* 0x0002382a01007387 */ /* 0x0007e20000100a00 */
[C---:B-1----:R-:W-:Y:S03]  /*55660*/  HMMA.1688.F32.TF32 R44, R28.reuse, R114, R152 ;  /* 0x000000721c2c723c */ /* 0x042fe60000081098 */
[----:B------:R-:W-:Y:S04]  /*55670*/  STL.64 [R1+0x210], R36 ;  /* 0x0002102401007387 */ /* 0x000fe80000100a00 */
[----:B------:R1:W-:Y:S01]  /*55680*/  STL.64 [R1+0x218], R38 ;  /* 0x0002182601007387 */ /* 0x0003e20000100a00 */
[----:B---3--:R-:W-:Y:S01]  /*55690*/  HMMA.1688.F32.TF32 R40, R28, R118, R156 ;  /* 0x000000761c28723c */ /* 0x008fe2000008109c */
[----:B------:R-:W-:Y:S01]  /*556a0*/  MOV R72, R93 ;  /* 0x0000005d00487202 */ /* 0x000fe20000000f00 */
[----:B------:R-:W-:Y:S01]  /*556b0*/  IMAD.MOV.U32 R73, RZ, RZ, R80 ;  /* 0x000000ffff497224 */ /* 0x000fe200078e0050 */
[----:B------:R-:W-:Y:S01]  /*556c0*/  MOV R75, R82 ;  /* 0x00000052004b7202 */ /* 0x000fe20000000f00 */
[----:B------:R-:W-:-:S02]  /*556d0*/  IMAD.MOV.U32 R74, RZ, RZ, R81 ;  /* 0x000000ffff4a7224 */ /* 0x000fc400078e0051 */
[----:B------:R-:W-:Y:S01]  /*556e0*/  IMAD.MOV.U32 R136, RZ, RZ, R68 ;  /* 0x000000ffff887224 */ /* 0x000fe200078e0044 */
[----:B------:R-:W-:Y:S01]  /*556f0*/  MOV R138, R70 ;  /* 0x00000046008a7202 */ /* 0x000fe20000000f00 */
[----:B------:R-:W-:Y:S01]  /*55700*/  IMAD.MOV.U32 R137, RZ, RZ, R69 ;  /* 0x000000ffff897224 */ /* 0x000fe200078e0045 */
[----:B-1----:R-:W-:Y:S01]  /*55710*/  HMMA.1688.F32.TF32 R36, R28, R122, R160 ;  /* 0x0000007a1c24723c */ /* 0x002fe200000810a0 */
[----:B------:R-:W-:Y:S01]  /*55720*/  IMAD.MOV.U32 R101, RZ, RZ, R32 ;  /* 0x000000ffff657224 */ /* 0x000fe200078e0020 */
[----:B------:R-:W-:Y:S01]  /*55730*/  MOV R100, R33 ;  /* 0x0000002100647202 */ /* 0x000fe20000000f00 */
[----:B------:R-:W-:Y:S01]  /*55740*/  IMAD.MOV.U32 R97, RZ, RZ, R34 ;  /* 0x000000ffff617224 */ /* 0x000fe200078e0022 */
[----:B------:R-:W-:Y:S01]  /*55750*/  LDS R32, [R3+0xc100] ;  /* 0x00c1000003207984 */ /* 0x000fe20000000800 */
[----:B------:R-:W-:-:S03]  /*55760*/  IMAD.MOV.U32 R96, RZ, RZ, R35 ;  /* 0x000000ffff607224 */ /* 0x000fc600078e0023 */
[----:B------:R-:W-:Y:S04]  /*55770*/  LDS R34, [R3+0xe100] ;  /* 0x00e1000003227984 */ /* 0x000fe80000000800 */
[----:B------:R-:W-:Y:S04]  /*55780*/  LDS R33, [R0+0xc100] ;  /* 0x00c1000000217984 */ /* 0x000fe80000000800 */
[----:B------:R-:W1:Y:S04]  /*55790*/  LDS R35, [R0+0xe100] ;  /* 0x00e1000000237984 */ /* 0x000e680000000800 */
[----:B------:R-:W-:Y:S04]  /*557a0*/  STL.64 [R1+0x1f0], R44 ;  /* 0x0001f02c01007387 */ /* 0x000fe80000100a00 */
[----:B------:R3:W-:Y:S04]  /*557b0*/  STL.64 [R1+0x1f8], R46 ;  /* 0x0001f82e01007387 */ /* 0x0007e80000100a00 */
[----:B------:R-:W-:Y:S04]  /*557c0*/  STL.64 [R1+0x1d0], R40 ;  /* 0x0001d02801007387 */ /* 0x000fe80000100a00 */
[----:B------:R4:W-:Y:S01]  /*557d0*/  STL.64 [R1+0x1d8], R42 ;  /* 0x0001d82a01007387 */ /* 0x0009e20000100a00 */
[C---:B---3--:R-:W-:Y:S03]  /*557e0*/  HMMA.1688.F32.TF32 R44, R28.reuse, R126, R164 ;  /* 0x0000007e1c2c723c */ /* 0x048fe600000810a4 */
[----:B------:R-:W-:Y:S04]  /*557f0*/  STL.64 [R1+0x1b0], R36 ;  /* 0x0001b02401007387 */ /* 0x000fe80000100a00 */
[----:B------:R3:W-:Y:S01]  /*55800*/  STL.64 [R1+0x1b8], R38 ;  /* 0x0001b82601007387 */ /* 0x0007e20000100a00 */
[C---:B----4-:R-:W-:Y:S01]  /*55810*/  HMMA.1688.F32.TF32 R40, R28.reuse, R130, R168 ;  /* 0x000000821c28723c */ /* 0x050fe200000810a8 */
[----:B------:R-:W-:Y:S01]  /*55820*/  IMAD.MOV.U32 R139, RZ, RZ, R71 ;  /* 0x000000ffff8b7224 */ /* 0x000fe200078e0047 */
[----:B------:R-:W-:Y:S01]  /*55830*/  MOV R85, R94 ;  /* 0x0000005e00557202 */ /* 0x000fe20000000f00 */
[----:B------:R-:W-:Y:S01]  /*55840*/  IMAD.MOV.U32 R84, RZ, RZ, R83 ;  /* 0x000000ffff547224 */ /* 0x000fe200078e0053 */
[----:B------:R-:W-:Y:S04]  /*55850*/  LDS R132, [R3+0x10100] ;  /* 0x0101000003847984 */ /* 0x000fe80000000800 */
[----:B---3--:R-:W-:Y:S01]  /*55860*/  HMMA.1688.F32.TF32 R36, R28, R134, R172 ;  /* 0x000000861c24723c */ /* 0x008fe200000810ac */
[----:B------:R-:W-:Y:S04]  /*55870*/  LDS R28, [R3+0xc200] ;  /* 0x00c20000031c7984 */ /* 0x000fe80000000800 */
[----:B------:R-:W-:Y:S04]  /*55880*/  LDS R30, [R3+0xe200] ;  /* 0x00e20000031e7984 */ /* 0x000fe80000000800 */
[----:B------:R-:W-:Y:S04]  /*55890*/  STL.64 [R1+0x190], R44 ;  /* 0x0001902c01007387 */ /* 0x000fe80000100a00 */
[----:B------:R-:W-:Y:S04]  /*558a0*/  STL.64 [R1+0x198], R46 ;  /* 0x0001982e01007387 */ /* 0x000fe80000100a00 */
[----:B------:R-:W-:Y:S04]  /*558b0*/  STL.64 [R1+0x170], R40 ;  /* 0x0001702801007387 */ /* 0x000fe80000100a00 */
[----:B------:R-:W-:Y:S04]  /*558c0*/  STL.64 [R1+0x178], R42 ;  /* 0x0001782a01007387 */ /* 0x000fe80000100a00 */
[----:B------:R-:W-:Y:S01]  /*558d0*/  STL.64 [R1+0x150], R36 ;  /* 0x0001502401007387 */ /* 0x000fe20000100a00 */
[C---:B-1----:R-:W-:Y:S03]  /*558e0*/  HMMA.1688.F32.TF32 R20, R32.reuse, R10, R20 ;  /* 0x0000000a2014723c */ /* 0x042fe60000081014 */
[----:B------:R2:W-:Y:S04]  /*558f0*/  STL.64 [R1+0x158], R38 ;  /* 0x0001582601007387 */ /* 0x0005e80000100a00 */
[----:B------:R-:W-:Y:S04]  /*55900*/  LDS R29, [R0+0xc200] ;  /* 0x00c20000001d7984 */ /* 0x000fe80000000800 */
[----:B------:R-:W1:Y:S01]  /*55910*/  LDS R31, [R0+0xe200] ;  /* 0x00e20000001f7984 */ /* 0x000e620000000800 */
[----:B--2---:R-:W-:Y:S01]  /*55920*/  HMMA.1688.F32.TF32 R36, R32, R14, R16 ;  /* 0x0000000e2024723c */ /* 0x004fe20000081010 */
[----:B------:R-:W-:-:S02]  /*55930*/  IMAD.MOV.U32 R86, RZ, RZ, R95 ;  /* 0x000000ffff567224 */ /* 0x000fc400078e005f */
[----:B------:R-:W-:Y:S01]  /*55940*/  LDS R44, [R3+0xc300] ;  /* 0x00c30000032c7984 */ /* 0x000fe20000000800 */
[----:B------:R-:W-:-:S03]  /*55950*/  IMAD.MOV.U32 R87, RZ, RZ, R219 ;  /* 0x000000ffff577224 */ /* 0x000fc600078e00db */
[----:B------:R-:W-:Y:S01]  /*55960*/  LDS R46, [R3+0xe300] ;  /* 0x00e30000032e7984 */ /* 0x000fe20000000800 */
[C---:B------:R-:W-:Y:S03]  /*55970*/  HMMA.1688.F32.TF32 R16, R32.reuse, R6, R24 ;  /* 0x000000062010723c */ /* 0x040fe60000081018 */
[----:B------:R-:W-:Y:S04]  /*55980*/  LDS R45, [R0+0xc300] ;  /* 0x00c30000002d7984 */ /* 0x000fe80000000800 */
[----:B------:R-:W2:Y:S01]  /*55990*/  LDS R47, [R0+0xe300] ;  /* 0x00e30000002f7984 */ /* 0x000ea20000000800 */
[C---:B------:R-:W-:Y:S07]  /*559a0*/  HMMA.1688.F32.TF32 R24, R32.reuse, R62, R64 ;  /* 0x0000003e2018723c */ /* 0x040fee0000081040 */
[----:B------:R-:W-:Y:S04]  /*559b0*/  STL.64 [R1+0x140], R36 ;  /* 0x0001402401007387 */ /* 0x000fe80000100a00 */
[----:B------:R-:W-:Y:S04]  /*559c0*/  STL.64 [R1+0x148], R38 ;  /* 0x0001482601007387 */ /* 0x000fe80000100a00 */
[----:B------:R-:W-:Y:S04]  /*559d0*/  STL.64 [R1+0x120], R20 ;  /* 0x0001201401007387 */ /* 0x000fe80000100a00 */
[----:B------:R3:W-:Y:S04]  /*559e0*/  STL.64 [R1+0x128], R22 ;  /* 0x0001281601007387 */ /* 0x0007e80000100a00 */
[----:B------:R-:W-:Y:S04]  /*559f0*/  STL.64 [R1+0x110], R16 ;  /* 0x0001101001007387 */ /* 0x000fe80000100a00 */
[----:B------:R4:W-:Y:S01]  /*55a00*/  STL.64 [R1+0x118], R18 ;  /* 0x0001181201007387 */ /* 0x0009e20000100a00 */
[C---:B---3--:R-:W-:Y:S08]  /*55a10*/  HMMA.1688.F32.TF32 R20, R32.reuse, R58, R76 ;  /* 0x0000003a2014723c */ /* 0x048ff0000008104c */
[C---:B----4-:R-:W-:Y:S01]  /*55a20*/  HMMA.1688.F32.TF32 R16, R32.reuse, R54, R88 ;  /* 0x000000362010723c */ /* 0x050fe20000081058 */
[----:B------:R-:W-:Y:S04]  /*55a30*/  STL.64 [R1+0x100], R24 ;  /* 0x0001001801007387 */ /* 0x000fe80000100a00 */
[----:B------:R3:W-:Y:S10]  /*55a40*/  STL.64 [R1+0x108], R26 ;  /* 0x0001081a01007387 */ /* 0x0007f40000100a00 */
[----:B------:R-:W-:Y:S01]  /*55a50*/  STL.64 [R1+0xf0], R20 ;  /* 0x0000f01401007387 */ /* 0x000fe20000100a00 */
[C---:B---3--:R-:W-:Y:S03]  /*55a60*/  HMMA.1688.F32.TF32 R24, R32.reuse, R98, R176 ;  /* 0x000000622018723c */ /* 0x048fe600000810b0 */
[----:B------:R3:W-:Y:S04]  /*55a70*/  STL.64 [R1+0xf8], R22 ;  /* 0x0000f81601007387 */ /* 0x0007e80000100a00 */
[----:B------:R-:W-:Y:S04]  /*55a80*/  STL.64 [R1+0xe0], R16 ;  /* 0x0000e01001007387 */ /* 0x000fe80000100a00 */
[----:B------:R4:W-:Y:S01]  /*55a90*/  STL.64 [R1+0xe8], R18 ;  /* 0x0000e81201007387 */ /* 0x0009e20000100a00 */
[C---:B---3--:R-:W-:Y:S08]  /*55aa0*/  HMMA.1688.F32.TF32 R20, R32.reuse, R102, R180 ;  /* 0x000000662014723c */ /* 0x048ff000000810b4 */
[C---:B----4-:R-:W-:Y:S03]  /*55ab0*/  HMMA.1688.F32.TF32 R16, R32.reuse, R106, R184 ;  /* 0x0000006a2010723c */ /* 0x050fe600000810b8 */
[----:B------:R-:W-:Y:S04]  /*55ac0*/  STL.64 [R1+0xd0], R24 ;  /* 0x0000d01801007387 */ /* 0x000fe80000100a00 */
[----:B------:R-:W-:Y:S04]  /*55ad0*/  STL.64 [R1+0xd8], R26 ;  /* 0x0000d81a01007387 */ /* 0x000fe80000100a00 */
[----:B------:R-:W1:Y:S04]  /*55ae0*/  LDL.LU R48, [R1+0x590] ;  /* 0x0005900001307983 */ /* 0x000e680000300800 */
[----:B------:R-:W-:Y:S04]  /*55af0*/  STL.64 [R1+0xc0], R20 ;  /* 0x0000c01401007387 */ /* 0x000fe80000100a00 */
[----:B------:R-:W-:Y:S04]  /*55b00*/  STL.64 [R1+0xc8], R22 ;  /* 0x0000c81601007387 */ /* 0x000fe80000100a00 */
[----:B------:R-:W-:Y:S04]  /*55b10*/  STL.64 [R1+0xb0], R16 ;  /* 0x0000b01001007387 */ /* 0x000fe80000100a00 */
[----:B------:R3:W-:Y:S04]  /*55b20*/  STL.64 [R1+0xb8], R18 ;  /* 0x0000b81201007387 */ /* 0x0007e80000100a00 */
[----:B------:R-:W1:Y:S04]  /*55b30*/  LDL.LU R49, [R1+0x594] ;  /* 0x0005940001317983 */ /* 0x000e680000300800 */
[----:B------:R-:W1:Y:S04]  /*55b40*/  LDL.LU R50, [R1+0x598] ;  /* 0x0005980001327983 */ /* 0x000e680000300800 */
[----:B------:R-:W1:Y:S04]  /*55b50*/  LDL.LU R51, [R1+0x59c] ;  /* 0x00059c0001337983 */ /* 0x000e680000300800 */
[----:B------:R-:W4:Y:S04]  /*55b60*/  LDL.LU R40, [R1+0x4d0] ;  /* 0x0004d00001287983 */ /* 0x000f280000300800 */
[----:B------:R-:W4:Y:S04]  /*55b70*/  LDL.LU R41, [R1+0x4d4] ;  /* 0x0004d40001297983 */ /* 0x000f280000300800 */
[----:B------:R-:W4:Y:S04]  /*55b80*/  LDL.LU R42, [R1+0x4d8] ;  /* 0x0004d800012a7983 */ /* 0x000f280000300800 */
[----:B------:R-:W4:Y:S04]  /*55b90*/  LDL.LU R43, [R1+0x4dc] ;  /* 0x0004dc00012b7983 */ /* 0x000f280000300800 */
[----:B------:R-:W2:Y:S04]  /*55ba0*/  LDL.LU R36, [R1+0x380] ;  /* 0x0003800001247983 */ /* 0x000ea80000300800 */
[----:B------:R-:W2:Y:S01]  /*55bb0*/  LDL.LU R37, [R1+0x384] ;  /* 0x0003840001257983 */ /* 0x000ea20000300800 */
[----:B---3--:R-:W-:Y:S01]  /*55bc0*/  HMMA.1688.F32.TF32 R16, R32, R110, R188 ;  /* 0x0000006e2010723c */ /* 0x008fe200000810bc */
[----:B------:R-:W-:Y:S01]  /*55bd0*/  MOV R38, R252 ;  /* 0x000000fc00267202 */ /* 0x000fe20000000f00 */
[----:B------:R-:W-:-:S06]  /*55be0*/  IMAD.MOV.U32 R39, RZ, RZ, R2 ;  /* 0x000000ffff277224 */ /* 0x000fcc00078e0002 */
[C---:B------:R-:W-:Y:S11]  /*55bf0*/  HMMA.1688.F32.TF32 R20, R32.reuse, R114, R192 ;  /* 0x000000722014723c */ /* 0x040ff600000810c0 */
[----:B------:R-:W-:Y:S04]  /*55c00*/  @!UPT UIADD3 URZ, URZ, URZ, URZ ;  /* 0x0000003f3f3ff290 */ /* 0x000fe8000fffe03f */
[----:B------:R3:W-:Y:S01]  /*55c10*/  STL.64 [R1+0xa0], R16 ;  /* 0x0000a01001007387 */ /* 0x0007e20000100a00 */
[----:B------:R-:W-:Y:S01]  /*55c20*/  IMAD.MOV.U32 R252, RZ, RZ, R18 ;  /* 0x000000fffffc7224 */ /* 0x000fe200078e0012 */
[----:B------:R-:W-:Y:S02]  /*55c30*/  MOV R2, R19 ;  /* 0x0000001300027202 */ /* 0x000fe40000000f00 */
[C---:B---3--:R-:W-:Y:S03]  /*55c40*/  HMMA.1688.F32.TF32 R16, R32.reuse, R118, R196 ;  /* 0x000000762010723c */ /* 0x048fe600000810c4 */
[----:B------:R3:W-:Y:S04]  /*55c50*/  STL [R1+0x39ac], R2 ;  /* 0x0039ac0201007387 */ /* 0x0007e80000100800 */
[----:B------:R-:W-:Y:S04]  /*55c60*/  STL [R1+0x39a8], R252 ;  /* 0x0039a8fc01007387 */ /* 0x000fe80000100800 */
[----:B------:R-:W-:Y:S04]  /*55c70*/  STL.64 [R1+0x90], R20 ;  /* 0x0000901401007387 */ /* 0x000fe80000100a00 */
[----:B------:R3:W-:Y:S01]  /*55c80*/  STL.64 [R1+0x98], R22 ;  /* 0x0000981601007387 */ /* 0x0007e20000100a00 */
[C---:B------:R-:W-:Y:S03]  /*55c90*/  HMMA.1688.F32.TF32 R248, R32.reuse, R130, R208 ;  /* 0x0000008220f8723c */ /* 0x040fe600000810d0 */
[----:B------:R-:W-:Y:S04]  /*55ca0*/  LDS R208, [R3+0xc400] ;  /* 0x00c4000003d07984 */ /* 0x000fe80000000800 */
[----:B------:R-:W-:Y:S01]  /*55cb0*/  LDS R210, [R3+0xe400] ;  /* 0x00e4000003d27984 */ /* 0x000fe20000000800 */
[----:B---3--:R-:W-:Y:S01]  /*55cc0*/  IMAD.MOV.U32 R2, RZ, RZ, R18 ;  /* 0x000000ffff027224 */ /* 0x008fe200078e0012 */
[----:B------:R-:W-:Y:S02]  /*55cd0*/  HMMA.1688.F32.TF32 R20, R32, R122, R200 ;  /* 0x0000007a2014723c */ /* 0x000fe400000810c8 */
[----:B------:R3:W-:Y:S01]  /*55ce0*/  STL.64 [R1+0x20], R16 ;  /* 0x0000201001007387 */ /* 0x0007e20000100a00 */
[----:B------:R-:W-:-:S03]  /*55cf0*/  IMAD.MOV.U32 R252, RZ, RZ, R19 ;  /* 0x000000fffffc7224 */ /* 0x000fc600078e0013 */
[----:B------:R-:W-:Y:S02]  /*55d00*/  LDS R209, [R0+0xc400] ;  /* 0x00c4000000d17984 */ /* 0x000fe40000000800 */
[C---:B------:R-:W-:Y:S02]  /*55d10*/  HMMA.1688.F32.TF32 R244, R32.reuse, R134, R212 ;  /* 0x0000008620f4723c */ /* 0x040fe400000810d4 */
[----:B------:R-:W1:Y:S06]  /*55d20*/  LDS R211, [R0+0xe400] ;  /* 0x00e4000000d37984 */ /* 0x000e6c0000000800 */
[----:B---3--:R-:W-:Y:S01]  /*55d30*/  HMMA.1688.F32.TF32 R16, R32, R126, R204 ;  /* 0x0000007e2010723c */ /* 0x008fe200000810cc */
[----:B------:R3:W-:Y:S04]  /*55d40*/  STL [R1+0x39b4], R252 ;  /* 0x0039b4fc01007387 */ /* 0x0007e80000100800 */
[----:B------:R1:W-:Y:S04]  /*55d50*/  STL [R1+0x39b0], R2 ;  /* 0x0039b00201007387 */ /* 0x0003e80000100800 */
[----:B------:R-:W-:Y:S04]  /*55d60*/  STL.64 [R1+0x10], R20 ;  /* 0x0000101401007387 */ /* 0x000fe80000100a00 */
[----:B------:R-:W-:Y:S10]  /*55d70*/  STL.64 [R1+0x18], R22 ;  /* 0x0000181601007387 */ /* 0x000ff40000100a00 */
[----:B------:R1:W-:Y:S04]  /*55d80*/  STL.64 [R1], R16 ;  /* 0x0000001001007387 */ /* 0x0003e80000100a00 */
[----:B------:R-:W-:Y:S04]  /*55d90*/  STL.64 [R1+0x3910], R250 ;  /* 0x003910fa01007387 */ /* 0x000fe80000100a00 */
[----:B------:R-:W-:Y:S04]  /*55da0*/  STL.64 [R1+0x3908], R248 ;  /* 0x003908f801007387 */ /* 0x000fe80000100a00 */
[----:B------:R-:W-:Y:S04]  /*55db0*/  STL.64 [R1+0x3920], R246 ;  /* 0x003920f601007387 */ /* 0x000fe80000100a00 */
[----:B------:R-:W-:Y:S01]  /*55dc0*/  STL.64 [R1+0x3918], R244 ;  /* 0x003918f401007387 */ /* 0x000fe20000100a00 */
[C---:B-1----:R-:W-:Y:S08]  /*55dd0*/  HMMA.1688.F32.TF32 R240, R28.reuse, R14, R48 ;  /* 0x0000000e1cf0723c */ /* 0x042ff00000081030 */
[C---:B----4-:R-:W-:Y:S11]  /*55de0*/  HMMA.1688.F32.TF32 R204, R28.reuse, R10, R40 ;  /* 0x0000000a1ccc723c */ /* 0x050ff60000081028 */
[----:B------:R-:W-:Y:S04]  /*55df0*/  @!UPT UIADD3 URZ, URZ, URZ, URZ ;  /* 0x0000003f3f3ff290 */ /* 0x000fe8000fffe03f */
[----:B------:R-:W-:Y:S01]  /*55e00*/  STL.64 [R1+0x3930], R242 ;  /* 0x003930f201007387 */ /* 0x000fe20000100a00 */
[----:B--2---:R-:W-:Y:S03]  /*55e10*/  HMMA.1688.F32.TF32 R200, R28, R6, R36 ;  /* 0x000000061cc8723c */ /* 0x004fe60000081024 */
[----:B------:R1:W-:Y:S01]  /*55e20*/  STL.64 [R1+0x3928], R240 ;  /* 0x003928f001007387 */ /* 0x0003e20000100a00 */
[----:B------:R-:W-:Y:S01]  /*55e30*/  IMAD.MOV.U32 R48, RZ, RZ, R216 ;  /* 0x000000ffff307224 */ /* 0x000fe200078e00d8 */
[----:B------:R-:W-:Y:S02]  /*55e40*/  MOV R49, R217 ;  /* 0x000000d900317202 */ /* 0x000fe40000000f00 */
[----:B------:R-:W-:Y:S04]  /*55e50*/  STL.64 [R1+0x3940], R206 ;  /* 0x003940ce01007387 */ /* 0x000fe80000100a00 */
[----:B------:R-:W-:Y:S04]  /*55e60*/  STL.64 [R1+0x3938], R204 ;  /* 0x003938cc01007387 */ /* 0x000fe80000100a00 */
[----:B------:R-:W2:Y:S04]  /*55e70*/  LDL.LU R36, [R1+0x640] ;  /* 0x0006400001247983 */ /* 0x000ea80000300800 */
[----:B------:R-:W2:Y:S04]  /*55e80*/  LDL.LU R37, [R1+0x644] ;  /* 0x0006440001257983 */ /* 0x000ea80000300800 */
[----:B------:R-:W2:Y:S04]  /*55e90*/  LDL.LU R38, [R1+0x648] ;  /* 0x0006480001267983 */ /* 0x000ea80000300800 */
[----:B------:R-:W2:Y:S04]  /*55ea0*/  LDL.LU R39, [R1+0x64c] ;  /* 0x00064c0001277983 */ /* 0x000ea80000300800 */
[----:B------:R-:W4:Y:S04]  /*55eb0*/  LDL.LU R40, [R1+0x680] ;  /* 0x0006800001287983 */ /* 0x000f280000300800 */
[----:B------:R-:W4:Y:S01]  /*55ec0*/  LDL.LU R41, [R1+0x684] ;  /* 0x0006840001297983 */ /* 0x000f220000300800 */
[----:B------:R-:W-:-:S03]  /*55ed0*/  IMAD.MOV.U32 R50, RZ, RZ, R218 ;  /* 0x000000ffff327224 */ /* 0x000fc600078e00da */
[----:B------:R-:W4:Y:S01]  /*55ee0*/  LDL.LU R42, [R1+0x688] ;  /* 0x00068800012a7983 */ /* 0x000f220000300800 */
[----:B------:R-:W-:-:S03]  /*55ef0*/  IMAD.MOV.U32 R51, RZ, RZ, R92 ;  /* 0x000000ffff337224 */ /* 0x000fc600078e005c */
        /* <DEDUP_REMOVED lines=17> */
[C---:B------:R-:W-:Y:S08]  /*56010*/  HMMA.1688.F32.TF32 R220, R28.reuse, R102, R220 ;  /* 0x000000661cdc723c */ /* 0x040ff000000810dc */
[----:B------:R-:W-:Y:S01]  /*56020*/  HMMA.1688.F32.TF32 R224, R28, R106, R224 ;  /* 0x0000006a1ce0723c */ /* 0x000fe200000810e0 */
[----:B---3--:R-:W-:-:S07]  /*56030*/  MOV R252, R18 ;  /* 0x0000001200fc7202 */ /* 0x008fce0000000f00 */
[----:B------:R-:W-:Y:S01]  /*56040*/  HMMA.1688.F32.TF32 R228, R28, R110, R228 ;  /* 0x0000006e1ce4723c */ /* 0x000fe200000810e4 */
[----:B------:R-:W-:-:S07]  /*56050*/  IMAD.MOV.U32 R2, RZ, RZ, R19 ;  /* 0x000000ffff027224 */ /* 0x000fce00078e0013 */
[C---:B------:R-:W-:Y:S01]  /*56060*/  HMMA.1688.F32.TF32 R184, R28.reuse, R114, R232 ;  /* 0x000000721cb8723c */ /* 0x040fe200000810e8 */
[----:B------:R-:W-:Y:S07]  /*56070*/  STL.64 [R1+0x3950], R202 ;  /* 0x003950ca01007387 */ /* 0x000fee0000100a00 */
[C---:B------:R-:W-:Y:S01]  /*56080*/  HMMA.1688.F32.TF32 R236, R28.reuse, R118, R236 ;  /* 0x000000761cec723c */ /* 0x040fe200000810ec */
[----:B------:R-:W-:Y:S07]  /*56090*/  STL.64 [R1+0x3948], R200 ;  /* 0x003948c801007387 */ /* 0x000fee0000100a00 */
[C---:B------:R-:W-:Y:S08]  /*560a0*/  HMMA.1688.F32.TF32 R168, R28.reuse, R122, R136 ;  /* 0x0000007a1ca8723c */ /* 0x040ff00000081088 */
[C---:B------:R-:W-:Y:S08]  /*560b0*/  HMMA.1688.F32.TF32 R16, R28.reuse, R126, R84 ;  /* 0x0000007e1c10723c */ /* 0x040ff00000081054 */
[C---:B------:R-:W-:Y:S08]  /*560c0*/  HMMA.1688.F32.TF32 R20, R28.reuse, R130, R72 ;  /* 0x000000821c14723c */ /* 0x040ff00000081048 */
[----:B------:R-:W-:Y:S08]  /*560d0*/  HMMA.1688.F32.TF32 R24, R28, R134, R48 ;  /* 0x000000861c18723c */ /* 0x000ff00000081030 */
[----:B----4-:R-:W-:Y:S08]  /*560e0*/  HMMA.1688.F32.TF32 R48, R44, R14, R40 ;  /* 0x0000000e2c30723c */ /* 0x010ff00000081028 */
[C---:B--2---:R-:W-:Y:S08]  /*560f0*/  HMMA.1688.F32.TF32 R196, R28.reuse, R62, R68 ;  /* 0x0000003e1cc4723c */ /* 0x044ff00000081044 */
[C---:B------:R-:W-:Y:S08]  /*56100*/  HMMA.1688.F32.TF32 R192, R28.reuse, R58, R80 ;  /* 0x0000003a1cc0723c */ /* 0x040ff00000081050 */
[C---:B------:R-:W-:Y:S08]  /*56110*/  HMMA.1688.F32.TF32 R188, R28.reuse, R54, R92 ;  /* 0x000000361cbc723c */ /* 0x040ff0000008105c */
[----:B------:R-:W-:Y:S01]  /*56120*/  HMMA.1688.F32.TF32 R216, R28, R98, R216 ;  /* 0x000000621cd8723c */ /* 0x000fe200000810d8 */
        /* <DEDUP_REMOVED lines=23> */
[----:B------:R2:W-:Y:S04]  /*562a0*/  STL.64 [R1+0x3a18], R20 ;  /* 0x003a181401007387 */ /* 0x0005e80000100a00 */
[----:B------:R-:W-:Y:S04]  /*562b0*/  STL.64 [R1+0x3a30], R26 ;  /* 0x003a301a01007387 */ /* 0x000fe80000100a00 */
[----:B------:R-:W-:Y:S04]  /*562c0*/  STL.64 [R1+0x3a28], R24 ;  /* 0x003a281801007387 */ /* 0x000fe80000100a00 */
[----:B------:R-:W-:Y:S04]  /*562d0*/  STL.64 [R1+0x3a40], R50 ;  /* 0x003a403201007387 */ /* 0x000fe80000100a00 */
[----:B------:R-:W-:Y:S04]  /*562e0*/  STL.64 [R1+0x3a38], R48 ;  /* 0x003a383001007387 */ /* 0x000fe80000100a00 */
        /* <DEDUP_REMOVED lines=36> */
[C---:B------:R-:W-:Y:S03]  /*56530*/  HMMA.1688.F32.TF32 R64, R44.reuse, R10, R36 ;  /* 0x0000000a2c40723c */ /* 0x040fe60000081024 */
[----:B------:R-:W2:Y:S04]  /*56540*/  LDL.LU R36, [R1+0x370] ;  /* 0x0003700001247983 */ /* 0x000ea80000300800 */
[----:B------:R-:W2:Y:S04]  /*56550*/  LDL.LU R37, [R1+0x374] ;  /* 0x0003740001257983 */ /* 0x000ea80000300800 */
[----:B------:R-:W2:Y:S04]  /*56560*/  LDL.LU R38, [R1+0x378] ;  /* 0x0003780001267983 */ /* 0x000ea80000300800 */
[----:B------:R-:W2:Y:S08]  /*56570*/  LDL.LU R39, [R1+0x37c] ;  /* 0x00037c0001277983 */ /* 0x000eb00000300800 */
[----:B------:R-:W-:Y:S04]  /*56580*/  STL.64 [R1+0x3a50], R66 ;  /* 0x003a504201007387 */ /* 0x000fe80000100a00 */
[----:B------:R-:W-:Y:S01]  /*56590*/  STL.64 [R1+0x3a48], R64 ;  /* 0x003a484001007387 */ /* 0x000fe20000100a00 */
[C---:B---3--:R-:W-:Y:S08]  /*565a0*/  HMMA.1688.F32.TF32 R136, R44.reuse, R110, R136 ;  /* 0x0000006e2c88723c */ /* 0x048ff00000081088 */
[C---:B----4-:R-:W-:Y:S08]  /*565b0*/  HMMA.1688.F32.TF32 R84, R44.reuse, R98, R84 ;  /* 0x000000622c54723c */ /* 0x050ff00000081054 */
[C---:B--2---:R-:W-:Y:S08]  /*565c0*/  HMMA.1688.F32.TF32 R68, R44.reuse, R6, R156 ;  /* 0x000000062c44723c */ /* 0x044ff0000008109c */
[C---:B------:R-:W-:Y:S08]  /*565d0*/  HMMA.1688.F32.TF32 R72, R44.reuse, R62, R72 ;  /* 0x0000003e2c48723c */ /* 0x040ff00000081048 */
[C---:B------:R-:W-:Y:S07]  /*565e0*/  HMMA.1688.F32.TF32 R76, R44.reuse, R58, R152 ;  /* 0x0000003a2c4c723c */ /* 0x040fee0000081098 */
[----:B------:R2:W-:Y:S01]  /*565f0*/  STL [R1+0x38f4], R68 ;  /* 0x0038f44401007387 */ /* 0x0005e20000100800 */
[C---:B------:R-:W-:Y:S03]  /*56600*/  HMMA.1688.F32.TF32 R80, R44.reuse, R54, R148 ;  /* 0x000000362c50723c */ /* 0x040fe60000081094 */
[----:B------:R3:W-:Y:S05]  /*56610*/  STL [R1+0x38f0], R69 ;  /* 0x0038f04501007387 */ /* 0x0007ea0000100800 */
[C---:B------:R-:W-:Y:S01]  /*56620*/  HMMA.1688.F32.TF32 R88, R44.reuse, R102, R144 ;  /* 0x000000662c58723c */ /* 0x040fe20000081090 */
[----:B------:R-:W-:Y:S07]  /*56630*/  STL [R1+0x38ec], R70 ;  /* 0x0038ec4601007387 */ /* 0x000fee0000100800 */
[C---:B------:R-:W-:Y:S01]  /*56640*/  HMMA.1688.F32.TF32 R92, R44.reuse, R106, R140 ;  /* 0x0000006a2c5c723c */ /* 0x040fe2000008108c */
[----:B------:R4:W-:Y:S04]  /*56650*/  STL [R1+0x38e8], R71 ;  /* 0x0038e84701007387 */ /* 0x0009e80000100800 */
[----:B------:R-:W-:Y:S03]  /*56660*/  STL [R1+0x3904], R72 ;  /* 0x0039044801007387 */ /* 0x000fe60000100800 */
[C---:B------:R-:W-:Y:S01]  /*56670*/  HMMA.1688.F32.TF32 R140, R44.reuse, R114, R40 ;  /* 0x000000722c8c723c */ /* 0x040fe20000081028 */
[----:B------:R-:W-:Y:S04]  /*56680*/  STL [R1+0x3900], R73 ;  /* 0x0039004901007387 */ /* 0x000fe80000100800 */
[----:B------:R-:W-:Y:S04]  /*56690*/  STL [R1+0x38fc], R74 ;  /* 0x0038fc4a01007387 */ /* 0x000fe80000100800 */
[----:B------:R-:W-:Y:S04]  /*566a0*/  STL [R1+0x38f8], R75 ;  /* 0x0038f84b01007387 */ /* 0x000fe80000100800 */
[----:B------:R-:W-:Y:S04]  /*566b0*/  STL.64 [R1+0x3a60], R78 ;  /* 0x003a604e01007387 */ /* 0x000fe80000100a00 */
[----:B------:R1:W-:Y:S04]  /*566c0*/  STL.64 [R1+0x3a58], R76 ;  /* 0x003a584c01007387 */ /* 0x0003e80000100a00 */
[----:B------:R-:W-:Y:S04]  /*566d0*/  STL [R1+0x38e4], R83 ;  /* 0x0038e45301007387 */ /* 0x000fe80000100800 */
[----:B------:R-:W-:Y:S04]  /*566e0*/  STL [R1+0x38e0], R86 ;  /* 0x0038e05601007387 */ /* 0x000fe80000100800 */
[----:B------:R-:W-:Y:S04]  /*566f0*/  STL [R1+0x38dc], R87 ;  /* 0x0038dc5701007387 */ /* 0x000fe80000100800 */
[----:B------:R-:W-:Y:S04]  /*56700*/  STL [R1+0x38d8], R91 ;  /* 0x0038d85b01007387 */ /* 0x000fe80000100800 */
[----:B------:R-:W-:Y:S04]  /*56710*/  STL.64 [R1+0x3a70], R94 ;  /* 0x003a705e01007387 */ /* 0x000fe80000100a00 */
[----:B------:R-:W-:Y:S04]  /*56720*/  STL.64 [R1+0x3a68], R92 ;  /* 0x003a685c01007387 */ /* 0x000fe80000100a00 */
[----:B------:R-:W-:Y:S04]  /*56730*/  STL.64 [R1+0x3a80], R138 ;  /* 0x003a808a01007387 */ /* 0x000fe80000100a00 */
[----:B------:R-:W-:Y:S04]  /*56740*/  STL.64 [R1+0x3a78], R136 ;  /* 0x003a788801007387 */ /* 0x000fe80000100a00 */
[----:B------:R-:W-:Y:S04]  /*56750*/  STL.64 [R1+0x3a90], R142 ;  /* 0x003a908e01007387 */ /* 0x000fe80000100a00 */
[----:B------:R-:W-:Y:S04]  /*56760*/  STL.64 [R1+0x3a88], R140 ;  /* 0x003a888c01007387 */ /* 0x000fe80000100a00 */
        /* <DEDUP_REMOVED lines=65> */
[----:B------:R-:W-:Y:S04]  /*56b80*/  STL.64 [R1+0x3aa0], R30 ;  /* 0x003aa01e01007387 */ /* 0x000fe80000100a00 */
[----:B------:R-:W-:Y:S01]  /*56b90*/  STL.64 [R1+0x3a98], R28 ;  /* 0x003a981c01007387 */ /* 0x000fe20000100a00 */
[----:B--2---:R-:W-:Y:S08]  /*56ba0*/  HMMA.1688.F32.TF32 R20, R208, R110, R240 ;  /* 0x0000006ed014723c */ /* 0x004ff000000810f0 */
[C---:B---3--:R-:W-:Y:S08]  /*56bb0*/  HMMA.1688.F32.TF32 R36, R44.reuse, R126, R36 ;  /* 0x0000007e2c24723c */ /* 0x048ff00000081024 */
[C---:B----4-:R-:W-:Y:S08]  /*56bc0*/  HMMA.1688.F32.TF32 R32, R44.reuse, R122, R32 ;  /* 0x0000007a2c20723c */ /* 0x050ff00000081020 */
[----:B------:R-:W-:Y:S11]  /*56bd0*/  HMMA.1688.F32.TF32 R40, R44, R130, R40 ;  /* 0x000000822c28723c */ /* 0x000ff60000081028 */
[----:B------:R-:W-:Y:S04]  /*56be0*/  @!UPT UIADD3 URZ, URZ, URZ, URZ ;  /* 0x0000003f3f3ff290 */ /* 0x000fe8000fffe03f */
[----:B------:R-:W-:Y:S04]  /*56bf0*/  STL.64 [R1+0x3ab0], R34 ;  /* 0x003ab02201007387 */ /* 0x000fe80000100a00 */
[----:B------:R-:W-:Y:S04]  /*56c00*/  STL.64 [R1+0x3aa8], R32 ;  /* 0x003aa82001007387 */ /* 0x000fe80000100a00 */
[----:B------:R-:W-:Y:S04]  /*56c10*/  STL.64 [R1+0x3ac0], R38 ;  /* 0x003ac02601007387 */ /* 0x000fe80000100a00 */
[----:B------:R-:W-:Y:S04]  /*56c20*/  STL.64 [R1+0x3ab8], R36 ;  /* 0x003ab82401007387 */ /* 0x000fe80000100a00 */
[----:B------:R-:W-:Y:S04]  /*56c30*/  STL.64 [R1+0x3ad0], R42 ;  /* 0x003ad02a01007387 */ /* 0x000fe80000100a00 */
[----:B------:R-:W-:Y:S04]  /*56c40*/  STL.64 [R1+0x3ac8], R40 ;  /* 0x003ac82801007387 */ /* 0x000fe80000100a00 */
[----:B------:R1:W-:Y:S04]  /*56c50*/  STL.64 [R1+0x30], R20 ;  /* 0x0000301401007387 */ /* 0x0003e80000100a00 */
[----:B------:R2:W-:Y:S01]  /*56c60*/  STL.64 [R1+0x38], R22 ;  /* 0x0000381601007387 */ /* 0x0005e20000100a00 */
[C---:B------:R-:W-:Y:S11]  /*56c70*/  HMMA.1688.F32.TF32 R16, R208.reuse, R114, R244 ;  /* 0x00000072d010723c */ /* 0x040ff600000810f4 */
[----:B------:R-:W-:Y:S11]  /*56c80*/  @!UPT UIADD3 URZ, URZ, URZ, URZ ;  /* 0x0000003f3f3ff290 */ /* 0x000ff6000fffe03f */
[----:B------:R-:W-:Y:S02]  /*56c90*/  @!UPT UIADD3 URZ, URZ, URZ, URZ ;  /* 0x0000003f3f3ff290 */ /* 0x000fe4000fffe03f */
[----:B------:R-:W-:Y:S01]  /*56ca0*/  MOV R68, R16 ;  /* 0x0000001000447202 */ /* 0x000fe20000000f00 */
[----:B------:R-:W-:Y:S01]  /*56cb0*/  IMAD.MOV.U32 R69, RZ, RZ, R17 ;  /* 0x000000ffff457224 */ /* 0x000fe200078e0011 */
[----:B------:R-:W-:Y:S01]  /*56cc0*/  MOV R71, R19 ;  /* 0x0000001300477202 */ /* 0x000fe20000000f00 */
[----:B------:R-:W-:Y:S02]  /*56cd0*/  IMAD.MOV.U32 R70, RZ, RZ, R18 ;  /* 0x000000ffff467224 */ /* 0x000fe400078e0012 */
[----:B------:R-:W-:Y:S01]  /*56ce0*/  HMMA.1688.F32.TF32 R16, R208, R118, R248 ;  /* 0x00000076d010723c */ /* 0x000fe200000810f8 */
        /* <DEDUP_REMOVED lines=69> */
[----:B-1----:R-:W4:Y:S01]  /*57140*/  LDL.LU R20, [R1+0x8e0] ;  /* 0x0008e00001147983 */ /* 0x002f220000300800 */
[----:B------:R-:W-:-:S03]  /*57150*/  IMAD.MOV.U32 R73, RZ, RZ, R17 ;  /* 0x000000ffff497224 */ /* 0x000fc600078e0011 */
[----:B------:R-:W4:Y:S01]  /*57160*/  LDL.LU R21, [R1+0x8e4] ;  /* 0x0008e40001157983 */ /* 0x000f220000300800 */
[----:B------:R-:W-:-:S03]  /*57170*/  MOV R74, R18 ;  /* 0x00000012004a7202 */ /* 0x000fc60000000f00 */
[----:B--2---:R-:W2:Y:S01]  /*57180*/  LDL.LU R22, [R1+0x8e8] ;  /* 0x0008e80001167983 */ /* 0x004ea20000300800 */
[----:B------:R-:W-:-:S03]  /*57190*/  IMAD.MOV.U32 R75, RZ, RZ, R19 ;  /* 0x000000ffff4b7224 */ /* 0x000fc600078e0013 */
        /* <DEDUP_REMOVED lines=17> */
[----:B------:R-:W-:Y:S03]  /*572b0*/  HMMA.1688.F32.TF32 R44, R44, R134, R212 ;  /* 0x000000862c2c723c */ /* 0x000fe600000810d4 */
[----:B------:R-:W-:Y:S04]  /*572c0*/  LDS R212, [R3+0xc500] ;  /* 0x00c5000003d47984 */ /* 0x000fe80000000800 */
[----:B------:R-:W-:Y:S04]  /*572d0*/  LDS R214, [R3+0xe500] ;  /* 0x00e5000003d67984 */ /* 0x000fe80000000800 */
[----:B------:R-:W-:Y:S04]  /*572e0*/  LDS R213, [R0+0xc500] ;  /* 0x00c5000000d57984 */ /* 0x000fe80000000800 */
[----:B------:R-:W2:Y:S01]  /*572f0*/  LDS R215, [R0+0xe500] ;  /* 0x00e5000000d77984 */ /* 0x000ea20000000800 */
[C---:B------:R-:W-:Y:S08]  /*57300*/  HMMA.1688.F32.TF32 R144, R208.reuse, R14, R144 ;  /* 0x0000000ed090723c */ /* 0x040ff00000081090 */
[C---:B------:R-:W-:Y:S08]  /*57310*/  HMMA.1688.F32.TF32 R148, R208.reuse, R10, R148 ;  /* 0x0000000ad094723c */ /* 0x040ff00000081094 */
[C---:B------:R-:W-:Y:S08]  /*57320*/  HMMA.1688.F32.TF32 R180, R208.reuse, R6, R180 ;  /* 0x00000006d0b4723c */ /* 0x040ff000000810b4 */
[C---:B---3--:R-:W-:Y:S08]  /*57330*/  HMMA.1688.F32.TF32 R28, R208.reuse, R122, R76 ;  /* 0x0000007ad01c723c */ /* 0x048ff0000008104c */
[C---:B------:R-:W-:Y:S08]  /*57340*/  HMMA.1688.F32.TF32 R24, R208.reuse, R134, R24 ;  /* 0x00000086d018723c */ /* 0x040ff00000081018 */
[----:B----4-:R-:W-:Y:S08]  /*57350*/  HMMA.1688.F32.TF32 R32, R208, R126, R64 ;  /* 0x0000007ed020723c */ /* 0x010ff00000081040 */
[----:B------:R-:W-:Y:S01]  /*57360*/  IMAD.MOV.U32 R83, RZ, RZ, R28 ;  /* 0x000000ffff537224 */ /* 0x000fe200078e001c */
[----:B------:R-:W-:Y:S01]  /*57370*/  MOV R86, R29 ;  /* 0x0000001d00567202 */ /* 0x000fe20000000f00 */
[----:B------:R-:W-:-:S02]  /*57380*/  IMAD.MOV.U32 R87, RZ, RZ, R30 ;  /* 0x000000ffff577224 */ /* 0x000fc400078e001e */
[----:B------:R-:W-:Y:S02]  /*57390*/  IMAD.MOV.U32 R91, RZ, RZ, R31 ;  /* 0x000000ffff5b7224 */ /* 0x000fe400078e001f */
[----:B------:R-:W-:Y:S09]  /*573a0*/  HMMA.1688.F32.TF32 R28, R208, R130, R48 ;  /* 0x00000082d01c723c */ /* 0x000ff20000081030 */
[----:B------:R-:W-:Y:S04]  /*573b0*/  STL.64 [R1+0x520], R32 ;  /* 0x0005202001007387 */ /* 0x000fe80000100a00 */
[----:B------:R-:W-:Y:S10]  /*573c0*/  STL.64 [R1+0x528], R34 ;  /* 0x0005282201007387 */ /* 0x000ff40000100a00 */
[----:B------:R-:W-:Y:S04]  /*573d0*/  STL.64 [R1+0x510], R28 ;  /* 0x0005101c01007387 */ /* 0x000fe80000100a00 */
[----:B------:R-:W-:Y:S04]  /*573e0*/  STL.64 [R1+0x518], R30 ;  /* 0x0005181e01007387 */ /* 0x000fe80000100a00 */
[----:B------:R-:W-:Y:S01]  /*573f0*/  STL.64 [R1+0x4f0], R24 ;  /* 0x0004f01801007387 */ /* 0x000fe20000100a00 */
[C---:B--2---:R-:W-:Y:S03]  /*57400*/  HMMA.1688.F32.TF32 R20, R212.reuse, R10, R20 ;  /* 0x0000000ad414723c */ /* 0x044fe60000081014 */
[----:B------:R1:W-:Y:S05]  /*57410*/  STL.64 [R1+0x4f8], R26 ;  /* 0x0004f81a01007387 */ /* 0x0003ea0000100a00 */
[C---:B-1----:R-:W-:Y:S01]  /*57420*/  HMMA.1688.F32.TF32 R24, R212.reuse, R14, R232 ;  /* 0x0000000ed418723c */ /* 0x042fe200000810e8 */
[----:B------:R-:W-:Y:S04]  /*57430*/  LDS R232, [R3+0xc700] ;  /* 0x00c7000003e87984 */ /* 0x000fe80000000800 */
[----:B------:R-:W-:Y:S03]  /*57440*/  LDS R234, [R3+0xe700] ;  /* 0x00e7000003ea7984 */ /* 0x000fe60000000800 */
[C---:B------:R-:W-:Y:S01]  /*57450*/  HMMA.1688.F32.TF32 R16, R212.reuse, R6, R16 ;  /* 0x00000006d410723c */ /* 0x040fe20000081010 */
[----:B------:R-:W-:Y:S04]  /*57460*/  LDS R233, [R0+0xc700] ;  /* 0x00c7000000e97984 */ /* 0x000fe80000000800 */
[----:B------:R-:W-:Y:S10]  /*57470*/  LDS R235, [R0+0xe700] ;  /* 0x00e7000000eb7984 */ /* 0x000ff40000000800 */
[----:B------:R-:W-:Y:S04]  /*57480*/  STL.64 [R1+0x540], R24 ;  /* 0x0005401801007387 */ /* 0x000fe80000100a00 */
[----:B------:R1:W-:Y:S04]  /*57490*/  STL.64 [R1+0x548], R26 ;  /* 0x0005481a01007387 */ /* 0x0003e80000100a00 */
[----:B------:R-:W-:Y:S04]  /*574a0*/  STL.64 [R1+0x5a0], R20 ;  /* 0x0005a01401007387 */ /* 0x000fe80000100a00 */
[----:B------:R2:W-:Y:S01]  /*574b0*/  STL.64 [R1+0x5a8], R22 ;  /* 0x0005a81601007387 */ /* 0x0005e20000100a00 */
[C---:B-1----:R-:W-:Y:S03]  /*574c0*/  HMMA.1688.F32.TF32 R24, R212.reuse, R62, R168 ;  /* 0x0000003ed418723c */ /* 0x042fe600000810a8 */
[----:B------:R-:W-:Y:S04]  /*574d0*/  STL.64 [R1+0x5c0], R16 ;  /* 0x0005c01001007387 */ /* 0x000fe80000100a00 */
[----:B------:R1:W-:Y:S01]  /*574e0*/  STL.64 [R1+0x5c8], R18 ;  /* 0x0005c81201007387 */ /* 0x0003e20000100a00 */
[C---:B--2---:R-:W-:Y:S08]  /*574f0*/  HMMA.1688.F32.TF32 R20, R212.reuse, R58, R236 ;  /* 0x0000003ad414723c */ /* 0x044ff000000810ec */
[C---:B-1----:R-:W-:Y:S07]  /*57500*/  HMMA.1688.F32.TF32 R16, R212.reuse, R54, R184 ;  /* 0x00000036d410723c */ /* 0x042fee00000810b8 */
        /* <DEDUP_REMOVED lines=17> */
[----:B-1----:R-:W-:Y:S08]  /*57620*/  HMMA.1688.F32.TF32 R16, R212, R118, R192 ;  /* 0x00000076d410723c */ /* 0x002ff000000810c0 */
[C---:B------:R-:W-:Y:S08]  /*57630*/  HMMA.1688.F32.TF32 R156, R208.reuse, R62, R156 ;  /* 0x0000003ed09c723c */ /* 0x040ff0000008109c */
[C---:B------:R-:W-:Y:S08]  /*57640*/  HMMA.1688.F32.TF32 R160, R208.reuse, R58, R160 ;  /* 0x0000003ad0a0723c */ /* 0x040ff000000810a0 */
[C---:B------:R-:W-:Y:S08]  /*57650*/  HMMA.1688.F32.TF32 R164, R208.reuse, R54, R164 ;  /* 0x00000036d0a4723c */ /* 0x040ff000000810a4 */
[C---:B------:R-:W-:Y:S08]  /*57660*/  HMMA.1688.F32.TF32 R152, R208.reuse, R98, R152 ;  /* 0x00000062d098723c */ /* 0x040ff00000081098 */
[C---:B------:R-:W-:Y:S08]  /*57670*/  HMMA.1688.F32.TF32 R172, R208.reuse, R102, R172 ;  /* 0x00000066d0ac723c */ /* 0x040ff000000810ac */
[----:B------:R-:W-:Y:S01]  /*57680*/  HMMA.1688.F32.TF32 R176, R208, R106, R176 ;  /* 0x0000006ad0b0723c */ /* 0x000fe200000810b0 */
[----:B------:R-:W-:Y:S04]  /*57690*/  LDS R208, [R3+0xc600] ;  /* 0x00c6000003d07984 */ /* 0x000fe80000000800 */
[----:B------:R-:W-:Y:S04]  /*576a0*/  LDS R210, [R3+0xe600] ;  /* 0x00e6000003d27984 */ /* 0x000fe80000000800 */
[----:B------:R-:W-:Y:S04]  /*576b0*/  LDS R209, [R0+0xc600] ;  /* 0x00c6000000d17984 */ /* 0x000fe80000000800 */
[----:B------:R-:W1:Y:S04]  /*576c0*/  LDS R211, [R0+0xe600] ;  /* 0x00e6000000d37984 */ /* 0x000e680000000800 */
[----:B------:R-:W-:Y:S04]  /*576d0*/  STL.64 [R1+0x690], R24 ;  /* 0x0006901801007387 */ /* 0x000fe80000100a00 */
[----:B------:R2:W-:Y:S04]  /*576e0*/  STL.64 [R1+0x698], R26 ;  /* 0x0006981a01007387 */ /* 0x0005e80000100a00 */
[----:B------:R-:W-:Y:S04]  /*576f0*/  STL.64 [R1+0x680], R20 ;  /* 0x0006801401007387 */ /* 0x000fe80000100a00 */
[----:B------:R3:W-:Y:S01]  /*57700*/  STL.64 [R1+0x688], R22 ;  /* 0x0006881601007387 */ /* 0x0007e20000100a00 */
[C---:B--2---:R-:W-:Y:S03]  /*57710*/  HMMA.1688.F32.TF32 R24, R212.reuse, R122, R196 ;  /* 0x0000007ad418723c */ /* 0x044fe600000810c4 */
[----:B------:R-:W-:Y:S04]  /*57720*/  STL.64 [R1+0x670], R16 ;  /* 0x0006701001007387 */ /* 0x000fe80000100a00 */
[----:B------:R2:W-:Y:S01]  /*57730*/  STL.64 [R1+0x678], R18 ;  /* 0x0006781201007387 */ /* 0x0005e20000100a00 */
[C---:B---3--:R-:W-:Y:S08]  /*57740*/  HMMA.1688.F32.TF32 R20, R212.reuse, R126, R200 ;  /* 0x0000007ed414723c */ /* 0x048ff000000810c8 */
[C---:B--2---:R-:W-:Y:S07]  /*57750*/  HMMA.1688.F32.TF32 R16, R212.reuse, R130, R204 ;  /* 0x00000082d410723c */ /* 0x044fee00000810cc */
[----:B------:R-:W-:Y:S04]  /*57760*/  STL.64 [R1+0x660], R24 ;  /* 0x0006601801007387 */ /* 0x000fe80000100a00 */
[----:B------:R2:W-:Y:S04]  /*57770*/  STL.64 [R1+0x668], R26 ;  /* 0x0006681a01007387 */ /* 0x0005e80000100a00 */
[----:B------:R-:W-:Y:S04]  /*57780*/  STL.64 [R1+0x650], R20 ;  /* 0x0006501401007387 */ /* 0x000fe80000100a00 */
[----:B------:R1:W-:Y:S01]  /*57790*/  STL.64 [R1+0x658], R22 ;  /* 0x0006581601007387 */ /* 0x0003e20000100a00 */
[----:B--2---:R-:W-:Y:S03]  /*577a0*/  HMMA.1688.F32.TF32 R24, R212, R134, R240 ;  /* 0x00000086d418723c */ /* 0x004fe600000810f0 */
[----:B------:R-:W-:Y:S04]  /*577b0*/  STL.64 [R1+0x640], R16 ;  /* 0x0006401001007387 */ /* 0x000fe80000100a00 */
[----:B------:R2:W-:Y:S01]  /*577c0*/  STL.64 [R1+0x648], R18 ;  /* 0x0006481201007387 */ /* 0x0005e20000100a00 */
[C---:B-1----:R-:W-:Y:S08]  /*577d0*/  HMMA.1688.F32.TF32 R20, R208.reuse, R14, R244 ;  /* 0x0000000ed014723c */ /* 0x042ff000000810f4 */
[----:B--2---:R-:W-:Y:S01]  /*577e0*/  HMMA.1688.F32.TF32 R16, R208, R10, R248 ;  /* 0x0000000ad010723c */ /* 0x004fe200000810f8 */
[----:B------:R-:W-:-:S06]  /*577f0*/  MOV R244, R108 ;  /* 0x0000006c00f47202 */ /* 0x000fcc0000000f00 */
[----:B------:R-:W-:Y:S04]  /*57800*/  STL.64 [R1+0x600], R24 ;  /* 0x0006001801007387 */ /* 0x000fe80000100a00 */
[----:B------:R-:W-:Y:S04]  /*57810*/  STL.64 [R1+0x608], R26 ;  /* 0x0006081a01007387 */ /* 0x000fe80000100a00 */
[----:B------:R-:W-:Y:S01]  /*57820*/  STL.64 [R1+0x630], R20 ;  /* 0x0006301401007387 */ /* 0x000fe20000100a00 */
[----:B------:R-:W-:-:S03]  /*57830*/  IMAD.MOV.U32 R245, RZ, RZ, R109 ;  /* 0x000000fffff57224 */ /* 0x000fc600078e006d */
[----:B------:R-:W-:Y:S01]  /*57840*/  STL.64 [R1+0x638], R22 ;  /* 0x0006381601007387 */ /* 0x000fe20000100a00 */
[----:B------:R-:W-:-:S03]  /*57850*/  IMAD.MOV.U32 R240, RZ, RZ, R112 ;  /* 0x000000fffff07224 */ /* 0x000fc600078e0070 */
[----:B------:R-:W2:Y:S01]  /*57860*/  LDL.LU R108, [R1+0x3ae4] ;  /* 0x003ae400016c7983 */ /* 0x000ea20000300800 */
[----:B------:R-:W-:-:S03]  /*57870*/  IMAD.MOV.U32 R241, RZ, RZ, R113 ;  /* 0x000000fffff17224 */ /* 0x000fc600078e0071 */
[----:B------:R1:W-:Y:S04]  /*57880*/  STL.64 [R1+0x6f0], R16 ;  /* 0x0006f01001007387 */ /* 0x0003e80000100a00 */
[----:B------:R3:W-:Y:S04]  /*57890*/  STL.64 [R1+0x6f8], R18 ;  /* 0x0006f81201007387 */ /* 0x0007e80000100a00 */
        /* <DEDUP_REMOVED lines=35> */
[----:B---3--:R-:W2:Y:S04]  /*57ad0*/  LDL.LU R18, [R1+0x2b8] ;  /* 0x0002b80001127983 */ /* 0x008ea80000300800 */
        /* <DEDUP_REMOVED lines=65> */
[C---:B------:R-:W-:Y:S08]  /*57ef0*/  HMMA.1688.F32.TF32 R76, R208.reuse, R110, R76 ;  /* 0x0000006ed04c723c */ /* 0x040ff0000008104c */
[C---:B------:R-:W-:Y:S08]  /*57f00*/  HMMA.1688.F32.TF32 R136, R208.reuse, R102, R136 ;  /* 0x00000066d088723c */ /* 0x040ff00000081088 */
[C---:B------:R-:W-:Y:S08]  /*57f10*/  HMMA.1688.F32.TF32 R140, R208.reuse, R98, R140 ;  /* 0x00000062d08c723c */ /* 0x040ff0000008108c */
[C---:B------:R-:W-:Y:S08]  /*57f20*/  HMMA.1688.F32.TF32 R28, R208.reuse, R54, R28 ;  /* 0x00000036d01c723c */ /* 0x040ff0000008101c */
[C---:B------:R-:W-:Y:S08]  /*57f30*/  HMMA.1688.F32.TF32 R36, R208.reuse, R62, R36 ;  /* 0x0000003ed024723c */ /* 0x040ff00000081024 */
[C---:B------:R-:W-:Y:S08]  /*57f40*/  HMMA.1688.F32.TF32 R40, R208.reuse, R6, R40 ;  /* 0x00000006d028723c */ /* 0x040ff00000081028 */
[C---:B------:R-:W-:Y:S11]  /*57f50*/  HMMA.1688.F32.TF32 R32, R208.reuse, R58, R32 ;  /* 0x0000003ad020723c */ /* 0x040ff60000081020 */
[----:B------:R-:W-:Y:S04]  /*57f60*/  @!UPT UIADD3 URZ, URZ, URZ, URZ ;  /* 0x0000003f3f3ff290 */ /* 0x000fe8000fffe03f */
[----:B------:R-:W-:Y:S04]  /*57f70*/  STL.64 [R1+0x710], R40 ;  /* 0x0007102801007387 */ /* 0x000fe80000100a00 */
[----:B------:R1:W-:Y:S01]  /*57f80*/  STL.64 [R1+0x718], R42 ;  /* 0x0007182a01007387 */ /* 0x0003e20000100a00 */
[C---:B------:R-:W-:Y:S03]  /*57f90*/  HMMA.1688.F32.TF32 R92, R208.reuse, R106, R92 ;  /* 0x0000006ad05c723c */ /* 0x040fe6000008105c */
[----:B-1----:R-:W2:Y:S04]  /*57fa0*/  LDL.LU.64 R42, [R1+0x3ad0] ;  /* 0x003ad000012a7983 */ /* 0x002ea80000300a00 */
[----:B------:R-:W2:Y:S04]  /*57fb0*/  LDL.LU.64 R40, [R1+0x3ac8] ;  /* 0x003ac80001287983 */ /* 0x000ea80000300a00 */
[----:B------:R-:W-:Y:S04]  /*57fc0*/  STL.64 [R1+0x730], R36 ;  /* 0x0007302401007387 */ /* 0x000fe80000100a00 */
[----:B------:R1:W-:Y:S01]  /*57fd0*/  STL.64 [R1+0x738], R38 ;  /* 0x0007382601007387 */ /* 0x0003e20000100a00 */
[C---:B------:R-:W-:Y:S03]  /*57fe0*/  HMMA.1688.F32.TF32 R24, R208.reuse, R122, R24 ;  /* 0x0000007ad018723c */ /* 0x040fe60000081018 */
[----:B-1----:R-:W3:Y:S04]  /*57ff0*/  LDL.LU.64 R38, [R1+0x3ac0] ;  /* 0x003ac00001267983 */ /* 0x002ee80000300a00 */
[----:B------:R-:W3:Y:S04]  /*58000*/  LDL.LU.64 R36, [R1+0x3ab8] ;  /* 0x003ab80001247983 */ /* 0x000ee80000300a00 */
        /* <DEDUP_REMOVED lines=54> */
[C---:B------:R-:W-:Y:S11]  /*58370*/  HMMA.1688.F32.TF32 R184, R232.reuse, R10, R184 ;  /* 0x0000000ae8b8723c */ /* 0x040ff600000810b8 */
[----:B------:R-:W-:Y:S04]  /*58380*/  @!UPT UIADD3 URZ, URZ, URZ, URZ ;  /* 0x0000003f3f3ff290 */ /* 0x000fe8000fffe03f */
        /* <DEDUP_REMOVED lines=8> */
[----:B------:R-:W3:Y:S01]  /*58410*/  LDL R133, [R1+0x9d0] ;  /* 0x0009d00001857983 */ /* 0x000ee20000100800 */
[----:B------:R-:W-:Y:S01]  /*58420*/  HMMA.1688.F32.TF32 R228, R232, R6, R228 ;  /* 0x00000006e8e4723c */ /* 0x000fe200000810e4 */
[----:B------:R-:W-:-:S07]  /*58430*/  IMAD.MOV.U32 R250, RZ, RZ, R97 ;  /* 0x000000fffffa7224 */ /* 0x000fce00078e0061 */
[----:B------:R-:W-:Y:S01]  /*58440*/  HMMA.1688.F32.TF32 R224, R232, R62, R224 ;  /* 0x0000003ee8e0723c */ /* 0x000fe200000810e0 */
[----:B------:R-:W-:-:S07]  /*58450*/  MOV R251, R96 ;  /* 0x0000006000fb7202 */ /* 0x000fce0000000f00 */
[C---:B------:R-:W-:Y:S08]  /*58460*/  HMMA.1688.F32.TF32 R212, R232.reuse, R54, R212 ;  /* 0x00000036e8d4723c */ /* 0x040ff000000810d4 */
[----:B------:R-:W-:Y:S01]  /*58470*/  HMMA.1688.F32.TF32 R96, R232, R98, R220 ;  /* 0x00000062e860723c */ /* 0x000fe200000810dc */
[----:B------:R-:W-:Y:S04]  /*58480*/  STL.64 [R1+0x7c0], R228 ;  /* 0x0007c0e401007387 */ /* 0x000fe80000100a00 */
[----:B------:R1:W-:Y:S01]  /*58490*/  STL.64 [R1+0x7c8], R230 ;  /* 0x0007c8e601007387 */ /* 0x0003e20000100a00 */
[----:B------:R-:W-:Y:S01]  /*584a0*/  MOV R248, R101 ;  /* 0x0000006500f87202 */ /* 0x000fe20000000f00 */
[----:B------:R-:W-:-:S02]  /*584b0*/  IMAD.MOV.U32 R249, RZ, RZ, R100 ;  /* 0x000000fffff97224 */ /* 0x000fc400078e0064 */
[----:B-1----:R-:W4:Y:S04]  /*584c0*/  LDL.LU.64 R230, [R1+0x39d0] ;  /* 0x0039d00001e67983 */ /* 0x002f280000300a00 */
[----:B------:R-:W4:Y:S04]  /*584d0*/  LDL.LU.64 R228, [R1+0x39c8] ;  /* 0x0039c80001e47983 */ /* 0x000f280000300a00 */
[----:B------:R-:W-:Y:S04]  /*584e0*/  STL.64 [R1+0x7b0], R224 ;  /* 0x0007b0e001007387 */ /* 0x000fe80000100a00 */
[----:B------:R1:W-:Y:S04]  /*584f0*/  STL.64 [R1+0x7b8], R226 ;  /* 0x0007b8e201007387 */ /* 0x0003e80000100a00 */
[----:B-1----:R-:W4:Y:S04]  /*58500*/  LDL.LU.64 R226, [R1+0x39c0] ;  /* 0x0039c00001e27983 */ /* 0x002f280000300a00 */
[----:B------:R-:W4:Y:S01]  /*58510*/  LDL.LU.64 R224, [R1+0x39b8] ;  /* 0x0039b80001e07983 */ /* 0x000f220000300a00 */
[----:B------:R-:W-:Y:S01]  /*58520*/  MOV R198, R113 ;  /* 0x0000007100c67202 */ /* 0x000fe20000000f00 */
[----:B------:R-:W-:Y:S01]  /*58530*/  IMAD.MOV.U32 R199, RZ, RZ, R112 ;  /* 0x000000ffffc77224 */ /* 0x000fe200078e0070 */
[----:B------:R-:W-:Y:S01]  /*58540*/  MOV R201, R108 ;  /* 0x0000006c00c97202 */ /* 0x000fe20000000f00 */
[----:B------:R-:W-:-:S02]  /*58550*/  IMAD.MOV.U32 R200, RZ, RZ, R109 ;  /* 0x000000ffffc87224 */ /* 0x000fc400078e006d */
[----:B------:R-:W-:Y:S02]  /*58560*/  IMAD.MOV.U32 R202, RZ, RZ, R105 ;  /* 0x000000ffffca7224 */ /* 0x000fe400078e0069 */
[----:B------:R-:W-:Y:S01]  /*58570*/  IMAD.MOV.U32 R203, RZ, RZ, R104 ;  /* 0x000000ffffcb7224 */ /* 0x000fe200078e0068 */
[----:B------:R-:W-:Y:S01]  /*58580*/  MOV R205, R120 ;  /* 0x0000007800cd7202 */ /* 0x000fe20000000f00 */
[----:B------:R-:W-:Y:S02]  /*58590*/  IMAD.MOV.U32 R204, RZ, RZ, R121 ;  /* 0x000000ffffcc7224 */ /* 0x000fe400078e0079 */
[----:B------:R-:W-:Y:S02]  /*585a0*/  IMAD.MOV.U32 R206, RZ, RZ, R117 ;  /* 0x000000ffffce7224 */ /* 0x000fe400078e0075 */
[----:B------:R-:W-:Y:S01]  /*585b0*/  IMAD.MOV.U32 R207, RZ, RZ, R116 ;  /* 0x000000ffffcf7224 */ /* 0x000fe200078e0074 */
[----:B------:R-:W-:Y:S01]  /*585c0*/  MOV R242, R125 ;  /* 0x0000007d00f27202 */ /* 0x000fe20000000f00 */
[----:B------:R-:W-:Y:S01]  /*585d0*/  IMAD.MOV.U32 R243, RZ, RZ, R124 ;  /* 0x000000fffff37224 */ /* 0x000fe200078e007c */
[----:B------:R-:W-:Y:S01]  /*585e0*/  MOV R247, R128 ;  /* 0x0000008000f77202 */ /* 0x000fe20000000f00 */
[----:B------:R-:W-:Y:S01]  /*585f0*/  IMAD.MOV.U32 R246, RZ, RZ, R129 ;  /* 0x000000fffff67224 */ /* 0x000fe200078e0081 */
[C---:B--2---:R-:W-:Y:S11]  /*58600*/  HMMA.1688.F32.TF32 R208, R232.reuse, R58, R208 ;  /* 0x0000003ae8d0723c */ /* 0x044ff600000810d0 */
[----:B------:R-:W-:Y:S11]  /*58610*/  @!UPT UIADD3 URZ, URZ, URZ, URZ ;  /* 0x0000003f3f3ff290 */ /* 0x000ff6000fffe03f */
[----:B------:R-:W-:Y:S01]  /*58620*/  @!UPT UIADD3 URZ, URZ, URZ, URZ ;  /* 0x0000003f3f3ff290 */ /* 0x000fe2000fffe03f */
[----:B------:R-:W-:Y:S04]  /*58630*/  STL.64 [R1+0x7a0], R208 ;  /* 0x0007a0d001007387 */ /* 0x000fe80000100a00 */
[----:B------:R1:W-:Y:S04]  /*58640*/  STL.64 [R1+0x7a8], R210 ;  /* 0x0007a8d201007387 */ /* 0x0003e80000100a00 */
[----:B------:R-:W-:Y:S04]  /*58650*/  STL.64 [R1+0x790], R212 ;  /* 0x000790d401007387 */ /* 0x000fe80000100a00 */
[----:B------:R-:W-:Y:S01]  /*58660*/  STL.64 [R1+0x798], R214 ;  /* 0x000798d601007387 */ /* 0x000fe20000100a00 */
[C---:B-1----:R-:W-:Y:S03]  /*58670*/  HMMA.1688.F32.TF32 R208, R232.reuse, R102, R216 ;  /* 0x00000066e8d0723c */ /* 0x042fe600000810d8 */
[----:B------:R-:W-:Y:S04]  /*58680*/  STL.64 [R1+0x740], R96 ;  /* 0x0007406001007387 */ /* 0x000fe80000100a00 */
[----:B------:R1:W-:Y:S01]  /*58690*/  STL.64 [R1+0x748], R98 ;  /* 0x0007486201007387 */ /* 0x0003e20000100a00 */
[C---:B------:R-:W-:Y:S08]  /*586a0*/  HMMA.1688.F32.TF32 R100, R232.reuse, R106, R188 ;  /* 0x0000006ae864723c */ /* 0x040ff000000810bc */
[C---:B-1----:R-:W-:Y:S07]  /*586b0*/  HMMA.1688.F32.TF32 R96, R232.reuse, R110, R192 ;  /* 0x0000006ee860723c */ /* 0x042fee00000810c0 */
[----:B------:R-:W-:Y:S01]  /*586c0*/  STL.64 [R1+0x720], R208 ;  /* 0x000720d001007387 */ /* 0x000fe20000100a00 */
[C---:B------:R-:W-:Y:S03]  /*586d0*/  HMMA.1688.F32.TF32 R104, R232.reuse, R114, R196 ;  /* 0x00000072e868723c */ /* 0x040fe600000810c4 */
[----:B------:R-:W-:Y:S04]  /*586e0*/  STL.64 [R1+0x728], R210 ;  /* 0x000728d201007387 */ /* 0x000fe80000100a00 */
[----:B------:R-:W-:Y:S04]  /*586f0*/  STL.64 [R1+0x700], R100 ;  /* 0x0007006401007387 */ /* 0x000fe80000100a00 */
[----:B------:R1:W-:Y:S04]  /*58700*/  STL.64 [R1+0x708], R102 ;  /* 0x0007086601007387 */ /* 0x0003e80000100a00 */
[----:B------:R-:W-:Y:S04]  /*58710*/  LDS R208, [R3+0x10000] ;  /* 0x0100000003d07984 */ /* 0x000fe80000000800 */
[----:B------:R-:W-:Y:S01]  /*58720*/  STL.64 [R1+0x6e0], R96 ;  /* 0x0006e06001007387 */ /* 0x000fe20000100a00 */
[C---:B-1----:R-:W-:Y:S03]  /*58730*/  HMMA.1688.F32.TF32 R100, R232.reuse, R118, R200 ;  /* 0x00000076e864723c */ /* 0x042fe600000810c8 */
[----:B------:R1:W-:Y:S04]  /*58740*/  STL.64 [R1+0x6e8], R98 ;  /* 0x0006e86201007387 */ /* 0x0003e80000100a00 */
[----:B------:R-:W-:Y:S04]  /*58750*/  LDS R210, [R3+0x12000] ;  /* 0x0120000003d27984 */ /* 0x000fe80000000800 */
[----:B------:R-:W-:Y:S01]  /*58760*/  LDS R209, [R0+0x10000] ;  /* 0x0100000000d17984 */ /* 0x000fe20000000800 */
[C---:B-1----:R-:W-:Y:S03]  /*58770*/  HMMA.1688.F32.TF32 R96, R232.reuse, R122, R204 ;  /* 0x0000007ae860723c */ /* 0x042fe600000810cc */
[----:B------:R-:W-:Y:S04]  /*58780*/  STL.64 [R1+0x620], R104 ;  /* 0x0006206801007387 */ /* 0x000fe80000100a00 */
[----:B------:R1:W-:Y:S04]  /*58790*/  STL.64 [R1+0x628], R106 ;  /* 0x0006286a01007387 */ /* 0x0003e80000100a00 */
[----:B---3--:R-:W-:Y:S04]  /*587a0*/  LDSM.16.M88.4 R120, [R133+0x144080] ;  /* 0x144080008578783b */ /* 0x008fe80000000200 */
[----:B------:R-:W-:Y:S01]  /*587b0*/  STL.64 [R1+0x5f0], R100 ;  /* 0x0005f06401007387 */ /* 0x000fe20000100a00 */
[C---:B-1----:R-:W-:Y:S03]  /*587c0*/  HMMA.1688.F32.TF32 R104, R232.reuse, R126, R240 ;  /* 0x0000007ee868723c */ /* 0x042fe600000810f0 */
[----:B------:R1:W-:Y:S04]  /*587d0*/  STL.64 [R1+0x5f8], R102 ;  /* 0x0005f86601007387 */ /* 0x0003e80000100a00 */
[----:B------:R-:W-:Y:S04]  /*587e0*/  LDSM.16.M88.4 R124, [R133+0x141080] ;  /* 0x14108000857c783b */ /* 0x000fe80000000200 */
[----:B------:R-:W-:Y:S01]  /*587f0*/  STL.64 [R1+0x5d0], R96 ;  /* 0x0005d06001007387 */ /* 0x000fe20000100a00 */
[C---:B-1----:R-:W-:Y:S03]  /*58800*/  HMMA.1688.F32.TF32 R100, R232.reuse, R130, R244 ;  /* 0x00000082e864723c */ /* 0x042fe600000810f4 */
[----:B------:R1:W-:Y:S04]  /*58810*/  STL.64 [R1+0x5d8], R98 ;  /* 0x0005d86201007387 */ /* 0x0003e80000100a00 */
[----:B------:R-:W2:Y:S04]  /*58820*/  LDSM.16.M88.4 R128, [R133+0x140080] ;  /* 0x140080008580783b */ /* 0x000ea80000000200 */
[----:B------:R-:W-:Y:S01]  /*58830*/  LDS R211, [R0+0x12000] ;  /* 0x0120000000d37984 */ /* 0x000fe20000000800 */
[----:B-1----:R-:W-:Y:S01]  /*58840*/  HMMA.1688.F32.TF32 R96, R232, R134, R248 ;  /* 0x00000086e860723c */ /* 0x002fe200000810f8 */
[----:B------:R-:W-:Y:S01]  /*58850*/  MOV R244, R9 ;  /* 0x0000000900f47202 */ /* 0x000fe20000000f00 */
[----:B------:R-:W-:Y:S01]  /*58860*/  IMAD.MOV.U32 R245, RZ, RZ, R8 ;  /* 0x000000fffff57224 */ /* 0x000fe200078e0008 */
[----:B------:R-:W-:Y:S01]  /*58870*/  MOV R247, R4 ;  /* 0x0000000400f77202 */ /* 0x000fe20000000f00 */
[----:B------:R-:W1:Y:S01]  /*58880*/  LDSM.16.M88.4 R8, [R133+0x142080] ;  /* 0x142080008508783b */ /* 0x000e620000000200 */
[----:B------:R-:W-:-:S03]  /*58890*/  IMAD.MOV.U32 R246, RZ, RZ, R5 ;  /* 0x000000fffff67224 */ /* 0x000fc600078e0005 */
[----:B------:R-:W3:Y:S04]  /*588a0*/  LDSM.16.M88.4 R4, [R133+0x143080] ;  /* 0x143080008504783b */ /* 0x000ee80000000200 */
[----:B------:R-:W1:Y:S04]  /*588b0*/  LDSM.16.M88.4 R116, [R133+0x145080] ;  /* 0x145080008574783b */ /* 0x000e680000000200 */
[----:B------:R-:W1:Y:S04]  /*588c0*/  LDSM.16.M88.4 R112, [R133+0x146080] ;  /* 0x146080008570783b */ /* 0x000e680000000200 */
[----:B------:R-:W-:Y:S04]  /*588d0*/  STL.64 [R1+0x5b0], R104 ;  /* 0x0005b06801007387 */ /* 0x000fe80000100a00 */
[----:B------:R-:W1:Y:S04]  /*588e0*/  LDSM.16.M88.4 R108, [R133+0x147080] ;  /* 0x14708000856c783b */ /* 0x000e680000000200 */
[----:B------:R-:W-:Y:S04]  /*588f0*/  STL.64 [R1+0x5b8], R106 ;  /* 0x0005b86a01007387 */ /* 0x000fe80000100a00 */
[----:B------:R-:W-:Y:S04]  /*58900*/  STL.64 [R1+0x590], R100 ;  /* 0x0005906401007387 */ /* 0x000fe80000100a00 */
[----:B------:R-:W1:Y:S04]  /*58910*/  LDSM.16.M88.4 R104, [R133+0x148080] ;  /* 0x148080008568783b */ /* 0x000e680000000200 */
[----:B------:R-:W-:Y:S01]  /*58920*/  STL.64 [R1+0x598], R102 ;  /* 0x0005986601007387 */ /* 0x000fe20000100a00 */
[----:B------:R-:W-:-:S03]  /*58930*/  IMAD.MOV.U32 R240, RZ, RZ, R61 ;  /* 0x000000fffff07224 */ /* 0x000fc600078e003d */
[----:B------:R-:W-:Y:S01]  /*58940*/  STL.64 [R1+0x570], R96 ;  /* 0x0005706001007387 */ /* 0x000fe20000100a00 */
[----:B------:R-:W-:-:S03]  /*58950*/  IMAD.MOV.U32 R241, RZ, RZ, R60 ;  /* 0x000000fffff17224 */ /* 0x000fc600078e003c */
[----:B------:R-:W1:Y:S04]  /*58960*/  LDSM.16.M88.4 R100, [R133+0x149080] ;  /* 0x149080008564783b */ /* 0x000e680000000200 */
[----:B------:R-:W-:Y:S01]  /*58970*/  STL.64 [R1+0x578], R98 ;  /* 0x0005786201007387 */ /* 0x000fe20000100a00 */
[----:B------:R-:W-:-:S03]  /*58980*/  MOV R242, R57 ;  /* 0x0000003900f27202 */ /* 0x000fc60000000f00 */
[----:B------:R-:W1:Y:S01]  /*58990*/  LDSM.16.M88.4 R96, [R133+0x14a080] ;  /* 0x14a080008560783b */ /* 0x000e620000000200 */
[----:B------:R-:W-:-:S03]  /*589a0*/  IMAD.MOV.U32 R243, RZ, RZ, R56 ;  /* 0x000000fffff37224 */ /* 0x000fc600078e0038 */
[----:B------:R-:W3:Y:S01]  /*589b0*/  LDSM.16.M88.4 R60, [R133+0x14b080] ;  /* 0x14b08000853c783b */ /* 0x000ee20000000200 */
[----:B------:R-:W-:Y:S01]  /*589c0*/  IMAD.MOV.U32 R248, RZ, RZ, R53 ;  /* 0x000000fffff87224 */ /* 0x000fe200078e0035 */
[----:B------:R-:W-:Y:S02]  /*589d0*/  MOV R249, R52 ;  /* 0x0000003400f97202 */ /* 0x000fe40000000f00 */
[----:B------:R-:W3:Y:S01]  /*589e0*/  LDSM.16.M88.4 R56, [R133+0x14c080] ;  /* 0x14c080008538783b */ /* 0x000ee20000000200 */
[----:B------:R-:W-:Y:S02]  /*589f0*/  IMAD.MOV.U32 R250, RZ, RZ, R13 ;  /* 0x000000fffffa7224 */ /* 0x000fe400078e000d */
[----:B------:R-:W-:Y:S01]  /*58a00*/  IMAD.MOV.U32 R251, RZ, RZ, R12 ;  /* 0x000000fffffb7224 */ /* 0x000fe200078e000c */
[----:B------:R-:W4:Y:S04]  /*58a10*/  LDSM.16.M88.4 R52, [R133+0x14d080] ;  /* 0x14d080008534783b */ /* 0x000f280000000200 */
[----:B------:R-:W4:Y:S04]  /*58a20*/  LDSM.16.M88.4 R12, [R133+0x14e080] ;  /* 0x14e08000850c783b */ /* 0x000f280000000200 */
[----:B------:R-:W4:Y:S04]  /*58a30*/  LDSM.16.M88.4 R232, [R133+0x14f080] ;  /* 0x14f0800085e8783b */ /* 0x000f280000000200 */
[----:B--2---:R-:W-:Y:S04]  /*58a40*/  STL [R1+0x3770], R130 ;  /* 0x0037708201007387 */ /* 0x004fe80000100800 */
[----:B------:R-:W-:Y:S04]  /*58a50*/  STL [R1+0x376c], R131 ;  /* 0x00376c8301007387 */ /* 0x000fe80000100800 */
[----:B------:R-:W-:Y:S04]  /*58a60*/  STL [R1+0x3768], R126 ;  /* 0x0037687e01007387 */ /* 0x000fe80000100800 */
[----:B------:R-:W-:Y:S04]  /*58a70*/  STL [R1+0x3764], R127 ;  /* 0x0037647f01007387 */ /* 0x000fe80000100800 */
[----:B-1----:R-:W-:Y:S04]  /*58a80*/  STL [R1+0x3774], R10 ;  /* 0x0037740a01007387 */ /* 0x002fe80000100800 */
[----:B------:R-:W-:Y:S04]  /*58a90*/  STL [R1+0x3760], R11 ;  /* 0x0037600b01007387 */ /* 0x000fe80000100800 */
[----:B---3--:R-:W-:Y:S01]  /*58aa0*/  STL [R1+0x377c], R6 ;  /* 0x00377c0601007387 */ /* 0x008fe20000100800 */
[C---:B------:R-:W-:Y:S03]  /*58ab0*/  HMMA.1688.F32.TF32 R188, R208.reuse, R128, R244 ;  /* 0x00000080d0bc723c */ /* 0x040fe600000810f4 */
        /* <DEDUP_REMOVED lines=19> */
[----:B----4-:R-:W-:Y:S04]  /*58bf0*/  STL [R1+0x37cc], R54 ;  /* 0x0037cc3601007387 */ /* 0x010fe80000100800 */
[----:B------:R-:W-:Y:S04]  /*58c00*/  STL [R1+0x37c8], R55 ;  /* 0x0037c83701007387 */ /* 0x000fe80000100800 */
[----:B------:R-:W-:Y:S04]  /*58c10*/  STL [R1+0x37d4], R14 ;  /* 0x0037d40e01007387 */ /* 0x000fe80000100800 */
[----:B------:R-:W-:Y:S04]  /*58c20*/  STL [R1+0x37d0], R15 ;  /* 0x0037d00f01007387 */ /* 0x000fe80000100800 */
[----:B------:R-:W-:Y:S04]  /*58c30*/  STL [R1+0x37dc], R234 ;  /* 0x0037dcea01007387 */ /* 0x000fe80000100800 */
[----:B------:R-:W-:Y:S04]  /*58c40*/  STL [R1+0x37d8], R235 ;  /* 0x0037d8eb01007387 */ /* 0x000fe80000100800 */
[----:B------:R-:W2:Y:S04]  /*58c50*/  LDL.LU R204, [R1+0x2c0] ;  /* 0x0002c00001cc7983 */ /* 0x000ea80000300800 */
[----:B------:R-:W-:Y:S04]  /*58c60*/  STL.64 [R1+0x580], R188 ;  /* 0x000580bc01007387 */ /* 0x000fe80000100a00 */
[----:B------:R1:W-:Y:S04]  /*58c70*/  STL.64 [R1+0x588], R190 ;  /* 0x000588be01007387 */ /* 0x0003e80000100a00 */
[----:B------:R-:W2:Y:S04]  /*58c80*/  LDL.LU R205, [R1+0x2c4] ;  /* 0x0002c40001cd7983 */ /* 0x000ea80000300800 */
[----:B------:R-:W2:Y:S04]  /*58c90*/  LDL.LU R206, [R1+0x2c8] ;  /* 0x0002c80001ce7983 */ /* 0x000ea80000300800 */
[----:B------:R-:W2:Y:S04]  /*58ca0*/  LDL.LU R207, [R1+0x2cc] ;  /* 0x0002cc0001cf7983 */ /* 0x000ea80000300800 */
[----:B------:R-:W3:Y:S04]  /*58cb0*/  LDL.LU R244, [R1+0x2a0] ;  /* 0x0002a00001f47983 */ /* 0x000ee80000300800 */
[----:B------:R-:W3:Y:S04]  /*58cc0*/  LDL.LU R245, [R1+0x2a4] ;  /* 0x0002a40001f57983 */ /* 0x000ee80000300800 */
[----:B------:R-:W3:Y:S04]  /*58cd0*/  LDL.LU R246, [R1+0x2a8] ;  /* 0x0002a80001f67983 */ /* 0x000ee80000300800 */
[----:B------:R-:W3:Y:S01]  /*58ce0*/  LDL.LU R247, [R1+0x2ac] ;  /* 0x0002ac0001f77983 */ /* 0x000ee20000300800 */
[----:B-1----:R-:W-:Y:S03]  /*58cf0*/  HMMA.1688.F32.TF32 R188, R208, R124, R248 ;  /* 0x0000007cd0bc723c */ /* 0x002fe600000810f8 */
[----:B------:R-:W4:Y:S04]  /*58d00*/  LDL.LU R248, [R1+0x290] ;  /* 0x0002900001f87983 */ /* 0x000f280000300800 */
[----:B------:R-:W4:Y:S04]  /*58d10*/  LDL.LU R249, [R1+0x294] ;  /* 0x0002940001f97983 */ /* 0x000f280000300800 */
[----:B------:R-:W4:Y:S04]  /*58d20*/  LDL.LU R250, [R1+0x298] ;  /* 0x0002980001fa7983 */ /* 0x000f280000300800 */
[----:B------:R-:W4:Y:S04]  /*58d30*/  LDL.LU R251, [R1+0x29c] ;  /* 0x00029c0001fb7983 */ /* 0x000f280000300800 */
[----:B------:R-:W-:Y:S04]  /*58d40*/  LDS R134, [R3+0x12100] ;  /* 0x0121000003867984 */ /* 0x000fe80000000800 */
[----:B------:R-:W-:Y:S01]  /*58d50*/  LDS R133, [R0+0x10100] ;  /* 0x0101000000857984 */ /* 0x000fe20000000800 */
[----:B------:R-:W-:Y:S01]  /*58d60*/  IMAD.MOV.U32 R234, RZ, RZ, R188 ;  /* 0x000000ffffea7224 */ /* 0x000fe200078e00bc */
[----:B------:R-:W-:Y:S01]  /*58d70*/  MOV R14, R190 ;  /* 0x000000be000e7202 */ /* 0x000fe20000000f00 */
[----:B------:R-:W-:Y:S01]  /*58d80*/  IMAD.MOV.U32 R235, RZ, RZ, R189 ;  /* 0x000000ffffeb7224 */ /* 0x000fe200078e00bd */
[----:B------:R-:W1:Y:S01]  /*58d90*/  LDS R135, [R0+0x12100] ;  /* 0x0121000000877984 */ /* 0x000e620000000800 */
[----:B------:R-:W-:-:S03]  /*58da0*/  IMAD.MOV.U32 R15, RZ, RZ, R191 ;  /* 0x000000ffff0f7224 */ /* 0x000fc600078e00bf */
[----:B------:R-:W-:Y:S01]  /*58db0*/  STL [R1+0x37ec], R234 ;  /* 0x0037ecea01007387 */ /* 0x000fe20000100800 */
[----:B------:R-:W-:Y:S03]  /*58dc0*/  HMMA.1688.F32.TF32 R188, R208, R8, R240 ;  /* 0x00000008d0bc723c */ /* 0x000fe600000810f0 */
[----:B------:R-:W-:Y:S04]  /*58dd0*/  STL [R1+0x37e8], R235 ;  /* 0x0037e8eb01007387 */ /* 0x000fe80000100800 */
[----:B------:R1:W-:Y:S04]  /*58de0*/  STL [R1+0x37e4], R14 ;  /* 0x0037e40e01007387 */ /* 0x0003e80000100800 */
[----:B------:R1:W-:Y:S04]  /*58df0*/  STL [R1+0x37e0], R15 ;  /* 0x0037e00f01007387 */ /* 0x0003e80000100800 */
[----:B------:R-:W4:Y:S04]  /*58e00*/  LDL.LU R240, [R1+0x270] ;  /* 0x0002700001f07983 */ /* 0x000f280000300800 */
[----:B------:R-:W4:Y:S04]  /*58e10*/  LDL.LU R241, [R1+0x274] ;  /* 0x0002740001f17983 */ /* 0x000f280000300800 */
[----:B------:R-:W4:Y:S04]  /*58e20*/  LDL.LU R242, [R1+0x278] ;  /* 0x0002780001f27983 */ /* 0x000f280000300800 */
[----:B------:R-:W4:Y:S01]  /*58e30*/  LDL.LU R243, [R1+0x27c] ;  /* 0x00027c0001f37983 */ /* 0x000f220000300800 */
[----:B------:R-:W-:Y:S01]  /*58e40*/  IMAD.MOV.U32 R54, RZ, RZ, R188 ;  /* 0x000000ffff367224 */ /* 0x000fe200078e00bc */
[----:B------:R-:W-:Y:S01]  /*58e50*/  MOV R55, R189 ;  /* 0x000000bd00377202 */ /* 0x000fe20000000f00 */
[----:B------:R-:W-:-:S02]  /*58e60*/  IMAD.MOV.U32 R58, RZ, RZ, R190 ;  /* 0x000000ffff3a7224 */ /* 0x000fc400078e00be */
[----:B------:R-:W-:-:S05]  /*58e70*/  IMAD.MOV.U32 R59, RZ, RZ, R191 ;  /* 0x000000ffff3b7224 */ /* 0x000fca00078e00bf */
[----:B------:R-:W-:Y:S04]  /*58e80*/  STL [R1+0x37fc], R59 ;  /* 0x0037fc3b01007387 */ /* 0x000fe80000100800 */
[----:B------:R-:W-:Y:S04]  /*58e90*/  STL [R1+0x37f8], R58 ;  /* 0x0037f83a01007387 */ /* 0x000fe80000100800 */
[----:B------:R-:W-:Y:S04]  /*58ea0*/  STL [R1+0x37f4], R55 ;  /* 0x0037f43701007387 */ /* 0x000fe80000100800 */
[----:B------:R-:W-:Y:S01]  /*58eb0*/  STL [R1+0x37f0], R54 ;  /* 0x0037f03601007387 */ /* 0x000fe20000100800 */
[C---:B--2---:R-:W-:Y:S11]  /*58ec0*/  HMMA.1688.F32.TF32 R188, R208.reuse, R4, R204 ;  /* 0x00000004d0bc723c */ /* 0x044ff600000810cc */
[----:B------:R-:W-:Y:S11]  /*58ed0*/  @!UPT UIADD3 URZ, URZ, URZ, URZ ;  /* 0x0000003f3f3ff290 */ /* 0x000ff6000fffe03f */
[----:B------:R-:W-:Y:S01]  /*58ee0*/  @!UPT UIADD3 URZ, URZ, URZ, URZ ;  /* 0x0000003f3f3ff290 */ /* 0x000fe2000fffe03f */
[----:B------:R3:W-:Y:S01]  /*58ef0*/  STL.64 [R1+0x538], R190 ;  /* 0x000538be01007387 */ /* 0x0007e20000100a00 */
[----:B-1----:R-:W-:Y:S01]  /*58f00*/  MOV R14, R188 ;  /* 0x000000bc000e7202 */ /* 0x002fe20000000f00 */
[----:B------:R-:W-:Y:S02]  /*58f10*/  IMAD.MOV.U32 R15, RZ, RZ, R189 ;  /* 0x000000ffff0f7224 */ /* 0x000fe400078e00bd */
[----:B---3--:R-:W-:Y:S03]  /*58f20*/  HMMA.1688.F32.TF32 R188, R208, R120, R244 ;  /* 0x00000078d0bc723c */ /* 0x008fe600000810f4 */
[----:B------:R1:W-:Y:S04]  /*58f30*/  STL [R1+0x3804], R15 ;  /* 0x0038040f01007387 */ /* 0x0003e80000100800 */
[----:B------:R2:W-:Y:S04]  /*58f40*/  STL [R1+0x3800], R14 ;  /* 0x0038000e01007387 */ /* 0x0005e80000100800 */
[----:B------:R-:W3:Y:S04]  /*58f50*/  LDL.LU R244, [R1+0x250] ;  /* 0x0002500001f47983 */ /* 0x000ee80000300800 */
[----:B------:R-:W3:Y:S04]  /*58f60*/  LDL.LU R245, [R1+0x254] ;  /* 0x0002540001f57983 */ /* 0x000ee80000300800 */
[----:B------:R-:W3:Y:S04]  /*58f70*/  LDL.LU R246, [R1+0x258] ;  /* 0x0002580001f67983 */ /* 0x000ee80000300800 */
[----:B------:R-:W3:Y:S01]  /*58f80*/  LDL.LU R247, [R1+0x25c] ;  /* 0x00025c0001f77983 */ /* 0x000ee20000300800 */
[----:B------:R-:W-:-:S02]  /*58f90*/  IMAD.MOV.U32 R235, RZ, RZ, R191 ;  /* 0x000000ffffeb7224 */ /* 0x000fc400078e00bf */
[----:B------:R-:W-:Y:S01]  /*58fa0*/  IMAD.MOV.U32 R234, RZ, RZ, R190 ;  /* 0x000000ffffea7224 */ /* 0x000fe200078e00be */
[----:B------:R-:W-:Y:S01]  /*58fb0*/  MOV R54, R189 ;  /* 0x000000bd00367202 */ /* 0x000fe20000000f00 */
[----:B------:R-:W-:Y:S01]  /*58fc0*/  IMAD.MOV.U32 R55, RZ, RZ, R188 ;  /* 0x000000ffff377224 */ /* 0x000fe200078e00bc */
[----:B------:R1:W-:Y:S01]  /*58fd0*/  STL [R1+0x3814], R235 ;  /* 0x003814eb01007387 */ /* 0x0003e20000100800 */
[----:B----4-:R-:W-:Y:S03]  /*58fe0*/  HMMA.1688.F32.TF32 R188, R208, R116, R248 ;  /* 0x00000074d0bc723c */ /* 0x010fe600000810f8 */
[----:B------:R4:W-:Y:S04]  /*58ff0*/  STL [R1+0x3810], R234 ;  /* 0x003810ea01007387 */ /* 0x0009e80000100800 */
[----:B------:R1:W-:Y:S04]  /*59000*/  STL [R1+0x380c], R55 ;  /* 0x00380c3701007387 */ /* 0x0003e80000100800 */
[----:B------:R1:W-:Y:S04]  /*59010*/  STL [R1+0x3808], R54 ;  /* 0x0038083601007387 */ /* 0x0003e80000100800 */
[----:B------:R-:W4:Y:S04]  /*59020*/  LDL.LU R248, [R1+0x230] ;  /* 0x0002300001f87983 */ /* 0x000f280000300800 */
[----:B------:R-:W4:Y:S04]  /*59030*/  LDL.LU R249, [R1+0x234] ;  /* 0x0002340001f97983 */ /* 0x000f280000300800 */
[----:B------:R-:W4:Y:S04]  /*59040*/  LDL.LU R250, [R1+0x238] ;  /* 0x0002380001fa7983 */ /* 0x000f280000300800 */
[----:B------:R-:W4:Y:S01]  /*59050*/  LDL.LU R251, [R1+0x23c] ;  /* 0x00023c0001fb7983 */ /* 0x000f220000300800 */
[----:B------:R-:W-:Y:S01]  /*59060*/  MOV R58, R191 ;  /* 0x000000bf003a7202 */ /* 0x000fe20000000f00 */
[----:B------:R-:W-:Y:S01]  /*59070*/  IMAD.MOV.U32 R59, RZ, RZ, R190 ;  /* 0x000000ffff3b7224 */ /* 0x000fe200078e00be */
[----:B-1----:R-:W-:Y:S01]  /*59080*/  MOV R15, R188 ;  /* 0x000000bc000f7202 */ /* 0x002fe20000000f00 */
[----:B--2---:R-:W-:-:S02]  /*59090*/  IMAD.MOV.U32 R14, RZ, RZ, R189 ;  /* 0x000000ffff0e7224 */ /* 0x004fc400078e00bd */
[----:B------:R-:W-:Y:S01]  /*590a0*/  STL [R1+0x3824], R58 ;  /* 0x0038243a01007387 */ /* 0x000fe20000100800 */
[----:B------:R-:W-:Y:S03]  /*590b0*/  HMMA.1688.F32.TF32 R188, R208, R112, R240 ;  /* 0x00000070d0bc723c */ /* 0x000fe600000810f0 */
[----:B------:R-:W-:Y:S04]  /*590c0*/  STL [R1+0x3820], R59 ;  /* 0x0038203b01007387 */ /* 0x000fe80000100800 */
[----:B------:R-:W-:Y:S04]  /*590d0*/  STL [R1+0x381c], R15 ;  /* 0x00381c0f01007387 */ /* 0x000fe80000100800 */
[----:B------:R1:W-:Y:S04]  /*590e0*/  STL [R1+0x3818], R14 ;  /* 0x0038180e01007387 */ /* 0x0003e80000100800 */
[----:B------:R-:W2:Y:S04]  /*590f0*/  LDL.LU R240, [R1+0x210] ;  /* 0x0002100001f07983 */ /* 0x000ea80000300800 */
[----:B------:R-:W2:Y:S04]  /*59100*/  LDL.LU R241, [R1+0x214] ;  /* 0x0002140001f17983 */ /* 0x000ea80000300800 */
[----:B------:R-:W2:Y:S04]  /*59110*/  LDL.LU R242, [R1+0x218] ;  /* 0x0002180001f27983 */ /* 0x000ea80000300800 */
[----:B------:R-:W2:Y:S01]  /*59120*/  LDL.LU R243, [R1+0x21c] ;  /* 0x00021c0001f37983 */ /* 0x000ea20000300800 */
[----:B------:R-:W-:Y:S01]  /*59130*/  IMAD.MOV.U32 R62, RZ, RZ, R188 ;  /* 0x000000ffff3e7224 */ /* 0x000fe200078e00bc */
[----:B------:R-:W-:Y:S01]  /*59140*/  MOV R98, R190 ;  /* 0x000000be00627202 */ /* 0x000fe20000000f00 */
[----:B------:R-:W-:-:S02]  /*59150*/  IMAD.MOV.U32 R63, RZ, RZ, R189 ;  /* 0x000000ffff3f7224 */ /* 0x000fc400078e00bd */
[----:B------:R-:W-:-:S05]  /*59160*/  IMAD.MOV.U32 R99, RZ, RZ, R191 ;  /* 0x000000ffff637224 */ /* 0x000fca00078e00bf */
[----:B------:R1:W-:Y:S04]  /*59170*/  STL [R1+0x3834], R99 ;  /* 0x0038346301007387 */ /* 0x0003e80000100800 */
[----:B------:R-:W-:Y:S04]  /*59180*/  STL [R1+0x3830], R98 ;  /* 0x0038306201007387 */ /* 0x000fe80000100800 */
[----:B------:R1:W-:Y:S04]  /*59190*/  STL [R1+0x382c], R63 ;  /* 0x00382c3f01007387 */ /* 0x0003e80000100800 */
[----:B------:R1:W-:Y:S01]  /*591a0*/  STL [R1+0x3828], R62 ;  /* 0x0038283e01007387 */ /* 0x0003e20000100800 */
[----:B---3--:R-:W-:Y:S03]  /*591b0*/  HMMA.1688.F32.TF32 R188, R208, R108, R244 ;  /* 0x0000006cd0bc723c */ /* 0x008fe600000810f4 */
[----:B------:R-:W3:Y:S04]  /*591c0*/  LDL.LU R244, [R1+0x1f0] ;  /* 0x0001f00001f47983 */ /* 0x000ee80000300800 */
[----:B------:R-:W3:Y:S04]  /*591d0*/  LDL.LU R245, [R1+0x1f4] ;  /* 0x0001f40001f57983 */ /* 0x000ee80000300800 */
[----:B------:R-:W3:Y:S04]  /*591e0*/  LDL.LU R246, [R1+0x1f8] ;  /* 0x0001f80001f67983 */ /* 0x000ee80000300800 */
[----:B------:R-:W3:Y:S09]  /*591f0*/  LDL.LU R247, [R1+0x1fc] ;  /* 0x0001fc0001f77983 */ /* 0x000ef20000300800 */
[----:B------:R-:W-:Y:S01]  /*59200*/  IMAD.MOV.U32 R235, RZ, RZ, R188 ;  /* 0x000000ffffeb7224 */ /* 0x000fe200078e00bc */
[----:B----4-:R-:W-:Y:S01]  /*59210*/  MOV R234, R189 ;  /* 0x000000bd00ea7202 */ /* 0x010fe20000000f00 */
[----:B------:R-:W-:-:S02]  /*59220*/  IMAD.MOV.U32 R55, RZ, RZ, R190 ;  /* 0x000000ffff377224 */ /* 0x000fc400078e00be */
[----:B------:R-:W-:Y:S02]  /*59230*/  IMAD.MOV.U32 R54, RZ, RZ, R191 ;  /* 0x000000ffff367224 */ /* 0x000fe400078e00bf */
[----:B------:R-:W-:Y:S03]  /*59240*/  HMMA.1688.F32.TF32 R188, R208, R104, R248 ;  /* 0x00000068d0bc723c */ /* 0x000fe600000810f8 */
[----:B------:R4:W-:Y:S04]  /*59250*/  STL [R1+0x3844], R54 ;  /* 0x0038443601007387 */ /* 0x0009e80000100800 */
[----:B------:R1:W-:Y:S04]  /*59260*/  STL [R1+0x3840], R55 ;  /* 0x0038403701007387 */ /* 0x0003e80000100800 */
[----:B------:R-:W-:Y:S04]  /*59270*/  STL [R1+0x383c], R234 ;  /* 0x00383cea01007387 */ /* 0x000fe80000100800 */
[----:B------:R1:W-:Y:S04]  /*59280*/  STL [R1+0x3838], R235 ;  /* 0x003838eb01007387 */ /* 0x0003e80000100800 */
[----:B------:R-:W4:Y:S04]  /*59290*/  LDL.LU R248, [R1+0x1d0] ;  /* 0x0001d00001f87983 */ /* 0x000f280000300800 */
[----:B------:R-:W4:Y:S04]  /*592a0*/  LDL.LU R249, [R1+0x1d4] ;  /* 0x0001d40001f97983 */ /* 0x000f280000300800 */
[----:B------:R-:W4:Y:S04]  /*592b0*/  LDL.LU R250, [R1+0x1d8] ;  /* 0x0001d80001fa7983 */ /* 0x000f280000300800 */
[----:B------:R-:W4:Y:S01]  /*592c0*/  LDL.LU R251, [R1+0x1dc] ;  /* 0x0001dc0001fb7983 */ /* 0x000f220000300800 */
[----:B-1----:R-:W-:Y:S01]  /*592d0*/  MOV R14, R191 ;  /* 0x000000bf000e7202 */ /* 0x002fe20000000f00 */
[----:B------:R-:W-:Y:S01]  /*592e0*/  IMAD.MOV.U32 R15, RZ, RZ, R190 ;  /* 0x000000ffff0f7224 */ /* 0x000fe200078e00be */
[----:B------:R-:W-:Y:S01]  /*592f0*/  MOV R58, R188 ;  /* 0x000000bc003a7202 */ /* 0x000fe20000000f00 */
[----:B------:R-:W-:-:S02]  /*59300*/  IMAD.MOV.U32 R59, RZ, RZ, R189 ;  /* 0x000000ffff3b7224 */ /* 0x000fc400078e00bd */
[----:B------:R-:W-:Y:S01]  /*59310*/  STL [R1+0x3854], R14 ;  /* 0x0038540e01007387 */ /* 0x000fe20000100800 */
[----:B--2---:R-:W-:Y:S03]  /*59320*/  HMMA.1688.F32.TF32 R188, R208, R100, R240 ;  /* 0x00000064d0bc723c */ /* 0x004fe600000810f0 */
        /* <DEDUP_REMOVED lines=12> */
[----:B------:R1:W-:Y:S04]  /*593f0*/  STL [R1+0x3860], R63 ;  /* 0x0038603f01007387 */ /* 0x0003e80000100800 */
        /* <DEDUP_REMOVED lines=15> */
[----:B----4-:R-:W-:Y:S03]  /*594f0*/  HMMA.1688.F32.TF32 R188, R208, R60, R248 ;  /* 0x0000003cd0bc723c */ /* 0x010fe600000810f8 */
[----:B------:R-:W4:Y:S04]  /*59500*/  LDL.LU R248, [R1+0x170] ;  /* 0x0001700001f87983 */ /* 0x000f280000300800 */
[----:B------:R-:W4:Y:S04]  /*59510*/  LDL.LU R249, [R1+0x174] ;  /* 0x0001740001f97983 */ /* 0x000f280000300800 */
[----:B------:R-:W4:Y:S04]  /*59520*/  LDL.LU R250, [R1+0x178] ;  /* 0x0001780001fa7983 */ /* 0x000f280000300800 */
[----:B------:R-:W4:Y:S09]  /*59530*/  LDL.LU R251, [R1+0x17c] ;  /* 0x00017c0001fb7983 */ /* 0x000f320000300800 */
[----:B------:R-:W-:Y:S01]  /*59540*/  MOV R54, R188 ;  /* 0x000000bc00367202 */ /* 0x000fe20000000f00 */
[----:B------:R-:W-:Y:S01]  /*59550*/  IMAD.MOV.U32 R55, RZ, RZ, R189 ;  /* 0x000000ffff377224 */ /* 0x000fe200078e00bd */
[----:B------:R-:W-:Y:S01]  /*59560*/  MOV R235, R191 ;  /* 0x000000bf00eb7202 */ /* 0x000fe20000000f00 */
[----:B------:R-:W-:-:S02]  /*59570*/  IMAD.MOV.U32 R234, RZ, RZ, R190 ;  /* 0x000000ffffea7224 */ /* 0x000fc400078e00be */
[----:B--2---:R-:W-:Y:S02]  /*59580*/  HMMA.1688.F32.TF32 R188, R208, R56, R240 ;  /* 0x00000038d0bc723c */ /* 0x004fe400000810f0 */
[----:B------:R2:W-:Y:S04]  /*59590*/  STL [R1+0x3884], R235 ;  /* 0x003884eb01007387 */ /* 0x0005e80000100800 */
[----:B------:R1:W-:Y:S04]  /*595a0*/  STL [R1+0x3880], R234 ;  /* 0x003880ea01007387 */ /* 0x0003e80000100800 */
[----:B------:R-:W-:Y:S04]  /*595b0*/  STL [R1+0x387c], R55 ;  /* 0x00387c3701007387 */ /* 0x000fe80000100800 */
[----:B------:R1:W-:Y:S04]  /*595c0*/  STL [R1+0x3878], R54 ;  /* 0x0038783601007387 */ /* 0x0003e80000100800 */
[----:B------:R-:W2:Y:S04]  /*595d0*/  LDL.LU R204, [R1+0x150] ;  /* 0x0001500001cc7983 */ /* 0x000ea80000300800 */
[----:B------:R-:W2:Y:S04]  /*595e0*/  LDL.LU R205, [R1+0x154] ;  /* 0x0001540001cd7983 */ /* 0x000ea80000300800 */
[----:B------:R-:W2:Y:S04]  /*595f0*/  LDL.LU R206, [R1+0x158] ;  /* 0x0001580001ce7983 */ /* 0x000ea80000300800 */
[----:B------:R-:W2:Y:S01]  /*59600*/  LDL.LU R207, [R1+0x15c] ;  /* 0x00015c0001cf7983 */ /* 0x000ea20000300800 */
[----:B-1----:R-:W-:Y:S01]  /*59610*/  IMAD.MOV.U32 R58, RZ, RZ, R191 ;  /* 0x000000ffff3a7224 */ /* 0x002fe200078e00bf */
[----:B------:R-:W-:Y:S01]  /*59620*/  MOV R59, R190 ;  /* 0x000000be003b7202 */ /* 0x000fe20000000f00 */
[----:B------:R-:W-:-:S02]  /*59630*/  IMAD.MOV.U32 R15, RZ, RZ, R189 ;  /* 0x000000ffff0f7224 */ /* 0x000fc400078e00bd */
[----:B------:R-:W-:Y:S01]  /*59640*/  IMAD.MOV.U32 R14, RZ, RZ, R188 ;  /* 0x000000ffff0e7224 */ /* 0x000fe200078e00bc */
[----:B------:R-:W-:Y:S04]  /*59650*/  STL [R1+0x3894], R58 ;  /* 0x0038943a01007387 */ /* 0x000fe80000100800 */
[----:B------:R-:W-:Y:S04]  /*59660*/  STL [R1+0x3890], R59 ;  /* 0x0038903b01007387 */ /* 0x000fe80000100800 */
[----:B------:R1:W-:Y:S04]  /*59670*/  STL [R1+0x388c], R15 ;  /* 0x00388c0f01007387 */ /* 0x0003e80000100800 */
[----:B------:R1:W-:Y:S04]  /*59680*/  STL [R1+0x3888], R14 ;  /* 0x0038880e01007387 */ /* 0x0003e80000100800 */
[----:B------:R-:W2:Y:S04]  /*59690*/  LDL.LU R240, [R1+0x140] ;  /* 0x0001400001f07983 */ /* 0x000ea80000300800 */
[----:B------:R-:W2:Y:S04]  /*596a0*/  LDL.LU R241, [R1+0x144] ;  /* 0x0001440001f17983 */ /* 0x000ea80000300800 */
[----:B------:R-:W2:Y:S04]  /*596b0*/  LDL.LU R242, [R1+0x148] ;  /* 0x0001480001f27983 */ /* 0x000ea80000300800 */
[----:B------:R-:W2:Y:S01]  /*596c0*/  LDL.LU R243, [R1+0x14c] ;  /* 0x00014c0001f37983 */ /* 0x000ea20000300800 */
[----:B------:R-:W-:Y:S01]  /*596d0*/  IMAD.MOV.U32 R214, RZ, RZ, R252 ;  /* 0x000000ffffd67224 */ /* 0x000fe200078e00fc */
[----:B------:R-:W-:Y:S01]  /*596e0*/  MOV R215, R2 ;  /* 0x0000000200d77202 */ /* 0x000fe20000000f00 */
[C---:B---3--:R-:W-:Y:S11]  /*596f0*/  HMMA.1688.F32.TF32 R188, R208.reuse, R52, R244 ;  /* 0x00000034d0bc723c */ /* 0x048ff600000810f4 */
[----:B------:R-:W-:Y:S11]  /*59700*/  @!UPT UIADD3 URZ, URZ, URZ, URZ ;  /* 0x0000003f3f3ff290 */ /* 0x000ff6000fffe03f */
[----:B------:R-:W-:Y:S02]  /*59710*/  @!UPT UIADD3 URZ, URZ, URZ, URZ ;  /* 0x0000003f3f3ff290 */ /* 0x000fe4000fffe03f */
[----:B------:R-:W-:Y:S01]  /*59720*/  IMAD.MOV.U32 R62, RZ, RZ, R188 ;  /* 0x000000ffff3e7224 */ /* 0x000fe200078e00bc */
[----:B------:R-:W-:Y:S01]  /*59730*/  MOV R63, R189 ;  /* 0x000000bd003f7202 */ /* 0x000fe20000000f00 */
[----:B------:R-:W-:Y:S02]  /*59740*/  IMAD.MOV.U32 R98, RZ, RZ, R190 ;  /* 0x000000ffff627224 */ /* 0x000fe400078e00be */
[----:B------:R-:W-:Y:S02]  /*59750*/  IMAD.MOV.U32 R99, RZ, RZ, R191 ;  /* 0x000000ffff637224 */ /* 0x000fe400078e00bf */
[C---:B----4-:R-:W-:Y:S03]  /*59760*/  HMMA.1688.F32.TF32 R188, R208.reuse, R12, R248 ;  /* 0x0000000cd0bc723c */ /* 0x050fe600000810f8 */
[----:B------:R-:W-:Y:S04]  /*59770*/  STL [R1+0x38a4], R99 ;  /* 0x0038a46301007387 */ /* 0x000fe80000100800 */
[----:B------:R-:W-:Y:S04]  /*59780*/  STL [R1+0x38a0], R98 ;  /* 0x0038a06201007387 */ /* 0x000fe80000100800 */
[----:B------:R3:W-:Y:S04]  /*59790*/  STL [R1+0x389c], R63 ;  /* 0x00389c3f01007387 */ /* 0x0007e80000100800 */
[----:B------:R4:W-:Y:S04]  /*597a0*/  STL [R1+0x3898], R62 ;  /* 0x0038983e01007387 */ /* 0x0009e80000100800 */
[----:B------:R-:W3:Y:S04]  /*597b0*/  LDL.LU R244, [R1+0x120] ;  /* 0x0001200001f47983 */ /* 0x000ee80000300800 */
[----:B------:R-:W3:Y:S01]  /*597c0*/  LDL.LU R245, [R1+0x124] ;  /* 0x0001240001f57983 */ /* 0x000ee20000300800 */
[----:B------:R-:W-:Y:S01]  /*597d0*/  MOV R110, R188 ;  /* 0x000000bc006e7202 */ /* 0x000fe20000000f00 */
[----:B------:R-:W-:Y:S01]  /*597e0*/  IMAD.MOV.U32 R111, RZ, RZ, R189 ;  /* 0x000000ffff6f7224 */ /* 0x000fe200078e00bd */
[----:B------:R-:W-:Y:S01]  /*597f0*/  MOV R115, R191 ;  /* 0x000000bf00737202 */ /* 0x000fe20000000f00 */
[----:B------:R-:W-:Y:S01]  /*59800*/  IMAD.MOV.U32 R114, RZ, RZ, R190 ;  /* 0x000000ffff727224 */ /* 0x000fe200078e00be */
[----:B------:R-:W3:Y:S04]  /*59810*/  LDL.LU R246, [R1+0x128] ;  /* 0x0001280001f67983 */ /* 0x000ee80000300800 */
[----:B------:R-:W3:Y:S04]  /*59820*/  LDL.LU R247, [R1+0x12c] ;  /* 0x00012c0001f77983 */ /* 0x000ee80000300800 */
[----:B------:R-:W4:Y:S04]  /*59830*/  LDL.LU R248, [R1+0x110] ;  /* 0x0001100001f87983 */ /* 0x000f280000300800 */
[----:B------:R-:W4:Y:S04]  /*59840*/  LDL.LU R249, [R1+0x114] ;  /* 0x0001140001f97983 */ /* 0x000f280000300800 */
[----:B------:R-:W4:Y:S04]  /*59850*/  LDL.LU R250, [R1+0x118] ;  /* 0x0001180001fa7983 */ /* 0x000f280000300800 */
[----:B------:R-:W4:Y:S01]  /*59860*/  LDL.LU R251, [R1+0x11c] ;  /* 0x00011c0001fb7983 */ /* 0x000f220000300800 */
[----:B--2---:R-:W-:Y:S03]  /*59870*/  HMMA.1688.F32.TF32 R188, R208, R232, R204 ;  /* 0x000000e8d0bc723c */ /* 0x004fe600000810cc */
[----:B------:R-:W-:Y:S04]  /*59880*/  STL [R1+0x38b4], R115 ;  /* 0x0038b47301007387 */ /* 0x000fe80000100800 */
[----:B------:R-:W-:Y:S04]  /*59890*/  LDS R208, [R3+0x10200] ;  /* 0x0102000003d07984 */ /* 0x000fe80000000800 */
[----:B------:R-:W-:Y:S04]  /*598a0*/  LDS R210, [R3+0x12200] ;  /* 0x0122000003d27984 */ /* 0x000fe80000000800 */
[----:B------:R-:W-:Y:S04]  /*598b0*/  LDS R209, [R0+0x10200] ;  /* 0x0102000000d17984 */ /* 0x000fe80000000800 */
[----:B------:R-:W2:Y:S05]  /*598c0*/  LDS R211, [R0+0x12200] ;  /* 0x0122000000d37984 */ /* 0x000eaa0000000800 */
[----:B------:R-:W-:Y:S01]  /*598d0*/  IMAD.MOV.U32 R107, RZ, RZ, R188 ;  /* 0x000000ffff6b7224 */ /* 0x000fe200078e00bc */
[----:B------:R-:W-:Y:S01]  /*598e0*/  MOV R103, R190 ;  /* 0x000000be00677202 */ /* 0x000fe20000000f00 */
[----:B------:R-:W-:-:S02]  /*598f0*/  IMAD.MOV.U32 R106, RZ, RZ, R189 ;  /* 0x000000ffff6a7224 */ /* 0x000fc400078e00bd */
[----:B------:R-:W-:Y:S02]  /*59900*/  IMAD.MOV.U32 R102, RZ, RZ, R191 ;  /* 0x000000ffff667224 */ /* 0x000fe400078e00bf */
[----:B------:R-:W-:Y:S01]  /*59910*/  HMMA.1688.F32.TF32 R188, R132, R128, R240 ;  /* 0x0000008084bc723c */ /* 0x000fe200000810f0 */
[----:B------:R-:W-:Y:S04]  /*59920*/  STL [R1+0x38b0], R114 ;  /* 0x0038b07201007387 */ /* 0x000fe80000100800 */
[----:B------:R1:W-:Y:S04]  /*59930*/  STL [R1+0x38ac], R111 ;  /* 0x0038ac6f01007387 */ /* 0x0003e80000100800 */
[----:B------:R1:W-:Y:S04]  /*59940*/  STL [R1+0x38a8], R110 ;  /* 0x0038a86e01007387 */ /* 0x0003e80000100800 */
[----:B------:R-:W-:Y:S04]  /*59950*/  STL [R1+0x38c4], R102 ;  /* 0x0038c46601007387 */ /* 0x000fe80000100800 */
[----:B------:R-:W-:Y:S04]  /*59960*/  STL [R1+0x38c0], R103 ;  /* 0x0038c06701007387 */ /* 0x000fe80000100800 */
[----:B------:R-:W-:Y:S03]  /*59970*/  STL [R1+0x38bc], R106 ;  /* 0x0038bc6a01007387 */ /* 0x000fe60000100800 */
[----:B------:R-:W-:Y:S01]  /*59980*/  IMAD.MOV.U32 R123, RZ, RZ, R191 ;  /* 0x000000ffff7b7224 */ /* 0x000fe200078e00bf */
[----:B------:R-:W-:Y:S01]  /*59990*/  MOV R119, R189 ;  /* 0x000000bd00777202 */ /* 0x000fe20000000f00 */
[----:B------:R-:W-:Y:S01]  /*599a0*/  IMAD.MOV.U32 R122, RZ, RZ, R190 ;  /* 0x000000ffff7a7224 */ /* 0x000fe200078e00be */
[----:B------:R1:W-:Y:S01]  /*599b0*/  STL [R1+0x38b8], R107 ;  /* 0x0038b86b01007387 */ /* 0x0003e20000100800 */
[----:B------:R-:W-:-:S03]  /*599c0*/  IMAD.MOV.U32 R118, RZ, RZ, R188 ;  /* 0x000000ffff767224 */ /* 0x000fc600078e00bc */
[----:B------:R-:W-:Y:S04]  /*599d0*/  STL [R1+0x38d4], R123 ;  /* 0x0038d47b01007387 */ /* 0x000fe80000100800 */
[----:B------:R-:W-:Y:S04]  /*599e0*/  STL [R1+0x38d0], R122 ;  /* 0x0038d07a01007387 */ /* 0x000fe80000100800 */
[----:B------:R1:W-:Y:S04]  /*599f0*/  STL [R1+0x38cc], R119 ;  /* 0x0038cc7701007387 */ /* 0x0003e80000100800 */
[----:B------:R1:W-:Y:S04]  /*59a00*/  STL [R1+0x38c8], R118 ;  /* 0x0038c87601007387 */ /* 0x0003e80000100800 */
[----:B------:R-:W2:Y:S04]  /*59a10*/  LDL.LU R212, [R1] ;  /* 0x0000000001d47983 */ /* 0x000ea80000300800 */
[----:B------:R-:W2:Y:S04]  /*59a20*/  LDL.LU R213, [R1+0x4] ;  /* 0x0000040001d57983 */ /* 0x000ea80000300800 */
[----:B------:R-:W2:Y:S04]  /*59a30*/  LDL.LU R252, [R1+0x39b4] ;  /* 0x0039b40001fc7983 */ /* 0x000ea80000300800 */
[----:B------:R-:W2:Y:S01]  /*59a40*/  LDL.LU R2, [R1+0x39b0] ;  /* 0x0039b00001027983 */ /* 0x000ea20000300800 */
[C---:B---3--:R-:W-:Y:S11]  /*59a50*/  HMMA.1688.F32.TF32 R188, R132.reuse, R124, R244 ;  /* 0x0000007c84bc723c */ /* 0x048ff600000810f4 */
[----:B------:R-:W-:Y:S11]  /*59a60*/  @!UPT UIADD3 URZ, URZ, URZ, URZ ;  /* 0x0000003f3f3ff290 */ /* 0x000ff6000fffe03f */
[----:B------:R-:W-:Y:S02]  /*59a70*/  @!UPT UIADD3 URZ, URZ, URZ, URZ ;  /* 0x0000003f3f3ff290 */ /* 0x000fe4000fffe03f */
[----:B------:R-:W-:Y:S01]  /*59a80*/  MOV R235, R188 ;  /* 0x000000bc00eb7202 */ /* 0x000fe20000000f00 */
[----:B------:R-:W-:Y:S01]  /*59a90*/  IMAD.MOV.U32 R234, RZ, RZ, R189 ;  /* 0x000000ffffea7224 */ /* 0x000fe200078e00bd */
[----:B------:R-:W-:Y:S01]  /*59aa0*/  MOV R54, R191 ;  /* 0x000000bf00367202 */ /* 0x000fe20000000f00 */
[----:B------:R-:W-:Y:S02]  /*59ab0*/  IMAD.MOV.U32 R55, RZ, RZ, R190 ;  /* 0x000000ffff377224 */ /* 0x000fe400078e00be */
[----:B----4-:R-:W-:Y:S01]  /*59ac0*/  HMMA.1688.F32.TF32 R188, R132, R8, R248 ;  /* 0x0000000884bc723c */ /* 0x010fe200000810f8 */
        /* <DEDUP_REMOVED lines=11> */
[----:B------:R-:W3:Y:S01]  /*59b80*/  LDL.LU R219, [R1+0xfc] ;  /* 0x0000fc0001db7983 */ /* 0x000ee20000300800 */
[----:B------:R-:W-:-:S03]  /*59b90*/  IMAD.MOV.U32 R6, RZ, RZ, R188 ;  /* 0x000000ffff067224 */ /* 0x000fc600078e00bc */
[----:B------:R-:W3:Y:S01]  /*59ba0*/  LDL.LU R244, [R1+0x20] ;  /* 0x0000200001f47983 */ /* 0x000ee20000300800 */
[----:B------:R-:W-:-:S03]  /*59bb0*/  IMAD.MOV.U32 R7, RZ, RZ, R189 ;  /* 0x000000ffff077224 */ /* 0x000fc600078e00bd */
[----:B------:R-:W3:Y:S01]  /*59bc0*/  LDL.LU R245, [R1+0x24] ;  /* 0x0000240001f57983 */ /* 0x000ee20000300800 */
[----:B------:R-:W-:Y:S01]  /*59bd0*/  MOV R10, R190 ;  /* 0x000000be000a7202 */ /* 0x000fe20000000f00 */
[----:B------:R-:W-:Y:S02]  /*59be0*/  IMAD.MOV.U32 R130, RZ, RZ, R191 ;  /* 0x000000ffff827224 */ /* 0x000fe400078e00bf */
[----:B--2---:R-:W-:Y:S02]  /*59bf0*/  IMAD.MOV.U32 R247, RZ, RZ, R252 ;  /* 0x000000fffff77224 */ /* 0x004fe400078e00fc */
[----:B------:R-:W-:Y:S02]  /*59c00*/  IMAD.MOV.U32 R246, RZ, RZ, R2 ;  /* 0x000000fffff67224 */ /* 0x000fe400078e0002 */
        /* <DEDUP_REMOVED lines=24> */
[C---:B----4-:R-:W-:Y:S08]  /*59d90*/  HMMA.1688.F32.TF32 R220, R132.reuse, R4, R220 ;  /* 0x0000000484dc723c */ /* 0x050ff000000810dc */
[C---:B---3--:R-:W-:Y:S08]  /*59da0*/  HMMA.1688.F32.TF32 R216, R132.reuse, R120, R216 ;  /* 0x0000007884d8723c */ /* 0x048ff000000810d8 */
[----:B------:R-:W-:Y:S08]  /*59db0*/  HMMA.1688.F32.TF32 R244, R132, R60, R244 ;  /* 0x0000003c84f4723c */ /* 0x000ff000000810f4 */
[----:B-1----:R-:W-:Y:S01]  /*59dc0*/  IMAD.MOV.U32 R15, RZ, RZ, R222 ;  /* 0x000000ffff0f7224 */ /* 0x002fe200078e00de */
[----:B------:R-:W-:Y:S01]  /*59dd0*/  MOV R59, R221 ;  /* 0x000000dd003b7202 */ /* 0x000fe20000000f00 */
[----:B------:R-:W-:-:S02]  /*59de0*/  IMAD.MOV.U32 R14, RZ, RZ, R223 ;  /* 0x000000ffff0e7224 */ /* 0x000fc400078e00df */
[----:B------:R-:W-:Y:S01]  /*59df0*/  IMAD.MOV.U32 R58, RZ, RZ, R220 ;  /* 0x000000ffff3a7224 */ /* 0x000fe200078e00dc */
[----:B------:R-:W3:Y:S01]  /*59e00*/  LDL.LU.64 R222, [R1+0x39a0] ;  /* 0x0039a00001de7983 */ /* 0x000ee20000300a00 */
[----:B------:R-:W-:Y:S03]  /*59e10*/  HMMA.1688.F32.TF32 R248, R132, R56, R248 ;  /* 0x0000003884f8723c */ /* 0x000fe600000810f8 */
[----:B------:R-:W3:Y:S01]  /*59e20*/  LDL.LU.64 R220, [R1+0x3998] ;  /* 0x0039980001dc7983 */ /* 0x000ee20000300a00 */
[----:B--2---:R-:W-:Y:S01]  /*59e30*/  IMAD.MOV.U32 R207, RZ, RZ, R2 ;  /* 0x000000ffffcf7224 */ /* 0x004fe200078e0002 */
[----:B------:R-:W-:-:S03]  /*59e40*/  MOV R206, R252 ;  /* 0x000000fc00ce7202 */ /* 0x000fc60000000f00 */
[C---:B------:R-:W-:Y:S08]  /*59e50*/  HMMA.1688.F32.TF32 R188, R132.reuse, R116, R188 ;  /* 0x0000007484bc723c */ /* 0x040ff000000810bc */
[C---:B------:R-:W-:Y:S08]  /*59e60*/  HMMA.1688.F32.TF32 R192, R132.reuse, R112, R192 ;  /* 0x0000007084c0723c */ /* 0x040ff000000810c0 */
[C---:B------:R-:W-:Y:S08]  /*59e70*/  HMMA.1688.F32.TF32 R196, R132.reuse, R108, R196 ;  /* 0x0000006c84c4723c */ /* 0x040ff000000810c4 */
[----:B------:R-:W-:Y:S01]  /*59e80*/  HMMA.1688.F32.TF32 R200, R132, R104, R200 ;  /* 0x0000006884c8723c */ /* 0x000fe200000810c8 */
[----:B------:R-:W-:Y:S01]  /*59e90*/  IMAD.MOV.U32 R63, RZ, RZ, R218 ;  /* 0x000000ffff3f7224 */ /* 0x000fe200078e00da */
[----:B------:R-:W-:Y:S01]  /*59ea0*/  MOV R62, R219 ;  /* 0x000000db003e7202 */ /* 0x000fe20000000f00 */
[----:B------:R-:W-:Y:S01]  /*59eb0*/  IMAD.MOV.U32 R98, RZ, RZ, R217 ;  /* 0x000000ffff627224 */ /* 0x000fe200078e00d9 */
[----:B------:R-:W-:Y:S01]  /*59ec0*/  MOV R99, R216 ;  /* 0x000000d800637202 */ /* 0x000fe20000000f00 */
[----:B------:R-:W2:Y:S01]  /*59ed0*/  LDL.LU.64 R218, [R1+0x3990] ;  /* 0x0039900001da7983 */ /* 0x000ea20000300a00 */
[----:B------:R-:W-:-:S02]  /*59ee0*/  MOV R111, R190 ;  /* 0x000000be006f7202 */ /* 0x000fc40000000f00 */
[C---:B------:R-:W-:Y:S01]  /*59ef0*/  HMMA.1688.F32.TF32 R240, R132.reuse, R96, R240 ;  /* 0x0000006084f0723c */ /* 0x040fe200000810f0 */
[----:B------:R-:W2:Y:S07]  /*59f00*/  LDL.LU.64 R216, [R1+0x3988] ;  /* 0x0039880001d87983 */ /* 0x000eae0000300a00 */
[----:B------:R-:W-:Y:S01]  /*59f10*/  HMMA.1688.F32.TF32 R204, R132, R100, R204 ;  /* 0x0000006484cc723c */ /* 0x000fe200000810cc */
[----:B------:R-:W-:Y:S02]  /*59f20*/  IMAD.MOV.U32 R110, RZ, RZ, R191 ;  /* 0x000000ffff6e7224 */ /* 0x000fe400078e00bf */
[----:B------:R-:W-:Y:S01]  /*59f30*/  IMAD.MOV.U32 R115, RZ, RZ, R188 ;  /* 0x000000ffff737224 */ /* 0x000fe200078e00bc */
[----:B------:R-:W4:Y:S01]  /*59f40*/  LDL.LU.64 R190, [R1+0x3980] ;  /* 0x0039800001be7983 */ /* 0x000f220000300a00 */
[----:B------:R-:W-:Y:S01]  /*59f50*/  IMAD.MOV.U32 R114, RZ, RZ, R189 ;  /* 0x000000ffff727224 */ /* 0x000fe200078e00bd */
[----:B------:R-:W-:Y:S01]  /*59f60*/  MOV R126, R193 ;  /* 0x000000c1007e7202 */ /* 0x000fe20000000f00 */
[----:B------:R-:W-:Y:S01]  /*59f70*/  IMAD.MOV.U32 R127, RZ, RZ, R194 ;  /* 0x000000ffff7f7224 */ /* 0x000fe200078e00c2 */
[----:B------:R-:W4:Y:S01]  /*59f80*/  LDL.LU.64 R188, [R1+0x3978] ;  /* 0x0039780001bc7983 */ /* 0x000f220000300a00 */
[----:B------:R-:W-:Y:S01]  /*59f90*/  IMAD.MOV.U32 R11, RZ, RZ, R195 ;  /* 0x000000ffff0b7224 */ /* 0x000fe200078e00c3 */
[----:B------:R-:W-:Y:S01]  /*59fa0*/  MOV R107, R199 ;  /* 0x000000c7006b7202 */ /* 0x000fe20000000f00 */
[----:B------:R-:W-:Y:S01]  /*59fb0*/  IMAD.MOV.U32 R131, RZ, RZ, R192 ;  /* 0x000000ffff837224 */ /* 0x000fe200078e00c0 */
[----:B------:R-:W2:Y:S01]  /*59fc0*/  LDL.LU.64 R194, [R1+0x3970] ;  /* 0x0039700001c27983 */ /* 0x000ea20000300a00 */
[----:B------:R-:W-:Y:S01]  /*59fd0*/  IMAD.MOV.U32 R106, RZ, RZ, R198 ;  /* 0x000000ffff6a7224 */ /* 0x000fe200078e00c6 */
[----:B------:R-:W-:Y:S01]  /*59fe0*/  MOV R102, R196 ;  /* 0x000000c400667202 */ /* 0x000fe20000000f00 */
[----:B------:R-:W-:Y:S01]  /*59ff0*/  IMAD.MOV.U32 R103, RZ, RZ, R197 ;  /* 0x000000ffff677224 */ /* 0x000fe200078e00c5 */
[----:B------:R-:W2:Y:S01]  /*5a000*/  LDL.LU.64 R192, [R1+0x3968] ;  /* 0x0039680001c07983 */ /* 0x000ea20000300a00 */
[----:B------:R-:W-:Y:S01]  /*5a010*/  MOV R119, R202 ;  /* 0x000000ca00777202 */ /* 0x000fe20000000f00 */
[----:B------:R-:W-:-:S02]  /*5a020*/  IMAD.MOV.U32 R118, RZ, RZ, R203 ;  /* 0x000000ffff767224 */ /* 0x000fc400078e00cb */
[----:B------:R-:W3:Y:S01]  /*5a030*/  LDL.LU.64 R198, [R1+0x3960] ;  /* 0x0039600001c67983 */ /* 0x000ee20000300a00 */
[----:B------:R-:W-:Y:S02]  /*5a040*/  IMAD.MOV.U32 R123, RZ, RZ, R200 ;  /* 0x000000ffff7b7224 */ /* 0x000fe400078e00c8 */
[----:B------:R-:W-:Y:S01]  /*5a050*/  IMAD.MOV.U32 R122, RZ, RZ, R201 ;  /* 0x000000ffff7a7224 */ /* 0x000fe200078e00c9 */
[----:B------:R-:W3:Y:S04]  /*5a060*/  LDL.LU.64 R196, [R1+0x3958] ;  /* 0x0039580001c47983 */ /* 0x000ee80000300a00 */
[----:B------:R-:W3:Y:S04]  /*5a070*/  LDL.LU.64 R202, [R1+0x3950] ;  /* 0x0039500001ca7983 */ /* 0x000ee80000300a00 */
[----:B------:R-:W3:Y:S04]  /*5a080*/  LDL.LU.64 R200, [R1+0x3948] ;  /* 0x0039480001c87983 */ /* 0x000ee80000300a00 */
        /* <DEDUP_REMOVED lines=15> */
[----:B------:R-:W3:Y:S01]  /*5a180*/  LDL.LU.64 R248, [R1+0x3908] ;  /* 0x0039080001f87983 */ /* 0x000ee20000300a00 */
[----:B------:R-:W-:Y:S11]  /*5a190*/  HMMA.1688.F32.TF32 R212, R132, R52, R212 ;  /* 0x0000003484d4723c */ /* 0x000ff600000810d4 */
[----:B------:R-:W-:Y:S11]  /*5a1a0*/  @!UPT UIADD3 URZ, URZ, URZ, URZ ;  /* 0x0000003f3f3ff290 */ /* 0x000ff6000fffe03f */
[----:B------:R-:W-:Y:S01]  /*5a1b0*/  @!UPT UIADD3 URZ, URZ, URZ, URZ ;  /* 0x0000003f3f3ff290 */ /* 0x000fe2000fffe03f */
[----:B------:R-:W-:Y:S04]  /*5a1c0*/  STL.64 [R1+0x370], R212 ;  /* 0x000370d401007387 */ /* 0x000fe80000100a00 */
[----:B------:R1:W-:Y:S01]  /*5a1d0*/  STL.64 [R1+0x378], R214 ;  /* 0x000378d601007387 */ /* 0x0003e20000100a00 */
[C---:B------:R-:W-:Y:S08]  /*5a1e0*/  HMMA.1688.F32.TF32 R20, R208.reuse, R12, R20 ;  /* 0x0000000cd014723c */ /* 0x040ff00000081014 */
[C---:B----4-:R-:W-:Y:S08]  /*5a1f0*/  HMMA.1688.F32.TF32 R188, R208.reuse, R116, R188 ;  /* 0x00000074d0bc723c */ /* 0x050ff000000810bc */
[C---:B--2---:R-:W-:Y:S08]  /*5a200*/  HMMA.1688.F32.TF32 R192, R208.reuse, R120, R192 ;  /* 0x00000078d0c0723c */ /* 0x044ff000000810c0 */
[C---:B---3--:R-:W-:Y:S08]  /*5a210*/  HMMA.1688.F32.TF32 R196, R208.reuse, R4, R196 ;  /* 0x00000004d0c4723c */ /* 0x048ff000000810c4 */
[C---:B------:R-:W-:Y:S08]  /*5a220*/  HMMA.1688.F32.TF32 R200, R208.reuse, R8, R200 ;  /* 0x00000008d0c8723c */ /* 0x040ff000000810c8 */
[----:B------:R-:W-:Y:S08]  /*5a230*/  HMMA.1688.F32.TF32 R204, R208, R124, R204 ;  /* 0x0000007cd0cc723c */ /* 0x000ff000000810cc */
[C---:B-1----:R-:W-:Y:S08]  /*5a240*/  HMMA.1688.F32.TF32 R212, R132.reuse, R232, R244 ;  /* 0x000000e884d4723c */ /* 0x042ff000000810f4 */
[----:B------:R-:W-:Y:S01]  /*5a250*/  HMMA.1688.F32.TF32 R248, R132, R12, R248 ;  /* 0x0000000c84f8723c */ /* 0x000fe200000810f8 */
[----:B------:R-:W-:Y:S04]  /*5a260*/  LDS R132, [R3+0x10300] ;  /* 0x0103000003847984 */ /* 0x000fe80000000800 */
[----:B------:R-:W-:Y:S04]  /*5a270*/  LDS R134, [R3+0x12300] ;  /* 0x0123000003867984 */ /* 0x000fe80000000800 */
[----:B------:R-:W-:Y:S04]  /*5a280*/  LDS R133, [R0+0x10300] ;  /* 0x0103000000857984 */ /* 0x000fe80000000800 */
[----:B------:R-:W1:Y:S10]  /*5a290*/  LDS R135, [R0+0x12300] ;  /* 0x0123000000877984 */ /* 0x000e740000000800 */
[----:B------:R-:W-:Y:S04]  /*5a2a0*/  STL.64 [R1+0x360], R248 ;  /* 0x000360f801007387 */ /* 0x000fe80000100a00 */
[----:B------:R-:W-:Y:S04]  /*5a2b0*/  STL.64 [R1+0x368], R250 ;  /* 0x000368fa01007387 */ /* 0x000fe80000100a00 */
[----:B------:R-:W-:Y:S04]  /*5a2c0*/  STL.64 [R1+0x350], R212 ;  /* 0x000350d401007387 */ /* 0x000fe80000100a00 */
[----:B------:R2:W-:Y:S02]  /*5a2d0*/  STL.64 [R1+0x358], R214 ;  /* 0x000358d601007387 */ /* 0x0005e40000100a00 */
[----:B--2---:R-:W-:Y:S01]  /*5a2e0*/  HMMA.1688.F32.TF32 R212, R208, R128, R240 ;  /* 0x00000080d0d4723c */ /* 0x004fe200000810f0 */
        /* <DEDUP_REMOVED lines=8> */
[----:B------:R-:W-:Y:S01]  /*5a370*/  LDS R242, [R3+0x12400] ;  /* 0x0124000003f27984 */ /* 0x000fe20000000800 */
[----:B------:R-:W-:-:S03]  /*5a380*/  IMAD.MOV.U32 R247, RZ, RZ, R71 ;  /* 0x000000fffff77224 */ /* 0x000fc600078e0047 */
[----:B------:R-:W-:Y:S04]  /*5a390*/  LDS R241, [R0+0x10400] ;  /* 0x0104000000f17984 */ /* 0x000fe80000000800 */
[----:B------:R-:W2:Y:S05]  /*5a3a0*/  LDS R243, [R0+0x12400] ;  /* 0x0124000000f37984 */ /* 0x000eaa0000000800 */
        /* <DEDUP_REMOVED lines=9> */
[----:B------:R4:W-:Y:S01]  /*5a440*/  STL.64 [R1+0x308], R194 ;  /* 0x000308c201007387 */ /* 0x0009e20000100a00 */
[C---:B---3--:R-:W-:Y:S03]  /*5a450*/  HMMA.1688.F32.TF32 R196, R208.reuse, R112, R216 ;  /* 0x00000070d0c4723c */ /* 0x048fe600000810d8 */
[----:B------:R-:W-:Y:S04]  /*5a460*/  STL.64 [R1+0x2f0], R188 ;  /* 0x0002f0bc01007387 */ /* 0x000fe80000100a00 */
[----:B------:R3:W-:Y:S01]  /*5a470*/  STL.64 [R1+0x2f8], R190 ;  /* 0x0002f8be01007387 */ /* 0x0007e20000100a00 */
[C---:B----4-:R-:W-:Y:S08]  /*5a480*/  HMMA.1688.F32.TF32 R192, R208.reuse, R108, R220 ;  /* 0x0000006cd0c0723c */ /* 0x050ff000000810dc */
[C---:B---3--:R-:W-:Y:S07]  /*5a490*/  HMMA.1688.F32.TF32 R188, R208.reuse, R104, R224 ;  /* 0x00000068d0bc723c */ /* 0x048fee00000810e0 */
        /* <DEDUP_REMOVED lines=8> */
[C---:B---3--:R-:W-:Y:S08]  /*5a520*/  HMMA.1688.F32.TF32 R188, R208.reuse, R60, R236 ;  /* 0x0000003cd0bc723c */ /* 0x048ff000000810ec */
        /* <DEDUP_REMOVED lines=16> */
[----:B------:R1:W-:Y:S02]  /*5a630*/  STL.64 [R1+0x248], R18 ;  /* 0x0002481201007387 */ /* 0x0003e40000100a00 */
[C---:B-1----:R-:W-:Y:S11]  /*5a640*/  HMMA.1688.F32.TF32 R16, R132.reuse, R128, R48 ;  /* 0x000000808410723c */ /* 0x042ff60000081030 */
[----:B------:R-:W-:Y:S11]  /*5a650*/  @!UPT UIADD3 URZ, URZ, URZ, URZ ;  /* 0x0000003f3f3ff290 */ /* 0x000ff6000fffe03f */
[----:B------:R-:W-:Y:S01]  /*5a660*/  @!UPT UIADD3 URZ, URZ, URZ, URZ ;  /* 0x0000003f3f3ff290 */ /* 0x000fe2000fffe03f */
[----:B------:R1:W-:Y:S01]  /*5a670*/  STL.64 [R1+0x230], R16 ;  /* 0x0002301001007387 */ /* 0x0003e20000100a00 */
[----:B------:R-:W-:Y:S01]  /*5a680*/  IMAD.MOV.U32 R252, RZ, RZ, R18 ;  /* 0x000000fffffc7224 */ /* 0x000fe200078e0012 */
[----:B------:R-:W-:Y:S02]  /*5a690*/  MOV R2, R19 ;  /* 0x0000001300027202 */ /* 0x000fe40000000f00 */
[----:B------:R-:W3:Y:S01]  /*5a6a0*/  LDL.LU R72, [R1+0x3904] ;  /* 0x0039040001487983 */ /* 0x000ee20000300800 */
[----:B-1----:R-:W-:Y:S11]  /*5a6b0*/  HMMA.1688.F32.TF32 R16, R132, R124, R64 ;  /* 0x0000007c8410723c */ /* 0x002ff60000081040 */
[----:B------:R-:W-:Y:S11]  /*5a6c0*/  @!UPT UIADD3 URZ, URZ, URZ, URZ ;  /* 0x0000003f3f3ff290 */ /* 0x000ff6000fffe03f */
[----:B------:R-:W-:Y:S01]  /*5a6d0*/  @!UPT UIADD3 URZ, URZ, URZ, URZ ;  /* 0x0000003f3f3ff290 */ /* 0x000fe2000fffe03f */
[----:B------:R-:W-:Y:S04]  /*5a6e0*/  STL.64 [R1+0x220], R16 ;  /* 0x0002201001007387 */ /* 0x000fe80000100a00 */
[----:B------:R3:W-:Y:S04]  /*5a6f0*/  STL.64 [R1+0x228], R18 ;  /* 0x0002281201007387 */ /* 0x0007e80000100a00 */
[----:B------:R-:W3:Y:S04]  /*5a700*/  LDL.LU R73, [R1+0x3900] ;  /* 0x0039000001497983 */ /* 0x000ee80000300800 */
[----:B------:R-:W3:Y:S04]  /*5a710*/  LDL.LU R74, [R1+0x38fc] ;  /* 0x0038fc00014a7983 */ /* 0x000ee80000300800 */
[----:B------:R-:W3:Y:S04]  /*5a720*/  LDL.LU R75, [R1+0x38f8] ;  /* 0x0038f800014b7983 */ /* 0x000ee80000300800 */
[----:B------:R-:W4:Y:S04]  /*5a730*/  LDL.LU R68, [R1+0x38f4] ;  /* 0x0038f40001447983 */ /* 0x000f280000300800 */
[----:B------:R-:W4:Y:S04]  /*5a740*/  LDL.LU R69, [R1+0x38f0] ;  /* 0x0038f00001457983 */ /* 0x000f280000300800 */
[----:B------:R-:W4:Y:S04]  /*5a750*/  LDL.LU R70, [R1+0x38ec] ;  /* 0x0038ec0001467983 */ /* 0x000f280000300800 */
[----:B------:R-:W4:Y:S01]  /*5a760*/  LDL.LU R71, [R1+0x38e8] ;  /* 0x0038e80001477983 */ /* 0x000f220000300800 */
[----:B------:R-:W-:-:S03]  /*5a770*/  MOV R212, R83 ;  /* 0x0000005300d47202 */ /* 0x000fc60000000f00 */
[----:B------:R-:W2:Y:S01]  /*5a780*/  LDL.LU R204, [R1+0x30] ;  /* 0x0000300001cc7983 */ /* 0x000ea20000300800 */
[----:B------:R-:W-:-:S03]  /*5a790*/  IMAD.MOV.U32 R213, RZ, RZ, R86 ;  /* 0x000000ffffd57224 */ /* 0x000fc600078e0056 */
[----:B------:R-:W2:Y:S01]  /*5a7a0*/  LDL.LU R205, [R1+0x34] ;  /* 0x0000340001cd7983 */ /* 0x000ea20000300800 */
[----:B------:R-:W-:-:S03]  /*5a7b0*/  IMAD.MOV.U32 R214, RZ, RZ, R87 ;  /* 0x000000ffffd67224 */ /* 0x000fc600078e0057 */
[----:B------:R-:W2:Y:S04]  /*5a7c0*/  LDL.LU R206, [R1+0x38] ;  /* 0x0000380001ce7983 */ /* 0x000ea80000300800 */
[----:B------:R-:W2:Y:S04]  /*5a7d0*/  LDL.LU R207, [R1+0x3c] ;  /* 0x00003c0001cf7983 */ /* 0x000ea80000300800 */
[----:B------:R-:W2:Y:S04]  /*5a7e0*/  LDL.LU R83, [R1+0x38e4] ;  /* 0x0038e40001537983 */ /* 0x000ea80000300800 */
[----:B------:R-:W2:Y:S04]  /*5a7f0*/  LDL.LU R86, [R1+0x38e0] ;  /* 0x0038e00001567983 */ /* 0x000ea80000300800 */
[----:B------:R-:W2:Y:S01]  /*5a800*/  LDL.LU R87, [R1+0x38dc] ;  /* 0x0038dc0001577983 */ /* 0x000ea20000300800 */
[----:B------:R-:W-:-:S03]  /*5a810*/  MOV R215, R91 ;  /* 0x0000005b00d77202 */ /* 0x000fc60000000f00 */
[----:B------:R-:W2:Y:S01]  /*5a820*/  LDL.LU R91, [R1+0x38d8] ;  /* 0x0038d800015b7983 */ /* 0x000ea20000300800 */
[C---:B------:R-:W-:Y:S08]  /*5a830*/  HMMA.1688.F32.TF32 R24, R132.reuse, R120, R76 ;  /* 0x000000788418723c */ /* 0x040ff0000008104c */
[C---:B---3--:R-:W-:Y:S08]  /*5a840*/  HMMA.1688.F32.TF32 R16, R132.reuse, R4, R72 ;  /* 0x000000048410723c */ /* 0x048ff00000081048 */
[C---:B----4-:R-:W-:Y:S11]  /*5a850*/  HMMA.1688.F32.TF32 R20, R132.reuse, R8, R68 ;  /* 0x000000088414723c */ /* 0x050ff60000081044 */
[----:B------:R-:W-:Y:S11]  /*5a860*/  @!UPT UIADD3 URZ, URZ, URZ, URZ ;  /* 0x0000003f3f3ff290 */ /* 0x000ff6000fffe03f */
[----:B------:R-:W-:Y:S01]  /*5a870*/  @!UPT UIADD3 URZ, URZ, URZ, URZ ;  /* 0x0000003f3f3ff290 */ /* 0x000fe2000fffe03f */
[----:B------:R-:W-:Y:S04]  /*5a880*/  STL.64 [R1+0x210], R20 ;  /* 0x0002101401007387 */ /* 0x000fe80000100a00 */
[----:B------:R2:W-:Y:S04]  /*5a890*/  STL.64 [R1+0x218], R22 ;  /* 0x0002181601007387 */ /* 0x0005e80000100a00 */
[----:B------:R-:W-:Y:S04]  /*5a8a0*/  STL.64 [R1+0x200], R16 ;  /* 0x0002001001007387 */ /* 0x000fe80000100a00 */
[----:B------:R1:W-:Y:S01]  /*5a8b0*/  STL.64 [R1+0x208], R18 ;  /* 0x0002081201007387 */ /* 0x0003e20000100a00 */
[C---:B--2---:R-:W-:Y:S08]  /*5a8c0*/  HMMA.1688.F32.TF32 R20, R132.reuse, R116, R80 ;  /* 0x000000748414723c */ /* 0x044ff00000081050 */
[C---:B-1----:R-:W-:Y:S01]  /*5a8d0*/  HMMA.1688.F32.TF32 R16, R132.reuse, R112, R84 ;  /* 0x000000708410723c */ /* 0x042fe20000081054 */
[----:B------:R-:W-:Y:S04]  /*5a8e0*/  STL.64 [R1+0x1f0], R24 ;  /* 0x0001f01801007387 */ /* 0x000fe80000100a00 */
[----:B------:R1:W-:Y:S10]  /*5a8f0*/  STL.64 [R1+0x1f8], R26 ;  /* 0x0001f81a01007387 */ /* 0x0003f40000100a00 */
[----:B------:R-:W-:Y:S01]  /*5a900*/  STL.64 [R1+0x1e0], R20 ;  /* 0x0001e01401007387 */ /* 0x000fe20000100a00 */
[C---:B-1----:R-:W-:Y:S03]  /*5a910*/  HMMA.1688.F32.TF32 R24, R132.reuse, R108, R88 ;  /* 0x0000006c8418723c */ /* 0x042fe60000081058 */
[----:B------:R1:W-:Y:S04]  /*5a920*/  STL.64 [R1+0x1e8], R22 ;  /* 0x0001e81601007387 */ /* 0x0003e80000100a00 */
[----:B------:R-:W-:Y:S04]  /*5a930*/  STL.64 [R1+0x1d0], R16 ;  /* 0x0001d01001007387 */ /* 0x000fe80000100a00 */
[----:B------:R2:W-:Y:S01]  /*5a940*/  STL.64 [R1+0x1d8], R18 ;  /* 0x0001d81201007387 */ /* 0x0005e20000100a00 */
[C---:B-1----:R-:W-:Y:S08]  /*5a950*/  HMMA.1688.F32.TF32 R20, R132.reuse, R104, R92 ;  /* 0x000000688414723c */ /* 0x042ff0000008105c */
[C---:B--2---:R-:W-:Y:S03]  /*5a960*/  HMMA.1688.F32.TF32 R16, R132.reuse, R100, R136 ;  /* 0x000000648410723c */ /* 0x044fe60000081088 */
[----:B------:R-:W-:Y:S04]  /*5a970*/  STL.64 [R1+0x1c0], R24 ;  /* 0x0001c01801007387 */ /* 0x000fe80000100a00 */
[----:B------:R1:W-:Y:S08]  /*5a980*/  STL.64 [R1+0x1c8], R26 ;  /* 0x0001c81a01007387 */ /* 0x0003f00000100a00 */
        /* <DEDUP_REMOVED lines=14> */
[C---:B-1----:R-:W-:Y:S03]  /*5aa70*/  HMMA.1688.F32.TF32 R20, R132.reuse, R12, R40 ;  /* 0x0000000c8414723c */ /* 0x042fe60000081028 */
[----:B------:R-:W-:Y:S04]  /*5aa80*/  LDS R36, [R3+0x10500] ;  /* 0x0105000003247984 */ /* 0x000fe80000000800 */
[----:B------:R-:W-:Y:S01]  /*5aa90*/  LDS R38, [R3+0x12500] ;  /* 0x0125000003267984 */ /* 0x000fe20000000800 */
[----:B--2---:R-:W-:Y:S03]  /*5aaa0*/  HMMA.1688.F32.TF32 R16, R132, R232, R44 ;  /* 0x000000e88410723c */ /* 0x004fe6000008102c */
[----:B------:R-:W-:Y:S04]  /*5aab0*/  STL.64 [R1+0x160], R24 ;  /* 0x0001601801007387 */ /* 0x000fe80000100a00 */
[----:B------:R-:W-:Y:S04]  /*5aac0*/  STL.64 [R1+0x168], R26 ;  /* 0x0001681a01007387 */ /* 0x000fe80000100a00 */
[----:B------:R-:W-:Y:S04]  /*5aad0*/  LDS R37, [R0+0x10500] ;  /* 0x0105000000257984 */ /* 0x000fe80000000800 */
[----:B------:R-:W1:Y:S04]  /*5aae0*/  LDS R39, [R0+0x12500] ;  /* 0x0125000000277984 */ /* 0x000e680000000800 */
[----:B------:R-:W-:Y:S04]  /*5aaf0*/  STL.64 [R1+0x150], R20 ;  /* 0x0001501401007387 */ /* 0x000fe80000100a00 */
[----:B------:R-:W-:Y:S04]  /*5ab00*/  STL.64 [R1+0x158], R22 ;  /* 0x0001581601007387 */ /* 0x000fe80000100a00 */
[----:B------:R-:W-:Y:S04]  /*5ab10*/  STL.64 [R1+0x140], R16 ;  /* 0x0001401001007387 */ /* 0x000fe80000100a00 */
[----:B------:R2:W-:Y:S02]  /*5ab20*/  STL.64 [R1+0x148], R18 ;  /* 0x0001481201007387 */ /* 0x0005e40000100a00 */
[C---:B--2---:R-:W-:Y:S08]  /*5ab30*/  HMMA.1688.F32.TF32 R16, R240.reuse, R128, R144 ;  /* 0x00000080f010723c */ /* 0x044ff00000081090 */
[C---:B------:R-:W-:Y:S01]  /*5ab40*/  HMMA.1688.F32.TF32 R24, R240.reuse, R124, R148 ;  /* 0x0000007cf018723c */ /* 0x040fe20000081094 */
[----:B------:R-:W-:Y:S04]  /*5ab50*/  LDS R148, [R3+0x10600] ;  /* 0x0106000003947984 */ /* 0x000fe80000000800 */
[----:B------:R-:W-:Y:S03]  /*5ab60*/  LDS R150, [R3+0x12600] ;  /* 0x0126000003967984 */ /* 0x000fe60000000800 */
[C---:B------:R-:W-:Y:S01]  /*5ab70*/  HMMA.1688.F32.TF32 R20, R240.reuse, R8, R180 ;  /* 0x00000008f014723c */ /* 0x040fe200000810b4 */
[----:B------:R-:W-:Y:S04]  /*5ab80*/  LDS R149, [R0+0x10600] ;  /* 0x0106000000957984 */ /* 0x000fe80000000800 */
[----:B------:R-:W2:Y:S04]  /*5ab90*/  LDS R151, [R0+0x12600] ;  /* 0x0126000000977984 */ /* 0x000ea80000000800 */
[----:B------:R-:W-:Y:S04]  /*5aba0*/  STL.64 [R1+0x130], R16 ;  /* 0x0001301001007387 */ /* 0x000fe80000100a00 */
[----:B------:R3:W-:Y:S02]  /*5abb0*/  STL.64 [R1+0x138], R18 ;  /* 0x0001381201007387 */ /* 0x0007e40000100a00 */
[C---:B---3--:R-:W-:Y:S02]  /*5abc0*/  HMMA.1688.F32.TF32 R16, R240.reuse, R4, R156 ;  /* 0x00000004f010723c */ /* 0x048fe4000008109c */
[----:B------:R-:W-:Y:S04]  /*5abd0*/  STL.64 [R1+0x120], R24 ;  /* 0x0001201801007387 */ /* 0x000fe80000100a00 */
[----:B------:R3:W-:Y:S04]  /*5abe0*/  STL.64 [R1+0x128], R26 ;  /* 0x0001281a01007387 */ /* 0x0007e80000100a00 */
[----:B------:R-:W-:Y:S04]  /*5abf0*/  STL.64 [R1+0x110], R20 ;  /* 0x0001101401007387 */ /* 0x000fe80000100a00 */
[----:B------:R4:W-:Y:S01]  /*5ac00*/  STL.64 [R1+0x118], R22 ;  /* 0x0001181601007387 */ /* 0x0009e20000100a00 */
[C---:B---3--:R-:W-:Y:S08]  /*5ac10*/  HMMA.1688.F32.TF32 R24, R240.reuse, R120, R160 ;  /* 0x00000078f018723c */ /* 0x048ff000000810a0 */
[----:B------:R-:W-:Y:S01]  /*5ac20*/  STL.64 [R1+0x100], R16 ;  /* 0x0001001001007387 */ /* 0x000fe20000100a00 */
[C---:B----4-:R-:W-:Y:S03]  /*5ac30*/  HMMA.1688.F32.TF32 R20, R240.reuse, R116, R164 ;  /* 0x00000074f014723c */ /* 0x050fe600000810a4 */
[----:B------:R3:W-:Y:S05]  /*5ac40*/  STL.64 [R1+0x108], R18 ;  /* 0x0001081201007387 */ /* 0x0007ea0000100a00 */
[C---:B---3--:R-:W-:Y:S06]  /*5ac50*/  HMMA.1688.F32.TF32 R16, R240.reuse, R112, R152 ;  /* 0x00000070f010723c */ /* 0x048fec0000081098 */
[----:B------:R-:W-:Y:S04]  /*5ac60*/  STL.64 [R1+0xf0], R24 ;  /* 0x0000f01801007387 */ /* 0x000fe80000100a00 */
[----:B------:R3:W-:Y:S05]  /*5ac70*/  STL.64 [R1+0xf8], R26 ;  /* 0x0000f81a01007387 */ /* 0x0007ea0000100a00 */
[----:B------:R-:W-:Y:S04]  /*5ac80*/  STL.64 [R1+0xe0], R20 ;  /* 0x0000e01401007387 */ /* 0x000fe80000100a00 */
[----:B------:R4:W-:Y:S01]  /*5ac90*/  STL.64 [R1+0xe8], R22 ;  /* 0x0000e81601007387 */ /* 0x0009e20000100a00 */
[C---:B---3--:R-:W-:Y:S03]  /*5aca0*/  HMMA.1688.F32.TF32 R24, R240.reuse, R108, R172 ;  /* 0x0000006cf018723c */ /* 0x048fe600000810ac */
[----:B------:R-:W-:Y:S05]  /*5acb0*/  STL.64 [R1+0xd0], R16 ;  /* 0x0000d01001007387 */ /* 0x000fea0000100a00 */
[C---:B----4-:R-:W-:Y:S01]  /*5acc0*/  HMMA.1688.F32.TF32 R20, R240.reuse, R104, R176 ;  /* 0x00000068f014723c */ /* 0x050fe200000810b0 */
[----:B------:R3:W-:Y:S07]  /*5acd0*/  STL.64 [R1+0xd8], R18 ;  /* 0x0000d81201007387 */ /* 0x0007ee0000100a00 */
[C---:B---3--:R-:W-:Y:S07]  /*5ace0*/  HMMA.1688.F32.TF32 R16, R240.reuse, R100, R204 ;  /* 0x00000064f010723c */ /* 0x048fee00000810cc */
[----:B------:R-:W-:Y:S04]  /*5acf0*/  STL.64 [R1+0x50], R24 ;  /* 0x0000501801007387 */ /* 0x000fe80000100a00 */
[----:B------:R3:W-:Y:S04]  /*5ad00*/  STL.64 [R1+0x58], R26 ;  /* 0x0000581a01007387 */ /* 0x0007e80000100a00 */
        /* <DEDUP_REMOVED lines=8> */
[----:B------:R-:W-:Y:S04]  /*5ad90*/  STL.64 [R1+0x28], R26 ;  /* 0x0000281a01007387 */ /* 0x000fe80000100a00 */
[----:B------:R-:W3:Y:S04]  /*5ada0*/  LDL.LU R204, [R1+0x6d0] ;  /* 0x0006d00001cc7983 */ /* 0x000ee80000300800 */
[----:B------:R-:W-:Y:S04]  /*5adb0*/  STL.64 [R1+0x10], R20 ;  /* 0x0000101401007387 */ /* 0x000fe80000100a00 */
[----:B------:R-:W-:Y:S04]  /*5adc0*/  STL.64 [R1+0x18], R22 ;  /* 0x0000181601007387 */ /* 0x000fe80000100a00 */
[----:B------:R-:W-:Y:S04]  /*5add0*/  STL.64 [R1], R16 ;  /* 0x0000001001007387 */ /* 0x000fe80000100a00 */
[----:B------:R1:W-:Y:S04]  /*5ade0*/  STL.64 [R1+0x8], R18 ;  /* 0x0000081201007387 */ /* 0x0003e80000100a00 */
        /* <DEDUP_REMOVED lines=39> */
[C---:B----4-:R-:W-:Y:S08]  /*5b060*/  HMMA.1688.F32.TF32 R248, R240.reuse, R52, R248 ;  /* 0x00000034f0f8723c */ /* 0x050ff000000810f8 */
[C---:B--2---:R-:W-:Y:S08]  /*5b070*/  HMMA.1688.F32.TF32 R244, R240.reuse, R12, R244 ;  /* 0x0000000cf0f4723c */ /* 0x044ff000000810f4 */
[----:B---3--:R-:W-:Y:S07]  /*5b080*/  HMMA.1688.F32.TF32 R240, R240, R232, R220 ;  /* 0x000000e8f0f0723c */ /* 0x008fee00000810dc */
[----:B------:R-:W-:Y:S04]  /*5b090*/  STL.64 [R1+0x3618], R250 ;  /* 0x003618fa01007387 */ /* 0x000fe80000100a00 */
[----:B------:R2:W-:Y:S04]  /*5b0a0*/  STL.64 [R1+0x3610], R248 ;  /* 0x003610f801007387 */ /* 0x0005e80000100a00 */
[----:B------:R3:W-:Y:S04]  /*5b0b0*/  STL.64 [R1+0x3628], R246 ;  /* 0x003628f601007387 */ /* 0x0007e80000100a00 */
[----:B------:R4:W-:Y:S01]  /*5b0c0*/  STL.64 [R1+0x3620], R244 ;  /* 0x003620f401007387 */ /* 0x0009e20000100a00 */
[C---:B-1----:R-:W-:Y:S03]  /*5b0d0*/  HMMA.1688.F32.TF32 R16, R36.reuse, R128, R196 ;  /* 0x000000802410723c */ /* 0x042fe600000810c4 */
[----:B------:R-:W-:Y:S04]  /*5b0e0*/  STL [R1+0x360c], R240 ;  /* 0x00360cf001007387 */ /* 0x000fe80000100800 */
[----:B------:R-:W-:Y:S04]  /*5b0f0*/  STL [R1+0x3608], R241 ;  /* 0x003608f101007387 */ /* 0x000fe80000100800 */
[----:B------:R-:W-:Y:S04]  /*5b100*/  STL [R1+0x3604], R242 ;  /* 0x003604f201007387 */ /* 0x000fe80000100800 */
[----:B------:R-:W-:Y:S01]  /*5b110*/  STL [R1+0x3600], R243 ;  /* 0x003600f301007387 */ /* 0x000fe20000100800 */
[C---:B------:R-:W-:Y:S07]  /*5b120*/  HMMA.1688.F32.TF32 R20, R36.reuse, R124, R216 ;  /* 0x0000007c2414723c */ /* 0x040fee00000810d8 */
[----:B------:R-:W-:Y:S04]  /*5b130*/  STL [R1+0x35fc], R16 ;  /* 0x0035fc1001007387 */ /* 0x000fe80000100800 */
[----:B------:R-:W-:Y:S04]  /*5b140*/  STL [R1+0x35f8], R17 ;  /* 0x0035f81101007387 */ /* 0x000fe80000100800 */
[----:B------:R-:W-:Y:S04]  /*5b150*/  STL [R1+0x35f4], R18 ;  /* 0x0035f41201007387 */ /* 0x000fe80000100800 */
[----:B------:R1:W-:Y:S01]  /*5b160*/  STL [R1+0x35f0], R19 ;  /* 0x0035f01301007387 */ /* 0x0003e20000100800 */
[C---:B------:R-:W-:Y:S01]  /*5b170*/  HMMA.1688.F32.TF32 R24, R36.reuse, R4, R192 ;  /* 0x000000042418723c */ /* 0x040fe200000810c0 */
[----:B--2---:R-:W-:Y:S01]  /*5b180*/  MOV R248, R123 ;  /* 0x0000007b00f87202 */ /* 0x004fe20000000f00 */
[----:B------:R-:W-:Y:S01]  /*5b190*/  IMAD.MOV.U32 R249, RZ, RZ, R122 ;  /* 0x000000fffff97224 */ /* 0x000fe200078e007a */
[----:B------:R-:W-:Y:S01]  /*5b1a0*/  MOV R251, R118 ;  /* 0x0000007600fb7202 */ /* 0x000fe20000000f00 */
[----:B------:R-:W-:Y:S01]  /*5b1b0*/  IMAD.MOV.U32 R250, RZ, RZ, R119 ;  /* 0x000000fffffa7224 */ /* 0x000fe200078e0077 */
[----:B---3--:R-:W-:Y:S01]  /*5b1c0*/  MOV R246, R106 ;  /* 0x0000006a00f67202 */ /* 0x008fe20000000f00 */
[----:B----4-:R-:W-:Y:S01]  /*5b1d0*/  IMAD.MOV.U32 R244, RZ, RZ, R102 ;  /* 0x000000fffff47224 */ /* 0x010fe200078e0066 */
[----:B------:R-:W-:Y:S01]  /*5b1e0*/  LDS R196, [R3+0x10700] ;  /* 0x0107000003c47984 */ /* 0x000fe20000000800 */
[----:B-1----:R-:W-:Y:S03]  /*5b1f0*/  HMMA.1688.F32.TF32 R16, R36, R8, R188 ;  /* 0x000000082410723c */ /* 0x002fe600000810bc */
[----:B------:R-:W-:Y:S04]  /*5b200*/  STL.64 [R1+0xc0], R20 ;  /* 0x0000c01401007387 */ /* 0x000fe80000100a00 */
[----:B------:R1:W-:Y:S01]  /*5b210*/  STL.64 [R1+0xc8], R22 ;  /* 0x0000c81601007387 */ /* 0x0003e20000100a00 */
[----:B------:R-:W-:-:S02]  /*5b220*/  IMAD.MOV.U32 R245, RZ, RZ, R103 ;  /* 0x000000fffff57224 */ /* 0x000fc400078e0067 */
[----:B------:R-:W-:Y:S01]  /*5b230*/  IMAD.MOV.U32 R247, RZ, RZ, R107 ;  /* 0x000000fffff77224 */ /* 0x000fe200078e006b */
[----:B------:R-:W-:Y:S04]  /*5b240*/  LDS R198, [R3+0x12700] ;  /* 0x0127000003c67984 */ /* 0x000fe80000000800 */
[----:B------:R-:W-:Y:S01]  /*5b250*/  LDS R197, [R0+0x10700] ;  /* 0x0107000000c57984 */ /* 0x000fe20000000800 */
[C---:B-1----:R-:W-:Y:S03]  /*5b260*/  HMMA.1688.F32.TF32 R20, R36.reuse, R120, R200 ;  /* 0x000000782414723c */ /* 0x042fe600000810c8 */
[----:B------:R-:W1:Y:S04]  /*5b270*/  LDS R199, [R0+0x12700] ;  /* 0x0127000000c77984 */ /* 0x000e680000000800 */
[----:B------:R-:W-:Y:S04]  /*5b280*/  STL.64 [R1+0xb0], R16 ;  /* 0x0000b01001007387 */ /* 0x000fe80000100a00 */
[----:B------:R2:W-:Y:S02]  /*5b290*/  STL.64 [R1+0xb8], R18 ;  /* 0x0000b81201007387 */ /* 0x0005e40000100a00 */
[C---:B--2---:R-:W-:Y:S02]  /*5b2a0*/  HMMA.1688.F32.TF32 R16, R36.reuse, R116, R204 ;  /* 0x000000742410723c */ /* 0x044fe400000810cc */
[----:B------:R-:W-:Y:S04]  /*5b2b0*/  STL.64 [R1+0xa0], R24 ;  /* 0x0000a01801007387 */ /* 0x000fe80000100a00 */
[----:B------:R-:W-:Y:S11]  /*5b2c0*/  STL.64 [R1+0xa8], R26 ;  /* 0x0000a81a01007387 */ /* 0x000ff60000100a00 */
[----:B------:R-:W-:Y:S06]  /*5b2d0*/  @!UPT UIADD3 URZ, URZ, URZ, URZ ;  /* 0x0000003f3f3ff290 */ /* 0x000fec000fffe03f */
[----:B------:R-:W-:Y:S04]  /*5b2e0*/  STL [R1+0x84], R17 ;  /* 0x0000841101007387 */ /* 0x000fe80000100800 */
[----:B------:R-:W-:Y:S04]  /*5b2f0*/  STL.64 [R1+0x90], R20 ;  /* 0x0000901401007387 */ /* 0x000fe80000100a00 */
[----:B------:R2:W-:Y:S02]  /*5b300*/  STL.64 [R1+0x98], R22 ;  /* 0x0000981601007387 */ /* 0x0005e40000100a00 */
[----:B--2---:R-:W-:Y:S02]  /*5b310*/  HMMA.1688.F32.TF32 R20, R36, R112, R212 ;  /* 0x000000702414723c */ /* 0x004fe400000810d4 */
[----:B------:R2:W-:Y:S11]  /*5b320*/  STL.64 [R1+0x88], R18 ;  /* 0x0000881201007387 */ /* 0x0005f60000100a00 */
[----:B------:R-:W-:Y:S10]  /*5b330*/  @!UPT UIADD3 URZ, URZ, URZ, URZ ;  /* 0x0000003f3f3ff290 */ /* 0x000ff4000fffe03f */
[----:B------:R3:W-:Y:S04]  /*5b340*/  STL [R1+0x70], R20 ;  /* 0x0000701401007387 */ /* 0x0007e80000100800 */
        /* <DEDUP_REMOVED lines=36> */
[----:B--2---:R-:W-:Y:S01]  /*5b590*/  IMAD.MOV.U32 R19, RZ, RZ, R16 ;  /* 0x000000ffff137224 */ /* 0x004fe200078e0010 */
[----:B------:R-:W-:Y:S01]  /*5b5a0*/  MOV R17, R22 ;  /* 0x0000001600117202 */ /* 0x000fe20000000f00 */
[----:B------:R-:W-:-:S02]  /*5b5b0*/  IMAD.MOV.U32 R16, RZ, RZ, R21 ;  /* 0x000000ffff107224 */ /* 0x000fc400078e0015 */
[----:B------:R-:W-:-:S05]  /*5b5c0*/  IMAD.MOV.U32 R18, RZ, RZ, R23 ;  /* 0x000000ffff127224 */ /* 0x000fca00078e0017 */
[----:B------:R-:W-:Y:S04]  /*5b5d0*/  STL.64 [R1+0x3638], R18 ;  /* 0x0036381201007387 */ /* 0x000fe80000100a00 */
[----:B------:R-:W-:Y:S01]  /*5b5e0*/  STL.64 [R1+0x3630], R16 ;  /* 0x0036301001007387 */ /* 0x000fe20000100a00 */
[C---:B---3--:R-:W-:Y:S08]  /*5b5f0*/  HMMA.1688.F32.TF32 R20, R36.reuse, R108, R228 ;  /* 0x0000006c2414723c */ /* 0x048ff000000810e4 */
[C---:B----4-:R-:W-:Y:S08]  /*5b600*/  HMMA.1688.F32.TF32 R24, R36.reuse, R56, R216 ;  /* 0x000000382418723c */ /* 0x050ff000000810d8 */
[----:B------:R-:W-:Y:S08]  /*5b610*/  HMMA.1688.F32.TF32 R212, R36, R104, R212 ;  /* 0x0000006824d4723c */ /* 0x000ff000000810d4 */
[----:B------:R-:W-:Y:S01]  /*5b620*/  IMAD.MOV.U32 R240, RZ, RZ, R20 ;  /* 0x000000fffff07224 */ /* 0x000fe200078e0014 */
[----:B------:R-:W-:Y:S01]  /*5b630*/  MOV R241, R21 ;  /* 0x0000001500f17202 */ /* 0x000fe20000000f00 */
[----:B------:R-:W-:-:S02]  /*5b640*/  IMAD.MOV.U32 R242, RZ, RZ, R22 ;  /* 0x000000fffff27224 */ /* 0x000fc400078e0016 */
[----:B------:R-:W-:Y:S01]  /*5b650*/  IMAD.MOV.U32 R243, RZ, RZ, R23 ;  /* 0x000000fffff37224 */ /* 0x000fe200078e0017 */
[C---:B------:R-:W-:Y:S08]  /*5b660*/  HMMA.1688.F32.TF32 R224, R36.reuse, R100, R224 ;  /* 0x0000006424e0723c */ /* 0x040ff000000810e0 */
[C---:B------:R-:W-:Y:S01]  /*5b670*/  HMMA.1688.F32.TF32 R192, R36.reuse, R96, R192 ;  /* 0x0000006024c0723c */ /* 0x040fe200000810c0 */
[----:B------:R-:W-:Y:S07]  /*5b680*/  STL.64 [R1+0x3648], R242 ;  /* 0x003648f201007387 */ /* 0x000fee0000100a00 */
[C---:B------:R-:W-:Y:S01]  /*5b690*/  HMMA.1688.F32.TF32 R20, R36.reuse, R60, R220 ;  /* 0x0000003c2414723c */ /* 0x040fe200000810dc */
[----:B------:R2:W-:Y:S07]  /*5b6a0*/  STL.64 [R1+0x3640], R240 ;  /* 0x003640f001007387 */ /* 0x0005ee0000100a00 */
[C---:B------:R-:W-:Y:S01]  /*5b6b0*/  HMMA.1688.F32.TF32 R28, R36.reuse, R52, R188 ;  /* 0x00000034241c723c */ /* 0x040fe200000810bc */
[----:B------:R-:W-:Y:S07]  /*5b6c0*/  STL.64 [R1+0x35b8], R214 ;  /* 0x0035b8d601007387 */ /* 0x000fee0000100a00 */
[C---:B------:R-:W-:Y:S01]  /*5b6d0*/  HMMA.1688.F32.TF32 R32, R36.reuse, R12, R200 ;  /* 0x0000000c2420723c */ /* 0x040fe200000810c8 */
[----:B------:R3:W-:Y:S04]  /*5b6e0*/  STL.64 [R1+0x35b0], R212 ;  /* 0x0035b0d401007387 */ /* 0x0007e80000100a00 */
[----:B------:R-:W-:Y:S04]  /*5b6f0*/  STL.64 [R1+0x35c8], R226 ;  /* 0x0035c8e201007387 */ /* 0x000fe80000100a00 */
[----:B------:R4:W-:Y:S04]  /*5b700*/  STL.64 [R1+0x35c0], R224 ;  /* 0x0035c0e001007387 */ /* 0x0009e80000100a00 */
[----:B------:R-:W-:Y:S04]  /*5b710*/  STL.64 [R1+0x35d8], R194 ;  /* 0x0035d8c201007387 */ /* 0x000fe80000100a00 */
[----:B------:R-:W-:Y:S04]  /*5b720*/  STL.64 [R1+0x35d0], R192 ;  /* 0x0035d0c001007387 */ /* 0x000fe80000100a00 */
[----:B------:R-:W-:Y:S04]  /*5b730*/  STL.64 [R1+0x35e8], R22 ;  /* 0x0035e81601007387 */ /* 0x000fe80000100a00 */
[----:B------:R1:W-:Y:S04]  /*5b740*/  STL.64 [R1+0x35e0], R20 ;  /* 0x0035e01401007387 */ /* 0x0003e80000100a00 */
[----:B------:R-:W-:Y:S04]  /*5b750*/  STL.64 [R1+0x3658], R26 ;  /* 0x0036581a01007387 */ /* 0x000fe80000100a00 */
[----:B------:R-:W-:Y:S04]  /*5b760*/  STL.64 [R1+0x3650], R24 ;  /* 0x0036501801007387 */ /* 0x000fe80000100a00 */
        /* <DEDUP_REMOVED lines=44> */
[----:B------:R-:W-:Y:S03]  /*5ba30*/  HMMA.1688.F32.TF32 R36, R36, R232, R204 ;  /* 0x000000e82424723c */ /* 0x000fe600000810cc */
[----:B------:R-:W4:Y:S04]  /*5ba40*/  LDL.LU R204, [R1+0x810] ;  /* 0x0008100001cc7983 */ /* 0x000f280000300800 */
[----:B------:R-:W4:Y:S04]  /*5ba50*/  LDL.LU R205, [R1+0x814] ;  /* 0x0008140001cd7983 */ /* 0x000f280000300800 */
[----:B------:R-:W4:Y:S04]  /*5ba60*/  LDL.LU R206, [R1+0x818] ;  /* 0x0008180001ce7983 */ /* 0x000f280000300800 */
[----:B------:R-:W4:Y:S08]  /*5ba70*/  LDL.LU R207, [R1+0x81c] ;  /* 0x00081c0001cf7983 */ /* 0x000f300000300800 */
[----:B------:R1:W-:Y:S04]  /*5ba80*/  STL.64 [R1+0x3688], R38 ;  /* 0x0036882601007387 */ /* 0x0003e80000100a00 */
[----:B------:R1:W-:Y:S01]  /*5ba90*/  STL.64 [R1+0x3680], R36 ;  /* 0x0036802401007387 */ /* 0x0003e20000100a00 */
[C---:B--2---:R-:W-:Y:S08]  /*5baa0*/  HMMA.1688.F32.TF32 R88, R148.reuse, R100, R200 ;  /* 0x000000649458723c */ /* 0x044ff000000810c8 */
[C---:B---3--:R-:W-:Y:S08]  /*5bab0*/  HMMA.1688.F32.TF32 R72, R148.reuse, R116, R228 ;  /* 0x000000749448723c */ /* 0x048ff000000810e4 */
[C---:B----4-:R-:W-:Y:S08]  /*5bac0*/  HMMA.1688.F32.TF32 R44, R148.reuse, R124, R208 ;  /* 0x0000007c942c723c */ /* 0x050ff000000810d0 */
[C---:B------:R-:W-:Y:S08]  /*5bad0*/  HMMA.1688.F32.TF32 R40, R148.reuse, R128, R48 ;  /* 0x000000809428723c */ /* 0x040ff00000081030 */
[C---:B------:R-:W-:Y:S08]  /*5bae0*/  HMMA.1688.F32.TF32 R48, R148.reuse, R8, R168 ;  /* 0x000000089430723c */ /* 0x040ff000000810a8 */
[C---:B------:R-:W-:Y:S07]  /*5baf0*/  HMMA.1688.F32.TF32 R64, R148.reuse, R4, R236 ;  /* 0x000000049440723c */ /* 0x040fee00000810ec */
[----:B------:R2:W-:Y:S01]  /*5bb00*/  STL.64 [R1+0x3698], R42 ;  /* 0x0036982a01007387 */ /* 0x0005e20000100a00 */
[C---:B------:R-:W-:Y:S03]  /*5bb10*/  HMMA.1688.F32.TF32 R68, R148.reuse, R120, R184 ;  /* 0x000000789444723c */ /* 0x040fe600000810b8 */
[----:B------:R3:W-:Y:S05]  /*5bb20*/  STL.64 [R1+0x3690], R40 ;  /* 0x0036902801007387 */ /* 0x0007ea0000100a00 */
[C---:B------:R-:W-:Y:S01]  /*5bb30*/  HMMA.1688.F32.TF32 R76, R148.reuse, R112, R220 ;  /* 0x00000070944c723c */ /* 0x040fe200000810dc */
[----:B------:R-:W-:Y:S07]  /*5bb40*/  STL.64 [R1+0x36a8], R46 ;  /* 0x0036a82e01007387 */ /* 0x000fee0000100a00 */
[C---:B------:R-:W-:Y:S01]  /*5bb50*/  HMMA.1688.F32.TF32 R80, R148.reuse, R108, R216 ;  /* 0x0000006c9450723c */ /* 0x040fe200000810d8 */
[----:B------:R4:W-:Y:S04]  /*5bb60*/  STL.64 [R1+0x36a0], R44 ;  /* 0x0036a02c01007387 */ /* 0x0009e80000100a00 */
[----:B------:R-:W-:Y:S03]  /*5bb70*/  STL.64 [R1+0x36b8], R50 ;  /* 0x0036b83201007387 */ /* 0x000fe60000100a00 */
[C---:B------:R-:W-:Y:S01]  /*5bb80*/  HMMA.1688.F32.TF32 R84, R148.reuse, R104, R188 ;  /* 0x000000689454723c */ /* 0x040fe200000810bc */
[----:B------:R-:W-:Y:S04]  /*5bb90*/  STL.64 [R1+0x36b0], R48 ;  /* 0x0036b03001007387 */ /* 0x000fe80000100a00 */
[----:B------:R1:W-:Y:S04]  /*5bba0*/  STL.64 [R1+0x36c8], R66 ;  /* 0x0036c84201007387 */ /* 0x0003e80000100a00 */
[----:B------:R1:W-:Y:S04]  /*5bbb0*/  STL.64 [R1+0x36c0], R64 ;  /* 0x0036c04001007387 */ /* 0x0003e80000100a00 */
[----:B------:R1:W-:Y:S04]  /*5bbc0*/  STL.64 [R1+0x36d8], R70 ;  /* 0x0036d84601007387 */ /* 0x0003e80000100a00 */
[----:B------:R1:W-:Y:S04]  /*5bbd0*/  STL.64 [R1+0x36d0], R68 ;  /* 0x0036d04401007387 */ /* 0x0003e80000100a00 */
[----:B------:R-:W-:Y:S04]  /*5bbe0*/  STL.64 [R1+0x36e8], R74 ;  /* 0x0036e84a01007387 */ /* 0x000fe80000100a00 */
[----:B------:R1:W-:Y:S04]  /*5bbf0*/  STL.64 [R1+0x36e0], R72 ;  /* 0x0036e04801007387 */ /* 0x0003e80000100a00 */
[----:B------:R-:W-:Y:S04]  /*5bc00*/  STL.64 [R1+0x36f8], R78 ;  /* 0x0036f84e01007387 */ /* 0x000fe80000100a00 */
[----:B------:R-:W-:Y:S04]  /*5bc10*/  STL.64 [R1+0x36f0], R76 ;  /* 0x0036f04c01007387 */ /* 0x000fe80000100a00 */
[----:B------:R-:W-:Y:S04]  /*5bc20*/  STL.64 [R1+0x3708], R82 ;  /* 0x0037085201007387 */ /* 0x000fe80000100a00 */
[----:B------:R1:W-:Y:S04]  /*5bc30*/  STL.64 [R1+0x3700], R80 ;  /* 0x0037005001007387 */ /* 0x0003e80000100a00 */
[----:B------:R1:W-:Y:S04]  /*5bc40*/  STL.64 [R1+0x3718], R86 ;  /* 0x0037185601007387 */ /* 0x0003e80000100a00 */
[----:B------:R1:W-:Y:S04]  /*5bc50*/  STL.64 [R1+0x3710], R84 ;  /* 0x0037105401007387 */ /* 0x0003e80000100a00 */
        /* <DEDUP_REMOVED lines=89> */
[----:B------:R-:W-:Y:S01]  /*5c1f0*/  IMAD.MOV.U32 R240, RZ, RZ, R115 ;  /* 0x000000fffff07224 */ /* 0x000fe200078e0073 */
[----:B------:R-:W-:Y:S01]  /*5c200*/  MOV R241, R114 ;  /* 0x0000007200f17202 */ /* 0x000fe20000000f00 */
[----:B------:R-:W-:Y:S01]  /*5c210*/  IMAD.MOV.U32 R242, RZ, RZ, R111 ;  /* 0x000000fffff27224 */ /* 0x000fe200078e006f */
[----:B------:R-:W-:Y:S01]  /*5c220*/  MOV R212, R99 ;  /* 0x0000006300d47202 */ /* 0x000fe20000000f00 */
[----:B------:R-:W-:-:S02]  /*5c230*/  IMAD.MOV.U32 R243, RZ, RZ, R110 ;  /* 0x000000fffff37224 */ /* 0x000fc400078e006e */
[----:B------:R-:W-:Y:S01]  /*5c240*/  IMAD.MOV.U32 R213, RZ, RZ, R98 ;  /* 0x000000ffffd57224 */ /* 0x000fe200078e0062 */
[----:B------:R-:W-:Y:S01]  /*5c250*/  MOV R215, R62 ;  /* 0x0000003e00d77202 */ /* 0x000fe20000000f00 */
[----:B------:R-:W-:Y:S02]  /*5c260*/  IMAD.MOV.U32 R214, RZ, RZ, R63 ;  /* 0x000000ffffd67224 */ /* 0x000fe400078e003f */
[----:B------:R-:W-:Y:S01]  /*5c270*/  IMAD.MOV.U32 R224, RZ, RZ, R58 ;  /* 0x000000ffffe07224 */ /* 0x000fe200078e003a */
[----:B------:R-:W-:Y:S01]  /*5c280*/  MOV R226, R15 ;  /* 0x0000000f00e27202 */ /* 0x000fe20000000f00 */
[----:B------:R-:W-:Y:S02]  /*5c290*/  IMAD.MOV.U32 R225, RZ, RZ, R59 ;  /* 0x000000ffffe17224 */ /* 0x000fe400078e003b */
[----:B------:R-:W-:Y:S01]  /*5c2a0*/  IMAD.MOV.U32 R227, RZ, RZ, R14 ;  /* 0x000000ffffe37224 */ /* 0x000fe200078e000e */
[C---:B--2---:R-:W-:Y:S08]  /*5c2b0*/  HMMA.1688.F32.TF32 R136, R148.reuse, R56, R136 ;  /* 0x000000389488723c */ /* 0x044ff00000081088 */
[----:B---3--:R-:W-:Y:S11]  /*5c2c0*/  HMMA.1688.F32.TF32 R132, R148, R60, R132 ;  /* 0x0000003c9484723c */ /* 0x008ff60000081084 */
[----:B------:R-:W-:Y:S11]  /*5c2d0*/  @!UPT UIADD3 URZ, URZ, URZ, URZ ;  /* 0x0000003f3f3ff290 */ /* 0x000ff6000fffe03f */
[----:B------:R-:W-:Y:S01]  /*5c2e0*/  @!UPT UIADD3 URZ, URZ, URZ, URZ ;  /* 0x0000003f3f3ff290 */ /* 0x000fe2000fffe03f */
[----:B------:R-:W-:Y:S04]  /*5c2f0*/  STL.64 [R1+0x3748], R134 ;  /* 0x0037488601007387 */ /* 0x000fe80000100a00 */
        /* <DEDUP_REMOVED lines=23> */
[----:B-1----:R-:W-:Y:S01]  /*5c470*/  IMAD.MOV.U32 R20, RZ, RZ, R235 ;  /* 0x000000ffff147224 */ /* 0x002fe200078e00eb */
[----:B------:R-:W-:Y:S01]  /*5c480*/  MOV R21, R234 ;  /* 0x000000ea00157202 */ /* 0x000fe20000000f00 */
[----:B------:R-:W-:Y:S01]  /*5c490*/  IMAD.MOV.U32 R22, RZ, RZ, R55 ;  /* 0x000000ffff167224 */ /* 0x000fe200078e0037 */
[----:B------:R-:W4:Y:S01]  /*5c4a0*/  LDL.LU R235, [R1+0x3884] ;  /* 0x0038840001eb7983 */ /* 0x000f220000300800 */
[----:B------:R-:W-:-:S03]  /*5c4b0*/  IMAD.MOV.U32 R23, RZ, RZ, R54 ;  /* 0x000000ffff177224 */ /* 0x000fc600078e0036 */
[----:B------:R-:W4:Y:S04]  /*5c4c0*/  LDL.LU R234, [R1+0x3880] ;  /* 0x0038800001ea7983 */ /* 0x000f280000300800 */
[----:B------:R-:W4:Y:S04]  /*5c4d0*/  LDL.LU R55, [R1+0x387c] ;  /* 0x00387c0001377983 */ /* 0x000f280000300800 */
[----:B------:R-:W4:Y:S01]  /*5c4e0*/  LDL.LU R54, [R1+0x3878] ;  /* 0x0038780001367983 */ /* 0x000f220000300800 */
[----:B--2---:R-:W-:Y:S01]  /*5c4f0*/  MOV R31, R102 ;  /* 0x00000066001f7202 */ /* 0x004fe20000000f00 */
[----:B---3--:R-:W-:-:S02]  /*5c500*/  IMAD.MOV.U32 R30, RZ, RZ, R103 ;  /* 0x000000ffff1e7224 */ /* 0x008fc400078e0067 */
[----:B----4-:R-:W-:Y:S01]  /*5c510*/  IMAD.MOV.U32 R29, RZ, RZ, R106 ;  /* 0x000000ffff1d7224 */ /* 0x010fe200078e006a */
[----:B------:R-:W-:Y:S02]  /*5c520*/  MOV R28, R107 ;  /* 0x0000006b001c7202 */ /* 0x000fe40000000f00 */
[----:B------:R-:W2:Y:S04]  /*5c530*/  LDL.LU R107, [R1+0x3874] ;  /* 0x00387400016b7983 */ /* 0x000ea80000300800 */
[----:B------:R-:W3:Y:S04]  /*5c540*/  LDL.LU R106, [R1+0x3870] ;  /* 0x00387000016a7983 */ /* 0x000ee80000300800 */
[----:B------:R-:W4:Y:S04]  /*5c550*/  LDL.LU R103, [R1+0x386c] ;  /* 0x00386c0001677983 */ /* 0x000f280000300800 */
[----:B------:R-:W2:Y:S01]  /*5c560*/  LDL.LU R102, [R1+0x3868] ;  /* 0x0038680001667983 */ /* 0x000ea20000300800 */
[----:B------:R-:W-:Y:S01]  /*5c570*/  IMAD.MOV.U32 R39, RZ, RZ, R99 ;  /* 0x000000ffff277224 */ /* 0x000fe200078e0063 */
[----:B------:R-:W-:Y:S01]  /*5c580*/  MOV R38, R98 ;  /* 0x0000006200267202 */ /* 0x000fe20000000f00 */
[----:B------:R-:W-:-:S02]  /*5c590*/  IMAD.MOV.U32 R37, RZ, RZ, R63 ;  /* 0x000000ffff257224 */ /* 0x000fc400078e003f */
[----:B------:R-:W-:Y:S02]  /*5c5a0*/  IMAD.MOV.U32 R36, RZ, RZ, R62 ;  /* 0x000000ffff247224 */ /* 0x000fe400078e003e */
[----:B------:R-:W2:Y:S04]  /*5c5b0*/  LDL.LU R62, [R1+0x3864] ;  /* 0x00386400013e7983 */ /* 0x000ea80000300800 */
[----:B------:R-:W3:Y:S04]  /*5c5c0*/  LDL.LU R63, [R1+0x3860] ;  /* 0x00386000013f7983 */ /* 0x000ee80000300800 */
[----:B------:R-:W4:Y:S01]  /*5c5d0*/  LDL.LU R98, [R1+0x385c] ;  /* 0x00385c0001627983 */ /* 0x000f220000300800 */
[----:B------:R-:W-:Y:S01]  /*5c5e0*/  IMAD.MOV.U32 R42, RZ, RZ, R59 ;  /* 0x000000ffff2a7224 */ /* 0x000fe200078e003b */
[----:B------:R-:W-:-:S02]  /*5c5f0*/  MOV R41, R15 ;  /* 0x0000000f00297202 */ /* 0x000fc40000000f00 */
[----:B------:R-:W4:Y:S01]  /*5c600*/  LDL.LU R99, [R1+0x3858] ;  /* 0x0038580001637983 */ /* 0x000f220000300800 */
[----:B------:R-:W-:-:S03]  /*5c610*/  IMAD.MOV.U32 R40, RZ, RZ, R14 ;  /* 0x000000ffff287224 */ /* 0x000fc600078e000e */
[----:B------:R-:W4:Y:S01]  /*5c620*/  LDL.LU R14, [R1+0x3854] ;  /* 0x00385400010e7983 */ /* 0x000f220000300800 */
[----:B------:R-:W-:-:S03]  /*5c630*/  IMAD.MOV.U32 R43, RZ, RZ, R58 ;  /* 0x000000ffff2b7224 */ /* 0x000fc600078e003a */
[----:B------:R-:W4:Y:S04]  /*5c640*/  LDL.LU R15, [R1+0x3850] ;  /* 0x00385000010f7983 */ /* 0x000f280000300800 */
[----:B------:R-:W4:Y:S04]  /*5c650*/  LDL.LU R59, [R1+0x384c] ;  /* 0x00384c00013b7983 */ /* 0x000f280000300800 */
[----:B------:R-:W4:Y:S01]  /*5c660*/  LDL.LU R58, [R1+0x3848] ;  /* 0x00384800013a7983 */ /* 0x000f220000300800 */
[----:B------:R-:W-:Y:S01]  /*5c670*/  IMAD.MOV.U32 R45, RZ, RZ, R55 ;  /* 0x000000ffff2d7224 */ /* 0x000fe200078e0037 */
[----:B------:R-:W-:Y:S01]  /*5c680*/  MOV R44, R54 ;  /* 0x00000036002c7202 */ /* 0x000fe20000000f00 */
[----:B------:R-:W-:Y:S01]  /*5c690*/  IMAD.MOV.U32 R46, RZ, RZ, R234 ;  /* 0x000000ffff2e7224 */ /* 0x000fe200078e00ea */
[----:B------:R-:W4:Y:S01]  /*5c6a0*/  LDL.LU R54, [R1+0x3844] ;  /* 0x0038440001367983 */ /* 0x000f220000300800 */
[----:B------:R-:W-:-:S03]  /*5c6b0*/  MOV R47, R235 ;  /* 0x000000eb002f7202 */ /* 0x000fc60000000f00 */
[----:B------:R-:W4:Y:S04]  /*5c6c0*/  LDL.LU R55, [R1+0x3840] ;  /* 0x0038400001377983 */ /* 0x000f280000300800 */
[----:B------:R-:W4:Y:S04]  /*5c6d0*/  LDL.LU R234, [R1+0x383c] ;  /* 0x00383c0001ea7983 */ /* 0x000f280000300800 */
[----:B------:R-:W4:Y:S01]  /*5c6e0*/  LDL.LU R235, [R1+0x3838] ;  /* 0x0038380001eb7983 */ /* 0x000f220000300800 */
[----:B--2---:R-:W-:Y:S01]  /*5c6f0*/  IMAD.MOV.U32 R67, RZ, RZ, R62 ;  /* 0x000000ffff437224 */ /* 0x004fe200078e003e */
[----:B---3--:R-:W-:Y:S01]  /*5c700*/  MOV R66, R63 ;  /* 0x0000003f00427202 */ /* 0x008fe20000000f00 */
[----:B----4-:R-:W-:-:S02]  /*5c710*/  IMAD.MOV.U32 R65, RZ, RZ, R98 ;  /* 0x000000ffff417224 */ /* 0x010fc400078e0062 */
[----:B------:R-:W-:Y:S02]  /*5c720*/  IMAD.MOV.U32 R64, RZ, RZ, R99 ;  /* 0x000000ffff407224 */ /* 0x000fe400078e0063 */
[----:B------:R-:W2:Y:S04]  /*5c730*/  LDL.LU R99, [R1+0x3834] ;  /* 0x0038340001637983 */ /* 0x000ea80000300800 */
[----:B------:R-:W3:Y:S04]  /*5c740*/  LDL.LU R98, [R1+0x3830] ;  /* 0x0038300001627983 */ /* 0x000ee80000300800 */
[----:B------:R-:W4:Y:S01]  /*5c750*/  LDL.LU R63, [R1+0x382c] ;  /* 0x00382c00013f7983 */ /* 0x000f220000300800 */
[----:B------:R-:W-:Y:S01]  /*5c760*/  IMAD.MOV.U32 R70, RZ, RZ, R15 ;  /* 0x000000ffff467224 */ /* 0x000fe200078e000f */
[----:B------:R-:W-:-:S02]  /*5c770*/  MOV R69, R59 ;  /* 0x0000003b00457202 */ /* 0x000fc40000000f00 */
[----:B------:R-:W2:Y:S01]  /*5c780*/  LDL.LU R62, [R1+0x3828] ;  /* 0x00382800013e7983 */ /* 0x000ea20000300800 */
[----:B------:R-:W-:-:S03]  /*5c790*/  IMAD.MOV.U32 R68, RZ, RZ, R58 ;  /* 0x000000ffff447224 */ /* 0x000fc600078e003a */
[----:B------:R-:W2:Y:S01]  /*5c7a0*/  LDL.LU R58, [R1+0x3824] ;  /* 0x00382400013a7983 */ /* 0x000ea20000300800 */
[----:B------:R-:W-:-:S03]  /*5c7b0*/  IMAD.MOV.U32 R71, RZ, RZ, R14 ;  /* 0x000000ffff477224 */ /* 0x000fc600078e000e */
[----:B------:R-:W2:Y:S04]  /*5c7c0*/  LDL.LU R59, [R1+0x3820] ;  /* 0x00382000013b7983 */ /* 0x000ea80000300800 */
[----:B------:R-:W2:Y:S04]  /*5c7d0*/  LDL.LU R15, [R1+0x381c] ;  /* 0x00381c00010f7983 */ /* 0x000ea80000300800 */
[----:B------:R-:W3:Y:S01]  /*5c7e0*/  LDL.LU R14, [R1+0x3818] ;  /* 0x00381800010e7983 */ /* 0x000ee20000300800 */
        /* <DEDUP_REMOVED lines=8> */
[----:B--2---:R-:W-:-:S03]  /*5c870*/  IMAD.MOV.U32 R80, RZ, RZ, R15 ;  /* 0x000000ffff507224 */ /* 0x004fc600078e000f */
[----:B------:R-:W2:Y:S01]  /*5c880*/  LDL.LU R15, [R1+0x3804] ;  /* 0x00380400010f7983 */ /* 0x000ea20000300800 */
[----:B---3--:R-:W-:-:S03]  /*5c890*/  IMAD.MOV.U32 R81, RZ, RZ, R14 ;  /* 0x000000ffff517224 */ /* 0x008fc600078e000e */
[----:B------:R-:W3:Y:S01]  /*5c8a0*/  LDL.LU R14, [R1+0x3800] ;  /* 0x00380000010e7983 */ /* 0x000ee20000300800 */
[----:B------:R-:W-:Y:S01]  /*5c8b0*/  MOV R82, R59 ;  /* 0x0000003b00527202 */ /* 0x000fe20000000f00 */
[----:B------:R-:W-:Y:S02]  /*5c8c0*/  IMAD.MOV.U32 R83, RZ, RZ, R58 ;  /* 0x000000ffff537224 */ /* 0x000fe400078e003a */
[----:B------:R-:W3:Y:S01]  /*5c8d0*/  LDL.LU R59, [R1+0x37fc] ;  /* 0x0037fc00013b7983 */ /* 0x000ee20000300800 */
[----:B----4-:R-:W-:-:S03]  /*5c8e0*/  IMAD.MOV.U32 R87, RZ, RZ, R235 ;  /* 0x000000ffff577224 */ /* 0x010fc600078e00eb */
[----:B------:R-:W4:Y:S01]  /*5c8f0*/  LDL.LU R58, [R1+0x37f8] ;  /* 0x0037f800013a7983 */ /* 0x000f220000300800 */
[----:B------:R-:W-:-:S03]  /*5c900*/  IMAD.MOV.U32 R84, RZ, RZ, R55 ;  /* 0x000000ffff547224 */ /* 0x000fc600078e0037 */
[----:B------:R-:W4:Y:S01]  /*5c910*/  LDL.LU R55, [R1+0x37f4] ;  /* 0x0037f40001377983 */ /* 0x000f220000300800 */
[----:B------:R-:W-:Y:S01]  /*5c920*/  IMAD.MOV.U32 R86, RZ, RZ, R234 ;  /* 0x000000ffff567224 */ /* 0x000fe200078e00ea */
[----:B------:R-:W-:Y:S02]  /*5c930*/  MOV R85, R54 ;  /* 0x0000003600557202 */ /* 0x000fe40000000f00 */
[----:B------:R-:W4:Y:S04]  /*5c940*/  LDL.LU R54, [R1+0x37f0] ;  /* 0x0037f00001367983 */ /* 0x000f280000300800 */
[----:B------:R-:W4:Y:S04]  /*5c950*/  LDL.LU R234, [R1+0x37ec] ;  /* 0x0037ec0001ea7983 */ /* 0x000f280000300800 */
[----:B------:R-:W4:Y:S01]  /*5c960*/  LDL.LU R235, [R1+0x37e8] ;  /* 0x0037e80001eb7983 */ /* 0x000f220000300800 */
[----:B--2---:R-:W-:Y:S01]  /*5c970*/  IMAD.MOV.U32 R89, RZ, RZ, R15 ;  /* 0x000000ffff597224 */ /* 0x004fe200078e000f */
[----:B---3--:R-:W-:-:S02]  /*5c980*/  MOV R88, R14 ;  /* 0x0000000e00587202 */ /* 0x008fc40000000f00 */
[----:B------:R-:W2:Y:S04]  /*5c990*/  LDL.LU R14, [R1+0x37e4] ;  /* 0x0037e400010e7983 */ /* 0x000ea80000300800 */
[----:B------:R-:W3:Y:S04]  /*5c9a0*/  LDL.LU R15, [R1+0x37e0] ;  /* 0x0037e000010f7983 */ /* 0x000ee80000300800 */
[----:B------:R-:W3:Y:S04]  /*5c9b0*/  LDL.LU R90, [R1+0x538] ;  /* 0x00053800015a7983 */ /* 0x000ee80000300800 */
[----:B------:R-:W3:Y:S01]  /*5c9c0*/  LDL.LU R91, [R1+0x53c] ;  /* 0x00053c00015b7983 */ /* 0x000ee20000300800 */
[----:B----4-:R-:W-:-:S03]  /*5c9d0*/  IMAD.MOV.U32 R132, RZ, RZ, R234 ;  /* 0x000000ffff847224 */ /* 0x010fc600078e00ea */
[----:B------:R-:W4:Y:S01]  /*5c9e0*/  LDL.LU R234, [R1+0x37dc] ;  /* 0x0037dc0001ea7983 */ /* 0x000f220000300800 */
[----:B------:R-:W-:-:S03]  /*5c9f0*/  MOV R133, R235 ;  /* 0x000000eb00857202 */ /* 0x000fc60000000f00 */
[----:B------:R-:W4:Y:S01]  /*5ca00*/  LDL.LU R235, [R1+0x37d8] ;  /* 0x0037d80001eb7983 */ /* 0x000f220000300800 */
[----:B------:R-:W-:Y:S01]  /*5ca10*/  MOV R92, R54 ;  /* 0x00000036005c7202 */ /* 0x000fe20000000f00 */
[----:B------:R-:W-:Y:S01]  /*5ca20*/  IMAD.MOV.U32 R93, RZ, RZ, R55 ;  /* 0x000000ffff5d7224 */ /* 0x000fe200078e0037 */
[----:B------:R-:W-:Y:S01]  /*5ca30*/  MOV R95, R59 ;  /* 0x0000003b005f7202 */ /* 0x000fe20000000f00 */
[----:B------:R-:W-:Y:S02]  /*5ca40*/  IMAD.MOV.U32 R94, RZ, RZ, R58 ;  /* 0x000000ffff5e7224 */ /* 0x000fe400078e003a */
[----:B------:R-:W-:Y:S01]  /*5ca50*/  IMAD.MOV.U32 R76, RZ, RZ, R62 ;  /* 0x000000ffff4c7224 */ /* 0x000fe200078e003e */
[----:B------:R-:W-:Y:S01]  /*5ca60*/  MOV R78, R98 ;  /* 0x00000062004e7202 */ /* 0x000fe20000000f00 */
[----:B------:R-:W-:Y:S02]  /*5ca70*/  IMAD.MOV.U32 R77, RZ, RZ, R63 ;  /* 0x000000ffff4d7224 */ /* 0x000fe400078e003f */
        /* <DEDUP_REMOVED lines=18> */
[----:B------:R-:W-:Y:S02]  /*5cba0*/  IMAD.MOV.U32 R17, RZ, RZ, R126 ;  /* 0x000000ffff117224 */ /* 0x000fe400078e007e */
[----:B------:R-:W-:Y:S01]  /*5cbb0*/  IMAD.MOV.U32 R18, RZ, RZ, R127 ;  /* 0x000000ffff127224 */ /* 0x000fe200078e007f */
[----:B------:R-:W-:Y:S01]  /*5cbc0*/  MOV R19, R11 ;  /* 0x0000000b00137202 */ /* 0x000fe20000000f00 */
[----:B--2---:R-:W-:-:S02]  /*5cbd0*/  IMAD.MOV.U32 R134, RZ, RZ, R14 ;  /* 0x000000ffff867224 */ /* 0x004fc400078e000e */
[----:B------:R-:W2:Y:S01]  /*5cbe0*/  LDL.LU R14, [R1+0x37d4] ;  /* 0x0037d400010e7983 */ /* 0x000ea20000300800 */
[----:B---3--:R-:W-:-:S03]  /*5cbf0*/  IMAD.MOV.U32 R135, RZ, RZ, R15 ;  /* 0x000000ffff877224 */ /* 0x008fc600078e000f */
        /* <DEDUP_REMOVED lines=33> */
[C---:B------:R-:W-:Y:S08]  /*5ce10*/  HMMA.1688.F32.TF32 R140, R148.reuse, R52, R140 ;  /* 0x00000034948c723c */ /* 0x040ff0000008108c */
[C---:B------:R-:W-:Y:S08]  /*5ce20*/  HMMA.1688.F32.TF32 R144, R148.reuse, R12, R144 ;  /* 0x0000000c9490723c */ /* 0x040ff00000081090 */
[----:B------:R-:W-:Y:S08]  /*5ce30*/  HMMA.1688.F32.TF32 R148, R148, R232, R152 ;  /* 0x000000e89494723c */ /* 0x000ff00000081098 */
[C---:B------:R-:W-:Y:S08]  /*5ce40*/  HMMA.1688.F32.TF32 R152, R196.reuse, R128, R156 ;  /* 0x00000080c498723c */ /* 0x040ff0000008109c */
[C---:B------:R-:W-:Y:S01]  /*5ce50*/  HMMA.1688.F32.TF32 R156, R196.reuse, R124, R228 ;  /* 0x0000007cc49c723c */ /* 0x040fe200000810e4 */
[----:B------:R-:W-:Y:S04]  /*5ce60*/  LDS R228, [R3+0x14000] ;  /* 0x0140000003e47984 */ /* 0x000fe80000000800 */
[----:B------:R-:W-:Y:S04]  /*5ce70*/  LDS R230, [R3+0x16000] ;  /* 0x0160000003e67984 */ /* 0x000fe80000000800 */
[----:B------:R-:W-:Y:S04]  /*5ce80*/  LDS R229, [R0+0x14000] ;  /* 0x0140000000e57984 */ /* 0x000fe80000000800 */
[----:B------:R-:W4:Y:S01]  /*5ce90*/  LDS R231, [R0+0x16000] ;  /* 0x0160000000e77984 */ /* 0x000f220000000800 */
[C---:B------:R-:W-:Y:S08]  /*5cea0*/  HMMA.1688.F32.TF32 R160, R196.reuse, R8, R160 ;  /* 0x00000008c4a0723c */ /* 0x040ff000000810a0 */
        /* <DEDUP_REMOVED lines=16> */
[----:B------:R-:W1:Y:S01]  /*5cfb0*/  LDS R239, [R0+0x16100] ;  /* 0x0161000000ef7984 */ /* 0x000e620000000800 */
[C---:B----4-:R-:W-:Y:S08]  /*5cfc0*/  HMMA.1688.F32.TF32 R28, R228.reuse, R234, R28 ;  /* 0x000000eae41c723c */ /* 0x050ff0000008101c */
[C---:B--2---:R-:W-:Y:S08]  /*5cfd0*/  HMMA.1688.F32.TF32 R32, R228.reuse, R14, R32 ;  /* 0x0000000ee420723c */ /* 0x044ff00000081020 */
        /* <DEDUP_REMOVED lines=16> */
[----:B------:R-:W-:Y:S04]  /*5d0e0*/  STL.64 [R1+0x8e0], R136 ;  /* 0x0008e08801007387 */ /* 0x000fe80000100a00 */
[----:B------:R2:W-:Y:S01]  /*5d0f0*/  STL.64 [R1+0x8e8], R138 ;  /* 0x0008e88a01007387 */ /* 0x0005e20000100a00 */
[C---:B-1----:R-:W-:Y:S03]  /*5d100*/  HMMA.1688.F32.TF32 R16, R236.reuse, R114, R16 ;  /* 0x00000072ec10723c */ /* 0x042fe60000081010 */
[----:B------:R-:W-:Y:S04]  /*5d110*/  LDS R229, [R0+0x14200] ;  /* 0x0142000000e57984 */ /* 0x000fe80000000800 */
[----:B------:R-:W1:Y:S04]  /*5d120*/  LDS R231, [R0+0x16200] ;  /* 0x0162000000e77984 */ /* 0x000e680000000800 */
[----:B--2---:R-:W2:Y:S04]  /*5d130*/  LDL.LU.64 R138, [R1+0x3758] ;  /* 0x00375800018a7983 */ /* 0x004ea80000300a00 */
[----:B------:R-:W2:Y:S04]  /*5d140*/  LDL.LU.64 R136, [R1+0x3750] ;  /* 0x0037500001887983 */ /* 0x000ea80000300a00 */
[----:B------:R-:W-:Y:S04]  /*5d150*/  STL.64 [R1+0x8d0], R132 ;  /* 0x0008d08401007387 */ /* 0x000fe80000100a00 */
[----:B------:R3:W-:Y:S04]  /*5d160*/  STL.64 [R1+0x8d8], R134 ;  /* 0x0008d88601007387 */ /* 0x0007e80000100a00 */
[----:B---3--:R-:W3:Y:S04]  /*5d170*/  LDL.LU.64 R134, [R1+0x3748] ;  /* 0x0037480001867983 */ /* 0x008ee80000300a00 */
[----:B------:R-:W3:Y:S04]  /*5d180*/  LDL.LU.64 R132, [R1+0x3740] ;  /* 0x0037400001847983 */ /* 0x000ee80000300a00 */
        /* <DEDUP_REMOVED lines=28> */
[C---:B----4-:R-:W-:Y:S08]  /*5d350*/  HMMA.1688.F32.TF32 R28, R236.reuse, R130, R24 ;  /* 0x00000082ec1c723c */ /* 0x050ff00000081018 */
[C---:B------:R-:W-:Y:S08]  /*5d360*/  HMMA.1688.F32.TF32 R24, R236.reuse, R126, R20 ;  /* 0x0000007eec18723c */ /* 0x040ff00000081014 */
[C---:B------:R-:W-:Y:S07]  /*5d370*/  HMMA.1688.F32.TF32 R20, R236.reuse, R10, R192 ;  /* 0x0000000aec14723c */ /* 0x040fee00000810c0 */
[----:B------:R-:W-:Y:S04]  /*5d380*/  STL.64 [R1+0x7f0], R28 ;  /* 0x0007f01c01007387 */ /* 0x000fe80000100a00 */
[----:B------:R4:W-:Y:S04]  /*5d390*/  STL.64 [R1+0x7f8], R30 ;  /* 0x0007f81e01007387 */ /* 0x0009e80000100a00 */
[----:B------:R-:W-:Y:S04]  /*5d3a0*/  STL.64 [R1+0x7e0], R24 ;  /* 0x0007e01801007387 */ /* 0x000fe80000100a00 */
[----:B------:R1:W-:Y:S01]  /*5d3b0*/  STL.64 [R1+0x7e8], R26 ;  /* 0x0007e81a01007387 */ /* 0x0003e20000100a00 */
[C---:B----4-:R-:W-:Y:S03]  /*5d3c0*/  HMMA.1688.F32.TF32 R28, R236.reuse, R6, R224 ;  /* 0x00000006ec1c723c */ /* 0x050fe600000810e0 */
[----:B------:R-:W-:Y:S04]  /*5d3d0*/  STL.64 [R1+0x7d0], R20 ;  /* 0x0007d01401007387 */ /* 0x000fe80000100a00 */
[----:B------:R4:W-:Y:S01]  /*5d3e0*/  STL.64 [R1+0x7d8], R22 ;  /* 0x0007d81601007387 */ /* 0x0009e20000100a00 */
[C---:B-1----:R-:W-:Y:S08]  /*5d3f0*/  HMMA.1688.F32.TF32 R24, R236.reuse, R122, R212 ;  /* 0x0000007aec18723c */ /* 0x042ff000000810d4 */
[C---:B----4-:R-:W-:Y:S07]  /*5d400*/  HMMA.1688.F32.TF32 R20, R236.reuse, R118, R240 ;  /* 0x00000076ec14723c */ /* 0x050fee00000810f0 */
[----:B------:R-:W-:Y:S04]  /*5d410*/  STL.64 [R1+0x7c0], R28 ;  /* 0x0007c01c01007387 */ /* 0x000fe80000100a00 */
[----:B------:R-:W-:Y:S04]  /*5d420*/  STL.64 [R1+0x7c8], R30 ;  /* 0x0007c81e01007387 */ /* 0x000fe80000100a00 */
[----:B------:R-:W-:Y:S04]  /*5d430*/  STL.64 [R1+0x7b0], R24 ;  /* 0x0007b01801007387 */ /* 0x000fe80000100a00 */
[----:B------:R1:W-:Y:S04]  /*5d440*/  STL.64 [R1+0x7b8], R26 ;  /* 0x0007b81a01007387 */ /* 0x0003e80000100a00 */
[----:B------:R-:W-:Y:S04]  /*5d450*/  STL.64 [R1+0x7a0], R20 ;  /* 0x0007a01401007387 */ /* 0x000fe80000100a00 */
[----:B------:R4:W-:Y:S01]  /*5d460*/  STL.64 [R1+0x7a8], R22 ;  /* 0x0007a81601007387 */ /* 0x0009e20000100a00 */
[C---:B-1----:R-:W-:Y:S08]  /*5d470*/  HMMA.1688.F32.TF32 R24, R236.reuse, R110, R244 ;  /* 0x0000006eec18723c */ /* 0x042ff000000810f4 */
[C---:B----4-:R-:W-:Y:S01]  /*5d480*/  HMMA.1688.F32.TF32 R20, R236.reuse, R106, R248 ;  /* 0x0000006aec14723c */ /* 0x050fe200000810f8 */
[----:B------:R1:W-:Y:S04]  /*5d490*/  STL.64 [R1+0x790], R16 ;  /* 0x0007901001007387 */ /* 0x0003e80000100a00 */
[----:B------:R4:W-:Y:S04]  /*5d4a0*/  STL.64 [R1+0x798], R18 ;  /* 0x0007981201007387 */ /* 0x0009e80000100a00 */
[----:B-1----:R-:W2:Y:S06]  /*5d4b0*/  LDL.LU R16, [R1+0x250] ;  /* 0x0002500001107983 */ /* 0x002eac0000300800 */
[----:B------:R-:W-:Y:S04]  /*5d4c0*/  STL.64 [R1+0x780], R24 ;  /* 0x0007801801007387 */ /* 0x000fe80000100a00 */
[----:B------:R-:W-:Y:S04]  /*5d4d0*/  STL.64 [R1+0x788], R26 ;  /* 0x0007881a01007387 */ /* 0x000fe80000100a00 */
[----:B------:R1:W-:Y:S04]  /*5d4e0*/  STL.64 [R1+0x770], R20 ;  /* 0x0007701401007387 */ /* 0x0003e80000100a00 */
[----:B------:R1:W-:Y:S04]  /*5d4f0*/  STL.64 [R1+0x778], R22 ;  /* 0x0007781601007387 */ /* 0x0003e80000100a00 */
[----:B------:R-:W2:Y:S04]  /*5d500*/  LDL.LU R17, [R1+0x254] ;  /* 0x0002540001117983 */ /* 0x000ea80000300800 */
[----:B----4-:R-:W2:Y:S04]  /*5d510*/  LDL.LU R18, [R1+0x258] ;  /* 0x0002580001127983 */ /* 0x010ea80000300800 */
        /* <DEDUP_REMOVED lines=91> */
[C---:B----4-:R-:W-:Y:S11]  /*5dad0*/  HMMA.1688.F32.TF32 R248, R236.reuse, R62, R248 ;  /* 0x0000003eecf8723c */ /* 0x050ff600000810f8 */
[----:B------:R-:W-:Y:S04]  /*5dae0*/  @!UPT UIADD3 URZ, URZ, URZ, URZ ;  /* 0x0000003f3f3ff290 */ /* 0x000fe8000fffe03f */
        /* <DEDUP_REMOVED lines=8> */
[----:B------:R1:W-:Y:S04]  /*5db70*/  STL.64 [R1+0x740], R248 ;  /* 0x000740f801007387 */ /* 0x0003e80000100a00 */
[----:B------:R-:W-:Y:S04]  /*5db80*/  STL.64 [R1+0x748], R250 ;  /* 0x000748fa01007387 */ /* 0x000fe80000100a00 */
[----:B-1----:R-:W4:Y:S04]  /*5db90*/  LDL.LU R248, [R1+0x230] ;  /* 0x0002300001f87983 */ /* 0x002f280000300800 */
[----:B------:R-:W4:Y:S01]  /*5dba0*/  LDL.LU R249, [R1+0x234] ;  /* 0x0002340001f97983 */ /* 0x000f220000300800 */
[C---:B------:R-:W-:Y:S08]  /*5dbb0*/  HMMA.1688.F32.TF32 R84, R236.reuse, R58, R84 ;  /* 0x0000003aec54723c */ /* 0x040ff00000081054 */
[C---:B------:R-:W-:Y:S08]  /*5dbc0*/  HMMA.1688.F32.TF32 R80, R236.reuse, R54, R80 ;  /* 0x00000036ec50723c */ /* 0x040ff00000081050 */
[C---:B------:R-:W-:Y:S08]  /*5dbd0*/  HMMA.1688.F32.TF32 R76, R236.reuse, R14, R76 ;  /* 0x0000000eec4c723c */ /* 0x040ff0000008104c */
[----:B------:R-:W-:Y:S01]  /*5dbe0*/  HMMA.1688.F32.TF32 R236, R236, R234, R72 ;  /* 0x000000eaecec723c */ /* 0x000fe20000081048 */
[----:B------:R-:W-:Y:S07]  /*5dbf0*/  STL.64 [R1+0x730], R84 ;  /* 0x0007305401007387 */ /* 0x000fee0000100a00 */
[C---:B------:R-:W-:Y:S01]  /*5dc00*/  HMMA.1688.F32.TF32 R68, R228.reuse, R130, R68 ;  /* 0x00000082e444723c */ /* 0x040fe20000081044 */
[----:B------:R1:W-:Y:S07]  /*5dc10*/  STL.64 [R1+0x738], R86 ;  /* 0x0007385601007387 */ /* 0x0003ee0000100a00 */
[C---:B------:R-:W-:Y:S01]  /*5dc20*/  HMMA.1688.F32.TF32 R64, R228.reuse, R126, R64 ;  /* 0x0000007ee440723c */ /* 0x040fe20000081040 */
[----:B-1----:R-:W2:Y:S07]  /*5dc30*/  LDL.LU.64 R86, [R1+0x3718] ;  /* 0x0037180001567983 */ /* 0x002eae0000300a00 */
[C---:B------:R-:W-:Y:S01]  /*5dc40*/  HMMA.1688.F32.TF32 R48, R228.reuse, R10, R48 ;  /* 0x0000000ae430723c */ /* 0x040fe20000081030 */
[----:B------:R-:W2:Y:S04]  /*5dc50*/  LDL.LU.64 R84, [R1+0x3710] ;  /* 0x0037100001547983 */ /* 0x000ea80000300a00 */
[----:B------:R-:W-:Y:S03]  /*5dc60*/  STL.64 [R1+0x720], R80 ;  /* 0x0007205001007387 */ /* 0x000fe60000100a00 */
[C---:B------:R-:W-:Y:S01]  /*5dc70*/  HMMA.1688.F32.TF32 R44, R228.reuse, R6, R44 ;  /* 0x00000006e42c723c */ /* 0x040fe2000008102c */
        /* <DEDUP_REMOVED lines=9> */
[----:B------:R-:W-:Y:S04]  /*5dd10*/  STL.64 [R1+0x350], R236 ;  /* 0x000350ec01007387 */ /* 0x000fe80000100a00 */
[----:B------:R-:W-:Y:S04]  /*5dd20*/  STL.64 [R1+0x358], R238 ;  /* 0x000358ee01007387 */ /* 0x000fe80000100a00 */
[----:B------:R-:W-:Y:S04]  /*5dd30*/  STL.64 [R1+0x4b0], R68 ;  /* 0x0004b04401007387 */ /* 0x000fe80000100a00 */
[----:B------:R1:W-:Y:S04]  /*5dd40*/  STL.64 [R1+0x4b8], R70 ;  /* 0x0004b84601007387 */ /* 0x0003e80000100a00 */
[----:B------:R-:W-:Y:S04]  /*5dd50*/  LDS R236, [R3+0x14300] ;  /* 0x0143000003ec7984 */ /* 0x000fe80000000800 */
[----:B------:R-:W-:Y:S04]  /*5dd60*/  LDS R238, [R3+0x16300] ;  /* 0x0163000003ee7984 */ /* 0x000fe80000000800 */
[----:B-1----:R-:W2:Y:S04]  /*5dd70*/  LDL.LU.64 R70, [R1+0x36d8] ;  /* 0x0036d80001467983 */ /* 0x002ea80000300a00 */
[----:B------:R-:W2:Y:S04]  /*5dd80*/  LDL.LU.64 R68, [R1+0x36d0] ;  /* 0x0036d00001447983 */ /* 0x000ea80000300a00 */
[----:B------:R-:W-:Y:S04]  /*5dd90*/  STL.64 [R1+0x4a0], R64 ;  /* 0x0004a04001007387 */ /* 0x000fe80000100a00 */
[----:B------:R1:W-:Y:S04]  /*5dda0*/  STL.64 [R1+0x4a8], R66 ;  /* 0x0004a84201007387 */ /* 0x0003e80000100a00 */
[----:B------:R-:W-:Y:S04]  /*5ddb0*/  LDS R237, [R0+0x14300] ;  /* 0x0143000000ed7984 */ /* 0x000fe80000000800 */
[----:B------:R-:W4:Y:S04]  /*5ddc0*/  LDS R239, [R0+0x16300] ;  /* 0x0163000000ef7984 */ /* 0x000f280000000800 */
[----:B-1----:R-:W2:Y:S04]  /*5ddd0*/  LDL.LU.64 R66, [R1+0x36c8] ;  /* 0x0036c80001427983 */ /* 0x002ea80000300a00 */
[----:B------:R-:W2:Y:S04]  /*5dde0*/  LDL.LU.64 R64, [R1+0x36c0] ;  /* 0x0036c00001407983 */ /* 0x000ea80000300a00 */
[----:B------:R-:W-:Y:S04]  /*5ddf0*/  STL.64 [R1+0x490], R48 ;  /* 0x0004903001007387 */ /* 0x000fe80000100a00 */
[----:B------:R1:W-:Y:S04]  /*5de00*/  STL.64 [R1+0x498], R50 ;  /* 0x0004983201007387 */ /* 0x0003e80000100a00 */
[----:B------:R-:W-:Y:S04]  /*5de10*/  STL.64 [R1+0x480], R44 ;  /* 0x0004802c01007387 */ /* 0x000fe80000100a00 */
[----:B------:R1:W-:Y:S02]  /*5de20*/  STL.64 [R1+0x488], R46 ;  /* 0x0004882e01007387 */ /* 0x0003e40000100a00 */
[C---:B-1----:R-:W-:Y:S08]  /*5de30*/  HMMA.1688.F32.TF32 R48, R228.reuse, R122, R40 ;  /* 0x0000007ae430723c */ /* 0x042ff00000081028 */
[C---:B------:R-:W-:Y:S08]  /*5de40*/  HMMA.1688.F32.TF32 R44, R228.reuse, R118, R36 ;  /* 0x00000076e42c723c */ /* 0x040ff00000081024 */
[C---:B------:R-:W-:Y:S08]  /*5de50*/  HMMA.1688.F32.TF32 R40, R228.reuse, R114, R32 ;  /* 0x00000072e428723c */ /* 0x040ff00000081020 */
[C---:B------:R-:W-:Y:S08]  /*5de60*/  HMMA.1688.F32.TF32 R36, R228.reuse, R110, R28 ;  /* 0x0000006ee424723c */ /* 0x040ff0000008101c */
[C---:B------:R-:W-:Y:S08]  /*5de70*/  HMMA.1688.F32.TF32 R32, R228.reuse, R106, R24 ;  /* 0x0000006ae420723c */ /* 0x040ff00000081018 */
        /* <DEDUP_REMOVED lines=17> */
[C---:B-1----:R-:W-:Y:S03]  /*5df90*/  HMMA.1688.F32.TF32 R28, R228.reuse, R58, R212 ;  /* 0x0000003ae41c723c */ /* 0x042fe600000810d4 */
[----:B------:R-:W-:Y:S04]  /*5dfa0*/  STL.64 [R1+0x6d0], R20 ;  /* 0x0006d01401007387 */ /* 0x000fe80000100a00 */
[----:B------:R1:W-:Y:S01]  /*5dfb0*/  STL.64 [R1+0x6d8], R22 ;  /* 0x0006d81601007387 */ /* 0x0003e20000100a00 */
[C---:B---3--:R-:W-:Y:S08]  /*5dfc0*/  HMMA.1688.F32.TF32 R24, R228.reuse, R54, R240 ;  /* 0x00000036e418723c */ /* 0x048ff000000810f0 */
[----:B-1----:R-:W-:Y:S01]  /*5dfd0*/  HMMA.1688.F32.TF32 R20, R228, R14, R16 ;  /* 0x0000000ee414723c */ /* 0x002fe20000081010 */
[----:B------:R-:W-:-:S02]  /*5dfe0*/  IMAD.MOV.U32 R250, RZ, RZ, R252 ;  /* 0x000000fffffa7224 */ /* 0x000fc400078e00fc */
[----:B------:R-:W-:-:S04]  /*5dff0*/  IMAD.MOV.U32 R251, RZ, RZ, R2 ;  /* 0x000000fffffb7224 */ /* 0x000fc800078e0002 */
[----:B------:R-:W-:Y:S04]  /*5e000*/  STL.64 [R1+0x530], R28 ;  /* 0x0005301c01007387 */ /* 0x000fe80000100a00 */
[----:B------:R-:W-:Y:S01]  /*5e010*/  STL.64 [R1+0x538], R30 ;  /* 0x0005381e01007387 */ /* 0x000fe20000100a00 */
[----:B------:R-:W-:Y:S03]  /*5e020*/  HMMA.1688.F32.TF32 R16, R228, R234, R244 ;  /* 0x000000eae410723c */ /* 0x000fe600000810f4 */
[----:B------:R-:W-:Y:S04]  /*5e030*/  STL.64 [R1+0x520], R24 ;  /* 0x0005201801007387 */ /* 0x000fe80000100a00 */
[----:B------:R-:W-:Y:S04]  /*5e040*/  STL.64 [R1+0x528], R26 ;  /* 0x0005281a01007387 */ /* 0x000fe80000100a00 */
[----:B------:R-:W-:Y:S04]  /*5e050*/  LDS R228, [R3+0x14400] ;  /* 0x0144000003e47984 */ /* 0x000fe80000000800 */
[----:B------:R-:W-:Y:S04]  /*5e060*/  STL.64 [R1+0x510], R20 ;  /* 0x0005101401007387 */ /* 0x000fe80000100a00 */
[----:B------:R4:W-:Y:S04]  /*5e070*/  STL.64 [R1+0x518], R22 ;  /* 0x0005181601007387 */ /* 0x0009e80000100a00 */
[----:B------:R-:W-:Y:S04]  /*5e080*/  LDS R230, [R3+0x16400] ;  /* 0x0164000003e67984 */ /* 0x000fe80000000800 */
[----:B------:R-:W-:Y:S01]  /*5e090*/  LDS R229, [R0+0x14400] ;  /* 0x0144000000e57984 */ /* 0x000fe20000000800 */
[----:B----4-:R-:W-:Y:S03]  /*5e0a0*/  HMMA.1688.F32.TF32 R20, R236, R130, R248 ;  /* 0x00000082ec14723c */ /* 0x010fe600000810f8 */
[----:B------:R1:W-:Y:S01]  /*5e0b0*/  STL.64 [R1+0x260], R16 ;  /* 0x0002601001007387 */ /* 0x0003e20000100a00 */
[----:B------:R-:W-:Y:S01]  /*5e0c0*/  MOV R252, R18 ;  /* 0x0000001200fc7202 */ /* 0x000fe20000000f00 */
[----:B------:R-:W-:-:S02]  /*5e0d0*/  IMAD.MOV.U32 R2, RZ, RZ, R19 ;  /* 0x000000ffff027224 */ /* 0x000fc400078e0013 */
[----:B------:R-:W3:Y:S04]  /*5e0e0*/  LDS R231, [R0+0x16400] ;  /* 0x0164000000e77984 */ /* 0x000ee80000000800 */
[----:B-1----:R-:W4:Y:S11]  /*5e0f0*/  LDL.LU R16, [R1+0x160] ;  /* 0x0001600001107983 */ /* 0x002f360000300800 */
[----:B------:R-:W-:Y:S01]  /*5e100*/  @!UPT UIADD3 URZ, URZ, URZ, URZ ;  /* 0x0000003f3f3ff290 */ /* 0x000fe2000fffe03f */
        /* <DEDUP_REMOVED lines=72> */
[----:B------:R-:W2:Y:S01]  /*5e590*/  LDL.LU.64 R48, [R1+0x36b0] ;  /* 0x0036b00001307983 */ /* 0x000ea20000300a00 */
[----:B------:R-:W-:Y:S03]  /*5e5a0*/  HMMA.1688.F32.TF32 R24, R236, R110, R24 ;  /* 0x0000006eec18723c */ /* 0x000fe60000081018 */
[----:B------:R-:W-:Y:S04]  /*5e5b0*/  STL.64 [R1+0x410], R44 ;  /* 0x0004102c01007387 */ /* 0x000fe80000100a00 */
[----:B------:R1:W-:Y:S01]  /*5e5c0*/  STL.64 [R1+0x418], R46 ;  /* 0x0004182e01007387 */ /* 0x0003e20000100a00 */
[----:B------:R-:W-:-:S03]  /*5e5d0*/  MOV R101, R29 ;  /* 0x0000001d00657202 */ /* 0x000fc60000000f00 */
[----:B-1----:R-:W3:Y:S04]  /*5e5e0*/  LDL.LU.64 R46, [R1+0x36a8] ;  /* 0x0036a800012e7983 */ /* 0x002ee80000300a00 */
[----:B------:R-:W3:Y:S04]  /*5e5f0*/  LDL.LU.64 R44, [R1+0x36a0] ;  /* 0x0036a000012c7983 */ /* 0x000ee80000300a00 */
[----:B------:R-:W-:Y:S04]  /*5e600*/  STL.64 [R1+0x400], R40 ;  /* 0x0004002801007387 */ /* 0x000fe80000100a00 */
[----:B------:R1:W-:Y:S01]  /*5e610*/  STL.64 [R1+0x408], R42 ;  /* 0x0004082a01007387 */ /* 0x0003e20000100a00 */
[----:B------:R-:W-:-:S03]  /*5e620*/  IMAD.MOV.U32 R100, RZ, RZ, R28 ;  /* 0x000000ffff647224 */ /* 0x000fc600078e001c */
        /* <DEDUP_REMOVED lines=11> */
[----:B------:R1:W-:Y:S04]  /*5e6e0*/  STL [R1+0x356c], R101 ;  /* 0x00356c6501007387 */ /* 0x0003e80000100800 */
[----:B------:R1:W-:Y:S04]  /*5e6f0*/  STL [R1+0x3568], R100 ;  /* 0x0035686401007387 */ /* 0x0003e80000100800 */
[----:B------:R-:W-:Y:S01]  /*5e700*/  STL.64 [R1+0x3c0], R24 ;  /* 0x0003c01801007387 */ /* 0x000fe20000100a00 */
[----:B-1----:R-:W-:Y:S01]  /*5e710*/  HMMA.1688.F32.TF32 R28, R236, R102, R192 ;  /* 0x00000066ec1c723c */ /* 0x002fe200000810c0 */
[----:B------:R-:W-:-:S02]  /*5e720*/  IMAD.MOV.U32 R101, RZ, RZ, R22 ;  /* 0x000000ffff657224 */ /* 0x000fc400078e0016 */
[----:B------:R1:W-:Y:S01]  /*5e730*/  STL.64 [R1+0x3c8], R26 ;  /* 0x0003c81a01007387 */ /* 0x0003e20000100a00 */
[----:B------:R-:W-:-:S03]  /*5e740*/  IMAD.MOV.U32 R100, RZ, RZ, R23 ;  /* 0x000000ffff647224 */ /* 0x000fc600078e0017 */
[----:B------:R1:W-:Y:S02]  /*5e750*/  STL.64 [R1+0x3b0], R20 ;  /* 0x0003b01401007387 */ /* 0x0003e40000100a00 */
[C---:B-1----:R-:W-:Y:S08]  /*5e760*/  HMMA.1688.F32.TF32 R24, R236.reuse, R98, R224 ;  /* 0x00000062ec18723c */ /* 0x042ff000000810e0 */
[C---:B------:R-:W-:Y:S01]  /*5e770*/  HMMA.1688.F32.TF32 R20, R236.reuse, R62, R212 ;  /* 0x0000003eec14723c */ /* 0x040fe200000810d4 */
[----:B------:R1:W-:Y:S04]  /*5e780*/  STL [R1+0x3574], R100 ;  /* 0x0035746401007387 */ /* 0x0003e80000100800 */
[----:B------:R1:W-:Y:S04]  /*5e790*/  STL [R1+0x3570], R101 ;  /* 0x0035706501007387 */ /* 0x0003e80000100800 */
[----:B------:R-:W-:Y:S04]  /*5e7a0*/  STL.64 [R1+0x3a0], R28 ;  /* 0x0003a01c01007387 */ /* 0x000fe80000100a00 */
[----:B------:R-:W-:Y:S04]  /*5e7b0*/  STL.64 [R1+0x3a8], R30 ;  /* 0x0003a81e01007387 */ /* 0x000fe80000100a00 */
[----:B------:R-:W-:Y:S04]  /*5e7c0*/  STL.64 [R1+0x390], R24 ;  /* 0x0003901801007387 */ /* 0x000fe80000100a00 */
[----:B------:R-:W-:Y:S03]  /*5e7d0*/  STL.64 [R1+0x398], R26 ;  /* 0x0003981a01007387 */ /* 0x000fe60000100a00 */
[----:B-1----:R-:W-:Y:S01]  /*5e7e0*/  MOV R100, R22 ;  /* 0x0000001600647202 */ /* 0x002fe20000000f00 */
[----:B------:R1:W-:Y:S01]  /*5e7f0*/  STL.64 [R1+0x380], R20 ;  /* 0x0003801401007387 */ /* 0x0003e20000100a00 */
[----:B------:R-:W-:Y:S01]  /*5e800*/  IMAD.MOV.U32 R101, RZ, RZ, R23 ;  /* 0x000000ffff657224 */ /* 0x000fe200078e0017 */
[C---:B------:R-:W-:Y:S08]  /*5e810*/  HMMA.1688.F32.TF32 R16, R236.reuse, R54, R16 ;  /* 0x00000036ec10723c */ /* 0x040ff00000081010 */
[----:B-1----:R-:W-:Y:S01]  /*5e820*/  HMMA.1688.F32.TF32 R20, R236, R58, R240 ;  /* 0x0000003aec14723c */ /* 0x002fe200000810f0 */
[----:B------:R1:W-:Y:S04]  /*5e830*/  STL [R1+0x357c], R101 ;  /* 0x00357c6501007387 */ /* 0x0003e80000100800 */
[----:B------:R1:W-:Y:S11]  /*5e840*/  STL [R1+0x3578], R100 ;  /* 0x0035786401007387 */ /* 0x0003f60000100800 */
[----:B-1----:R-:W-:Y:S01]  /*5e850*/  IMAD.MOV.U32 R101, RZ, RZ, R18 ;  /* 0x000000ffff657224 */ /* 0x002fe200078e0012 */
[----:B------:R-:W-:-:S06]  /*5e860*/  MOV R100, R19 ;  /* 0x0000001300647202 */ /* 0x000fcc0000000f00 */
[----:B------:R-:W-:Y:S04]  /*5e870*/  STL.64 [R1+0x370], R20 ;  /* 0x0003701401007387 */ /* 0x000fe80000100a00 */
[----:B------:R1:W-:Y:S04]  /*5e880*/  STL.64 [R1+0x378], R22 ;  /* 0x0003781601007387 */ /* 0x0003e80000100a00 */
[----:B------:R1:W-:Y:S02]  /*5e890*/  STL.64 [R1+0x360], R16 ;  /* 0x0003601001007387 */ /* 0x0003e40000100a00 */
[C---:B-1----:R-:W-:Y:S08]  /*5e8a0*/  HMMA.1688.F32.TF32 R20, R236.reuse, R14, R244 ;  /* 0x0000000eec14723c */ /* 0x042ff000000810f4 */
[----:B------:R-:W-:Y:S01]  /*5e8b0*/  HMMA.1688.F32.TF32 R16, R236, R234, R248 ;  /* 0x000000eaec10723c */ /* 0x000fe200000810f8 */
[----:B------:R1:W-:Y:S04]  /*5e8c0*/  STL [R1+0x3584], R101 ;  /* 0x0035846501007387 */ /* 0x0003e80000100800 */
[----:B------:R1:W-:Y:S04]  /*5e8d0*/  STL [R1+0x3580], R100 ;  /* 0x0035806401007387 */ /* 0x0003e80000100800 */
[----:B------:R-:W-:Y:S04]  /*5e8e0*/  LDS R236, [R3+0x14500] ;  /* 0x0145000003ec7984 */ /* 0x000fe80000000800 */
[----:B------:R-:W-:Y:S04]  /*5e8f0*/  LDS R238, [R3+0x16500] ;  /* 0x0165000003ee7984 */ /* 0x000fe80000000800 */
[----:B------:R-:W-:Y:S04]  /*5e900*/  STL.64 [R1+0x500], R20 ;  /* 0x0005001401007387 */ /* 0x000fe80000100a00 */
        /* <DEDUP_REMOVED lines=10> */
[----:B-1----:R-:W-:-:S03]  /*5e9b0*/  IMAD.MOV.U32 R101, RZ, RZ, R16 ;  /* 0x000000ffff657224 */ /* 0x002fc600078e0010 */
[----:B------:R-:W2:Y:S01]  /*5e9c0*/  LDL.LU R244, [R1+0x120] ;  /* 0x0001200001f47983 */ /* 0x000ea20000300800 */
        /* <DEDUP_REMOVED lines=32> */
[----:B------:R-:W-:Y:S04]  /*5ebd0*/  STL [R1+0x358c], R101 ;  /* 0x00358c6501007387 */ /* 0x000fe80000100800 */
[----:B------:R-:W-:Y:S04]  /*5ebe0*/  STL [R1+0x3588], R100 ;  /* 0x0035886401007387 */ /* 0x000fe80000100800 */
[----:B------:R-:W-:Y:S04]  /*5ebf0*/  LDS R237, [R0+0x14500] ;  /* 0x0145000000ed7984 */ /* 0x000fe80000000800 */
[----:B------:R-:W1:Y:S01]  /*5ec00*/  LDS R239, [R0+0x16500] ;  /* 0x0165000000ef7984 */ /* 0x000e620000000800 */
[C---:B--2---:R-:W-:Y:S08]  /*5ec10*/  HMMA.1688.F32.TF32 R16, R228.reuse, R130, R16 ;  /* 0x00000082e410723c */ /* 0x044ff00000081010 */
[C---:B------:R-:W-:Y:S11]  /*5ec20*/  HMMA.1688.F32.TF32 R244, R228.reuse, R126, R244 ;  /* 0x0000007ee4f4723c */ /* 0x040ff600000810f4 */
[----:B------:R-:W-:Y:S04]  /*5ec30*/  @!UPT UIADD3 URZ, URZ, URZ, URZ ;  /* 0x0000003f3f3ff290 */ /* 0x000fe8000fffe03f */
[----:B------:R-:W-:Y:S04]  /*5ec40*/  STL.64 [R1+0x340], R16 ;  /* 0x0003401001007387 */ /* 0x000fe80000100a00 */
[----:B------:R2:W-:Y:S02]  /*5ec50*/  STL.64 [R1+0x348], R18 ;  /* 0x0003481201007387 */ /* 0x0005e40000100a00 */
[C---:B--2---:R-:W-:Y:S02]  /*5ec60*/  HMMA.1688.F32.TF32 R16, R228.reuse, R10, R248 ;  /* 0x0000000ae410723c */ /* 0x044fe400000810f8 */
[----:B------:R-:W2:Y:S04]  /*5ec70*/  LDL.LU R248, [R1] ;  /* 0x0000000001f87983 */ /* 0x000ea80000300800 */
[----:B------:R-:W-:Y:S04]  /*5ec80*/  STL.64 [R1+0x330], R244 ;  /* 0x000330f401007387 */ /* 0x000fe80000100a00 */
[----:B------:R-:W-:Y:S11]  /*5ec90*/  STL.64 [R1+0x338], R246 ;  /* 0x000338f601007387 */ /* 0x000ff60000100a00 */
[----:B------:R-:W-:Y:S02]  /*5eca0*/  @!UPT UIADD3 URZ, URZ, URZ, URZ ;  /* 0x0000003f3f3ff290 */ /* 0x000fe4000fffe03f */
[----:B------:R1:W-:Y:S04]  /*5ecb0*/  STL.64 [R1+0x320], R16 ;  /* 0x0003201001007387 */ /* 0x0003e80000100a00 */
[----:B------:R1:W-:Y:S04]  /*5ecc0*/  STL.64 [R1+0x328], R18 ;  /* 0x0003281201007387 */ /* 0x0003e80000100a00 */
[----:B------:R-:W2:Y:S04]  /*5ecd0*/  LDL.LU R249, [R1+0x4] ;  /* 0x0000040001f97983 */ /* 0x000ea80000300800 */
[----:B------:R-:W2:Y:S04]  /*5ece0*/  LDL.LU R250, [R1+0x8] ;  /* 0x0000080001fa7983 */ /* 0x000ea80000300800 */
[----:B------:R-:W2:Y:S04]  /*5ecf0*/  LDL.LU R251, [R1+0xc] ;  /* 0x00000c0001fb7983 */ /* 0x000ea80000300800 */
[----:B-1----:R-:W4:Y:S04]  /*5ed00*/  LDL.LU R16, [R1+0x20] ;  /* 0x0000200001107983 */ /* 0x002f280000300800 */
[----:B------:R-:W4:Y:S04]  /*5ed10*/  LDL.LU R17, [R1+0x24] ;  /* 0x0000240001117983 */ /* 0x000f280000300800 */
[----:B------:R-:W4:Y:S04]  /*5ed20*/  LDL.LU R18, [R1+0x28] ;  /* 0x0000280001127983 */ /* 0x000f280000300800 */
[----:B------:R-:W4:Y:S04]  /*5ed30*/  LDL.LU R19, [R1+0x2c] ;  /* 0x00002c0001137983 */ /* 0x000f280000300800 */
[----:B------:R-:W4:Y:S04]  /*5ed40*/  LDL.LU R244, [R1+0x10] ;  /* 0x0000100001f47983 */ /* 0x000f280000300800 */
[----:B------:R-:W4:Y:S04]  /*5ed50*/  LDL.LU R245, [R1+0x14] ;  /* 0x0000140001f57983 */ /* 0x000f280000300800 */
[----:B------:R-:W4:Y:S04]  /*5ed60*/  LDL.LU R246, [R1+0x18] ;  /* 0x0000180001f67983 */ /* 0x000f280000300800 */
[----:B------:R-:W4:Y:S01]  /*5ed70*/  LDL.LU R247, [R1+0x1c] ;  /* 0x00001c0001f77983 */ /* 0x000f220000300800 */
[C---:B---3--:R-:W-:Y:S08]  /*5ed80*/  HMMA.1688.F32.TF32 R28, R228.reuse, R6, R28 ;  /* 0x00000006e41c723c */ /* 0x048ff0000008101c */
[C---:B------:R-:W-:Y:S08]  /*5ed90*/  HMMA.1688.F32.TF32 R24, R228.reuse, R122, R24 ;  /* 0x0000007ae418723c */ /* 0x040ff00000081018 */
[C---:B------:R-:W-:Y:S08]  /*5eda0*/  HMMA.1688.F32.TF32 R240, R228.reuse, R118, R240 ;  /* 0x00000076e4f0723c */ /* 0x040ff000000810f0 */
[C---:B------:R-:W-:Y:S01]  /*5edb0*/  HMMA.1688.F32.TF32 R20, R228.reuse, R114, R20 ;  /* 0x00000072e414723c */ /* 0x040fe20000081014 */
[----:B------:R-:W-:Y:S01]  /*5edc0*/  IMAD.MOV.U32 R100, RZ, RZ, R31 ;  /* 0x000000ffff647224 */ /* 0x000fe200078e001f */
[----:B------:R-:W-:Y:S01]  /*5edd0*/  MOV R101, R30 ;  /* 0x0000001e00657202 */ /* 0x000fe20000000f00 */
[----:B------:R1:W-:Y:S04]  /*5ede0*/  STL.64 [R1+0x310], R28 ;  /* 0x0003101c01007387 */ /* 0x0003e80000100a00 */
[----:B------:R-:W3:Y:S04]  /*5edf0*/  LDL.LU.64 R30, [R1+0x3668] ;  /* 0x00366800011e7983 */ /* 0x000ee80000300a00 */
[----:B-1----:R-:W3:Y:S04]  /*5ee00*/  LDL.LU.64 R28, [R1+0x3660] ;  /* 0x00366000011c7983 */ /* 0x002ee80000300a00 */
[----:B------:R1:W-:Y:S04]  /*5ee10*/  STL [R1+0x3594], R100 ;  /* 0x0035946401007387 */ /* 0x0003e80000100800 */
[----:B------:R1:W-:Y:S04]  /*5ee20*/  STL [R1+0x3590], R101 ;  /* 0x0035906501007387 */ /* 0x0003e80000100800 */
[----:B------:R-:W-:Y:S04]  /*5ee30*/  STL.64 [R1+0x300], R24 ;  /* 0x0003001801007387 */ /* 0x000fe80000100a00 */
[----:B------:R1:W-:Y:S02]  /*5ee40*/  STL.64 [R1+0x308], R26 ;  /* 0x0003081a01007387 */ /* 0x0003e40000100a00 */
[----:B-1----:R-:W-:Y:S01]  /*5ee50*/  IMAD.MOV.U32 R100, RZ, RZ, R242 ;  /* 0x000000ffff647224 */ /* 0x002fe200078e00f2 */
[----:B------:R-:W-:Y:S01]  /*5ee60*/  MOV R101, R243 ;  /* 0x000000f300657202 */ /* 0x000fe20000000f00 */
[----:B------:R-:W3:Y:S04]  /*5ee70*/  LDL.LU.64 R26, [R1+0x3658] ;  /* 0x00365800011a7983 */ /* 0x000ee80000300a00 */
[----:B------:R-:W3:Y:S04]  /*5ee80*/  LDL.LU.64 R24, [R1+0x3650] ;  /* 0x0036500001187983 */ /* 0x000ee80000300a00 */
[----:B------:R1:W-:Y:S04]  /*5ee90*/  STL.64 [R1+0x2f0], R240 ;  /* 0x0002f0f001007387 */ /* 0x0003e80000100a00 */
[----:B------:R-:W3:Y:S04]  /*5eea0*/  LDL.LU.64 R242, [R1+0x3648] ;  /* 0x0036480001f27983 */ /* 0x000ee80000300a00 */
[----:B-1----:R-:W3:Y:S04]  /*5eeb0*/  LDL.LU.64 R240, [R1+0x3640] ;  /* 0x0036400001f07983 */ /* 0x002ee80000300a00 */
[----:B------:R-:W-:Y:S04]  /*5eec0*/  STL.64 [R1+0x2e0], R20 ;  /* 0x0002e01401007387 */ /* 0x000fe80000100a00 */
[----:B------:R1:W-:Y:S02]  /*5eed0*/  STL.64 [R1+0x2e8], R22 ;  /* 0x0002e81601007387 */ /* 0x0003e40000100a00 */
[C---:B-1----:R-:W-:Y:S08]  /*5eee0*/  HMMA.1688.F32.TF32 R20, R228.reuse, R110, R192 ;  /* 0x0000006ee414723c */ /* 0x042ff000000810c0 */
[C---:B------:R-:W-:Y:S11]  /*5eef0*/  HMMA.1688.F32.TF32 R192, R228.reuse, R106, R224 ;  /* 0x0000006ae4c0723c */ /* 0x040ff600000810e0 */
[----:B------:R-:W-:Y:S04]  /*5ef00*/  @!UPT UIADD3 URZ, URZ, URZ, URZ ;  /* 0x0000003f3f3ff290 */ /* 0x000fe8000fffe03f */
[----:B------:R-:W-:Y:S04]  /*5ef10*/  STL.64 [R1+0x2d0], R20 ;  /* 0x0002d01401007387 */ /* 0x000fe80000100a00 */
[----:B------:R1:W-:Y:S04]  /*5ef20*/  STL.64 [R1+0x2d8], R22 ;  /* 0x0002d81601007387 */ /* 0x0003e80000100a00 */
[----:B------:R-:W3:Y:S01]  /*5ef30*/  LDL.LU R224, [R1+0xa0] ;  /* 0x0000a00001e07983 */ /* 0x000ee20000300800 */
[C---:B-1----:R-:W-:Y:S03]  /*5ef40*/  HMMA.1688.F32.TF32 R20, R228.reuse, R102, R212 ;  /* 0x00000066e414723c */ /* 0x042fe600000810d4 */
[----:B------:R1:W-:Y:S04]  /*5ef50*/  STL.64 [R1+0x2c0], R192 ;  /* 0x0002c0c001007387 */ /* 0x0003e80000100a00 */
[----:B------:R1:W-:Y:S11]  /*5ef60*/  STL.64 [R1+0x2c8], R194 ;  /* 0x0002c8c201007387 */ /* 0x0003f60000100a00 */
[----:B------:R-:W-:Y:S05]  /*5ef70*/  @!UPT UIADD3 URZ, URZ, URZ, URZ ;  /* 0x0000003f3f3ff290 */ /* 0x000fea000fffe03f */
[----:B------:R1:W-:Y:S04]  /*5ef80*/  STL.64 [R1+0x2b0], R20 ;  /* 0x0002b01401007387 */ /* 0x0003e80000100a00 */
[----:B------:R1:W-:Y:S04]  /*5ef90*/  STL.64 [R1+0x2b8], R22 ;  /* 0x0002b81601007387 */ /* 0x0003e80000100a00 */
[----:B------:R-:W3:Y:S04]  /*5efa0*/  LDL.LU R225, [R1+0xa4] ;  /* 0x0000a40001e17983 */ /* 0x000ee80000300800 */
[----:B------:R-:W3:Y:S04]  /*5efb0*/  LDL.LU R226, [R1+0xa8] ;  /* 0x0000a80001e27983 */ /* 0x000ee80000300800 */
[----:B------:R-:W3:Y:S04]  /*5efc0*/  LDL.LU R227, [R1+0xac] ;  /* 0x0000ac0001e37983 */ /* 0x000ee80000300800 */
[----:B-1----:R-:W3:Y:S04]  /*5efd0*/  LDL.LU R192, [R1+0xb0] ;  /* 0x0000b00001c07983 */ /* 0x002ee80000300800 */
        /* <DEDUP_REMOVED lines=11> */
[C---:B--2---:R-:W-:Y:S08]  /*5f090*/  HMMA.1688.F32.TF32 R248, R228.reuse, R58, R248 ;  /* 0x0000003ae4f8723c */ /* 0x044ff000000810f8 */
[C---:B----4-:R-:W-:Y:S08]  /*5f0a0*/  HMMA.1688.F32.TF32 R16, R228.reuse, R98, R16 ;  /* 0x00000062e410723c */ /* 0x050ff00000081010 */
[C---:B------:R-:W-:Y:S11]  /*5f0b0*/  HMMA.1688.F32.TF32 R244, R228.reuse, R62, R244 ;  /* 0x0000003ee4f4723c */ /* 0x040ff600000810f4 */
[----:B------:R-:W-:Y:S04]  /*5f0c0*/  @!UPT UIADD3 URZ, URZ, URZ, URZ ;  /* 0x0000003f3f3ff290 */ /* 0x000fe8000fffe03f */
[----:B------:R-:W-:Y:S04]  /*5f0d0*/  STL.64 [R1+0x2a0], R16 ;  /* 0x0002a01001007387 */ /* 0x000fe80000100a00 */
[----:B------:R1:W-:Y:S04]  /*5f0e0*/  STL.64 [R1+0x2a8], R18 ;  /* 0x0002a81201007387 */ /* 0x0003e80000100a00 */
[----:B-1----:R-:W2:Y:S04]  /*5f0f0*/  LDL.LU.64 R18, [R1+0x3638] ;  /* 0x0036380001127983 */ /* 0x002ea80000300a00 */
        /* <DEDUP_REMOVED lines=8> */
[----:B------:R-:W2:Y:S02]  /*5f180*/  LDL.LU.64 R248, [R1+0x3610] ;  /* 0x0036100001f87983 */ /* 0x000ea40000300a00 */
[----:B--2---:R-:W-:Y:S11]  /*5f190*/  HMMA.1688.F32.TF32 R248, R228, R54, R248 ;  /* 0x00000036e4f8723c */ /* 0x004ff600000810f8 */
[----:B------:R-:W-:Y:S11]  /*5f1a0*/  @!UPT UIADD3 URZ, URZ, URZ, URZ ;  /* 0x0000003f3f3ff290 */ /* 0x000ff6000fffe03f */
[----:B------:R-:W-:Y:S01]  /*5f1b0*/  @!UPT UIADD3 URZ, URZ, URZ, URZ ;  /* 0x0000003f3f3ff290 */ /* 0x000fe2000fffe03f */
[----:B------:R3:W-:Y:S04]  /*5f1c0*/  STL.64 [R1+0x270], R248 ;  /* 0x000270f801007387 */ /* 0x0007e80000100a00 */
[----:B------:R1:W-:Y:S01]  /*5f1d0*/  STL.64 [R1+0x278], R250 ;  /* 0x000278fa01007387 */ /* 0x0003e20000100a00 */
[----:B---3--:R-:W-:-:S03]  /*5f1e0*/  IMAD.MOV.U32 R248, RZ, RZ, R240 ;  /* 0x000000fffff87224 */ /* 0x008fc600078e00f0 */
[----:B------:R-:W2:Y:S01]  /*5f1f0*/  LDL.LU R240, [R1+0x360c] ;  /* 0x00360c0001f07983 */ /* 0x000ea20000300800 */
[----:B------:R-:W-:Y:S01]  /*5f200*/  IMAD.MOV.U32 R249, RZ, RZ, R241 ;  /* 0x000000fffff97224 */ /* 0x000fe200078e00f1 */
[----:B-1----:R-:W-:Y:S01]  /*5f210*/  MOV R250, R242 ;  /* 0x000000f200fa7202 */ /* 0x002fe20000000f00 */
[----:B------:R-:W-:Y:S01]  /*5f220*/  IMAD.MOV.U32 R251, RZ, RZ, R243 ;  /* 0x000000fffffb7224 */ /* 0x000fe200078e00f3 */
[----:B------:R-:W2:Y:S04]  /*5f230*/  LDL.LU R241, [R1+0x3608] ;  /* 0x0036080001f17983 */ /* 0x000ea80000300800 */
[----:B------:R-:W2:Y:S04]  /*5f240*/  LDL.LU R242, [R1+0x3604] ;  /* 0x0036040001f27983 */ /* 0x000ea80000300800 */
[----:B------:R-:W2:Y:S01]  /*5f250*/  LDL.LU R243, [R1+0x3600] ;  /* 0x0036000001f37983 */ /* 0x000ea20000300800 */
[----:B------:R-:W-:Y:S11]  /*5f260*/  HMMA.1688.F32.TF32 R244, R228, R14, R244 ;  /* 0x0000000ee4f4723c */ /* 0x000ff600000810f4 */
[----:B------:R-:W-:Y:S11]  /*5f270*/  @!UPT UIADD3 URZ, URZ, URZ, URZ ;  /* 0x0000003f3f3ff290 */ /* 0x000ff6000fffe03f */
[----:B------:R-:W-:Y:S01]  /*5f280*/  @!UPT UIADD3 URZ, URZ, URZ, URZ ;  /* 0x0000003f3f3ff290 */ /* 0x000fe2000fffe03f */
[----:B------:R1:W-:Y:S04]  /*5f290*/  STL.64 [R1+0x4e0], R244 ;  /* 0x0004e0f401007387 */ /* 0x0003e80000100a00 */
[----:B------:R3:W-:Y:S04]  /*5f2a0*/  STL.64 [R1+0x4e8], R246 ;  /* 0x0004e8f601007387 */ /* 0x0007e80000100a00 */
[----:B-1----:R-:W2:Y:S01]  /*5f2b0*/  LDL.LU R244, [R1+0x70] ;  /* 0x0000700001f47983 */ /* 0x002ea20000300800 */
[----:B----4-:R-:W-:-:S03]  /*5f2c0*/  IMAD.MOV.U32 R245, RZ, RZ, R16 ;  /* 0x000000fffff57224 */ /* 0x010fc600078e0010 */
[----:B------:R-:W4:Y:S01]  /*5f2d0*/  LDL.LU R16, [R1+0x35fc] ;  /* 0x0035fc0001107983 */ /* 0x000f220000300800 */
[----:B---3--:R-:W-:Y:S01]  /*5f2e0*/  MOV R246, R17 ;  /* 0x0000001100f67202 */ /* 0x008fe20000000f00 */
[----:B------:R-:W-:Y:S02]  /*5f2f0*/  IMAD.MOV.U32 R247, RZ, RZ, R18 ;  /* 0x000000fffff77224 */ /* 0x000fe400078e0012 */
[----:B------:R-:W4:Y:S04]  /*5f300*/  LDL.LU R17, [R1+0x35f8] ;  /* 0x0035f80001117983 */ /* 0x000f280000300800 */
[----:B------:R-:W4:Y:S01]  /*5f310*/  LDL.LU R18, [R1+0x35f4] ;  /* 0x0035f40001127983 */ /* 0x000f220000300800 */
[----:B--2---:R-:W-:Y:S07]  /*5f320*/  HMMA.1688.F32.TF32 R228, R228, R234, R240 ;  /* 0x000000eae4e4723c */ /* 0x004fee00000810f0 */
[----:B------:R-:W-:-:S02]  /*5f330*/  IMAD.MOV.U32 R240, RZ, RZ, R19 ;  /* 0x000000fffff07224 */ /* 0x000fc400078e0013 */
[----:B------:R-:W4:Y:S11]  /*5f340*/  LDL.LU R19, [R1+0x35f0] ;  /* 0x0035f00001137983 */ /* 0x000f360000300800 */
[----:B------:R-:W-:Y:S03]  /*5f350*/  @!UPT UIADD3 URZ, URZ, URZ, URZ ;  /* 0x0000003f3f3ff290 */ /* 0x000fe6000fffe03f */
[----:B------:R-:W-:Y:S04]  /*5f360*/  STL.64 [R1+0x4c0], R228 ;  /* 0x0004c0e401007387 */ /* 0x000fe80000100a00 */
[----:B------:R-:W-:Y:S04]  /*5f370*/  STL.64 [R1+0x4c8], R230 ;  /* 0x0004c8e601007387 */ /* 0x000fe80000100a00 */
[----:B------:R-:W2:Y:S04]  /*5f380*/  LDL.LU R241, [R1+0x84] ;  /* 0x0000840001f17983 */ /* 0x000ea80000300800 */
[----:B------:R-:W2:Y:S04]  /*5f390*/  LDL.LU R242, [R1+0x88] ;  /* 0x0000880001f27983 */ /* 0x000ea80000300800 */
[----:B------:R-:W2:Y:S01]  /*5f3a0*/  LDL.LU R243, [R1+0x8c] ;  /* 0x00008c0001f37983 */ /* 0x000ea20000300800 */
[C---:B------:R-:W-:Y:S03]  /*5f3b0*/  HMMA.1688.F32.TF32 R20, R236.reuse, R126, R20 ;  /* 0x0000007eec14723c */ /* 0x040fe60000081014 */
[----:B------:R-:W-:Y:S04]  /*5f3c0*/  LDS R228, [R3+0x14600] ;  /* 0x0146000003e47984 */ /* 0x000fe80000000800 */
[----:B------:R-:W-:Y:S01]  /*5f3d0*/  LDS R230, [R3+0x16600] ;  /* 0x0166000003e67984 */ /* 0x000fe20000000800 */
[C---:B------:R-:W-:Y:S03]  /*5f3e0*/  HMMA.1688.F32.TF32 R192, R236.reuse, R10, R192 ;  /* 0x0000000aecc0723c */ /* 0x040fe600000810c0 */
[----:B------:R-:W-:Y:S04]  /*5f3f0*/  LDS R229, [R0+0x14600] ;  /* 0x0146000000e57984 */ /* 0x000fe80000000800 */
[----:B------:R-:W1:Y:S01]  /*5f400*/  LDS R231, [R0+0x16600] ;  /* 0x0166000000e77984 */ /* 0x000e620000000800 */
[C---:B------:R-:W-:Y:S08]  /*5f410*/  HMMA.1688.F32.TF32 R224, R236.reuse, R6, R224 ;  /* 0x00000006ece0723c */ /* 0x040ff000000810e0 */
[C---:B------:R-:W-:Y:S08]  /*5f420*/  HMMA.1688.F32.TF32 R212, R236.reuse, R122, R212 ;  /* 0x0000007aecd4723c */ /* 0x040ff000000810d4 */
[C---:B----4-:R-:W-:Y:S11]  /*5f430*/  HMMA.1688.F32.TF32 R16, R236.reuse, R130, R16 ;  /* 0x00000082ec10723c */ /* 0x050ff60000081010 */
[----:B------:R-:W-:Y:S11]  /*5f440*/  @!UPT UIADD3 URZ, URZ, URZ, URZ ;  /* 0x0000003f3f3ff290 */ /* 0x000ff6000fffe03f */
[----:B------:R-:W-:Y:S01]  /*5f450*/  @!UPT UIADD3 URZ, URZ, URZ, URZ ;  /* 0x0000003f3f3ff290 */ /* 0x000fe2000fffe03f */
[----:B------:R-:W-:Y:S04]  /*5f460*/  STL.64 [R1+0x4d0], R16 ;  /* 0x0004d01001007387 */ /* 0x000fe80000100a00 */
[----:B------:R-:W-:Y:S04]  /*5f470*/  STL.64 [R1+0x4d8], R18 ;  /* 0x0004d81201007387 */ /* 0x000fe80000100a00 */
[----:B------:R-:W-:Y:S04]  /*5f480*/  STL.64 [R1+0x9c0], R20 ;  /* 0x0009c01401007387 */ /* 0x000fe80000100a00 */
[----:B------:R3:W-:Y:S01]  /*5f490*/  STL.64 [R1+0x9c8], R22 ;  /* 0x0009c81601007387 */ /* 0x0007e20000100a00 */
[C---:B--2---:R-:W-:Y:S03]  /*5f4a0*/  HMMA.1688.F32.TF32 R240, R236.reuse, R118, R240 ;  /* 0x00000076ecf0723c */ /* 0x044fe600000810f0 */
[----:B------:R-:W-:Y:S04]  /*5f4b0*/  LDS R16, [R3+0x14700] ;  /* 0x0147000003107984 */ /* 0x000fe80000000800 */
[----:B------:R-:W-:Y:S04]  /*5f4c0*/  LDS R18, [R3+0x16700] ;  /* 0x0167000003127984 */ /* 0x000fe80000000800 */
[----:B---3--:R-:W2:Y:S04]  /*5f4d0*/  LDL.LU.64 R22, [R1+0x35e8] ;  /* 0x0035e80001167983 */ /* 0x008ea80000300a00 */
[----:B------:R-:W2:Y:S04]  /*5f4e0*/  LDL.LU.64 R20, [R1+0x35e0] ;  /* 0x0035e00001147983 */ /* 0x000ea80000300a00 */
[----:B------:R-:W-:Y:S04]  /*5f4f0*/  STL.64 [R1+0x9b0], R192 ;  /* 0x0009b0c001007387 */ /* 0x000fe80000100a00 */
[----:B------:R3:W-:Y:S04]  /*5f500*/  STL.64 [R1+0x9b8], R194 ;  /* 0x0009b8c201007387 */ /* 0x0007e80000100a00 */
[----:B------:R-:W-:Y:S04]  /*5f510*/  LDS R17, [R0+0x14700] ;  /* 0x0147000000117984 */ /* 0x000fe80000000800 */
[----:B------:R-:W4:Y:S04]  /*5f520*/  LDS R19, [R0+0x16700] ;  /* 0x0167000000137984 */ /* 0x000f280000000800 */
[----:B---3--:R-:W3:Y:S04]  /*5f530*/  LDL.LU.64 R194, [R1+0x35d8] ;  /* 0x0035d80001c27983 */ /* 0x008ee80000300a00 */
[----:B------:R-:W3:Y:S04]  /*5f540*/  LDL.LU.64 R192, [R1+0x35d0] ;  /* 0x0035d00001c07983 */ /* 0x000ee80000300a00 */
[----:B------:R-:W-:Y:S04]  /*5f550*/  STL.64 [R1+0x9a0], R224 ;  /* 0x0009a0e001007387 */ /* 0x000fe80000100a00 */
[----:B------:R1:W-:Y:S04]  /*5f560*/  STL.64 [R1+0x9a8], R226 ;  /* 0x0009a8e201007387 */ /* 0x0003e80000100a00 */
[----:B-1----:R-:W3:Y:S04]  /*5f570*/  LDL.LU.64 R226, [R1+0x35c8] ;  /* 0x0035c80001e27983 */ /* 0x002ee80000300a00 */
[----:B------:R-:W3:Y:S04]  /*5f580*/  LDL.LU.64 R224, [R1+0x35c0] ;  /* 0x0035c00001e07983 */ /* 0x000ee80000300a00 */
[----:B------:R-:W-:Y:S04]  /*5f590*/  STL.64 [R1+0x990], R212 ;  /* 0x000990d401007387 */ /* 0x000fe80000100a00 */
[----:B------:R1:W-:Y:S04]  /*5f5a0*/  STL.64 [R1+0x998], R214 ;  /* 0x000998d601007387 */ /* 0x0003e80000100a00 */
[----:B-1----:R-:W4:Y:S04]  /*5f5b0*/  LDL.LU.64 R214, [R1+0x35b8] ;  /* 0x0035b80001d67983 */ /* 0x002f280000300a00 */
[----:B------:R-:W4:Y:S04]  /*5f5c0*/  LDL.LU.64 R212, [R1+0x35b0] ;  /* 0x0035b00001d47983 */ /* 0x000f280000300a00 */
[----:B------:R-:W-:Y:S04]  /*5f5d0*/  STL.64 [R1+0x980], R240 ;  /* 0x000980f001007387 */ /* 0x000fe80000100a00 */
[----:B------:R1:W-:Y:S02]  /*5f5e0*/  STL.64 [R1+0x988], R242 ;  /* 0x000988f201007387 */ /* 0x0003e40000100a00 */
[C---:B-1----:R-:W-:Y:S08]  /*5f5f0*/  HMMA.1688.F32.TF32 R240, R236.reuse, R114, R244 ;  /* 0x00000072ecf0723c */ /* 0x042ff000000810f4 */
[C---:B------:R-:W-:Y:S11]  /*5f600*/  HMMA.1688.F32.TF32 R244, R236.reuse, R110, R248 ;  /* 0x0000006eecf4723c */ /* 0x040ff600000810f8 */
[----:B------:R-:W-:Y:S04]  /*5f610*/  @!UPT UIADD3 URZ, URZ, URZ, URZ ;  /* 0x0000003f3f3ff290 */ /* 0x000fe8000fffe03f */
[----:B------:R-:W-:Y:S04]  /*5f620*/  STL.64 [R1+0x970], R240 ;  /* 0x000970f001007387 */ /* 0x000fe80000100a00 */
[----:B------:R4:W-:Y:S04]  /*5f630*/  STL.64 [R1+0x978], R242 ;  /* 0x000978f201007387 */ /* 0x0009e80000100a00 */
[----:B------:R-:W-:Y:S04]  /*5f640*/  STL.64 [R1+0x960], R244 ;  /* 0x000960f401007387 */ /* 0x000fe80000100a00 */
[----:B------:R-:W-:Y:S01]  /*5f650*/  STL.64 [R1+0x968], R246 ;  /* 0x000968f601007387 */ /* 0x000fe20000100a00 */
[C---:B--2---:R-:W-:Y:S08]  /*5f660*/  HMMA.1688.F32.TF32 R20, R236.reuse, R62, R20 ;  /* 0x0000003eec14723c */ /* 0x044ff00000081014 */
[C---:B---3--:R-:W-:Y:S08]  /*5f670*/  HMMA.1688.F32.TF32 R224, R236.reuse, R102, R224 ;  /* 0x00000066ece0723c */ /* 0x048ff000000810e0 */
[C---:B----4-:R-:W-:Y:S08]  /*5f680*/  HMMA.1688.F32.TF32 R240, R236.reuse, R106, R212 ;  /* 0x0000006aecf0723c */ /* 0x050ff000000810d4 */
[C---:B------:R-:W-:Y:S08]  /*5f690*/  HMMA.1688.F32.TF32 R212, R236.reuse, R98, R192 ;  /* 0x00000062ecd4723c */ /* 0x040ff000000810c0 */
[C---:B------:R-:W-:Y:S07]  /*5f6a0*/  HMMA.1688.F32.TF32 R192, R236.reuse, R58, R24 ;  /* 0x0000003aecc0723c */ /* 0x040fee0000081018 */
[----:B------:R-:W-:Y:S04]  /*5f6b0*/  STL.64 [R1+0x950], R240 ;  /* 0x000950f001007387 */ /* 0x000fe80000100a00 */
[----:B------:R-:W-:Y:S04]  /*5f6c0*/  STL.64 [R1+0x958], R242 ;  /* 0x000958f201007387 */ /* 0x000fe80000100a00 */
[----:B------:R-:W-:Y:S01]  /*5f6d0*/  STL.64 [R1+0x940], R224 ;  /* 0x000940e001007387 */ /* 0x000fe20000100a00 */
[C---:B------:R-:W-:Y:S03]  /*5f6e0*/  HMMA.1688.F32.TF32 R24, R236.reuse, R54, R28 ;  /* 0x00000036ec18723c */ /* 0x040fe6000008101c */
[----:B------:R-:W-:Y:S04]  /*5f6f0*/  STL.64 [R1+0x948], R226 ;  /* 0x000948e201007387 */ /* 0x000fe80000100a00 */
[----:B------:R-:W-:Y:S04]  /*5f700*/  STL.64 [R1+0x930], R212 ;  /* 0x000930d401007387 */ /* 0x000fe80000100a00 */
[----:B------:R-:W-:Y:S04]  /*5f710*/  STL.64 [R1+0x938], R214 ;  /* 0x000938d601007387 */ /* 0x000fe80000100a00 */
[----:B------:R-:W-:Y:S04]  /*5f720*/  STL.64 [R1+0x920], R20 ;  /* 0x0009201401007387 */ /* 0x000fe80000100a00 */
[----:B------:R1:W-:Y:S04]  /*5f730*/  STL.64 [R1+0x928], R22 ;  /* 0x0009281601007387 */ /* 0x0003e80000100a00 */
[----:B------:R-:W-:Y:S04]  /*5f740*/  LDS R240, [R3+0x18000] ;  /* 0x0180000003f07984 */ /* 0x000fe80000000800 */
[----:B------:R-:W-:Y:S01]  /*5f750*/  LDS R242, [R3+0x1a000] ;  /* 0x01a0000003f27984 */ /* 0x000fe20000000800 */
[----:B-1----:R-:W-:Y:S03]  /*5f760*/  HMMA.1688.F32.TF32 R20, R236, R14, R32 ;  /* 0x0000000eec14723c */ /* 0x002fe60000081020 */
[----:B------:R-:W-:Y:S04]  /*5f770*/  STL.64 [R1+0x910], R192 ;  /* 0x000910c001007387 */ /* 0x000fe80000100a00 */
[----:B------:R-:W-:Y:S04]  /*5f780*/  STL.64 [R1+0x918], R194 ;  /* 0x000918c201007387 */ /* 0x000fe80000100a00 */
[----:B------:R-:W-:Y:S04]  /*5f790*/  STL.64 [R1+0x900], R24 ;  /* 0x0009001801007387 */ /* 0x000fe80000100a00 */
[----:B------:R-:W-:Y:S04]  /*5f7a0*/  STL.64 [R1+0x908], R26 ;  /* 0x0009081a01007387 */ /* 0x000fe80000100a00 */
[----:B------:R-:W-:Y:S04]  /*5f7b0*/  LDS R241, [R0+0x18000] ;  /* 0x0180000000f17984 */ /* 0x000fe80000000800 */
[----:B------:R-:W-:Y:S04]  /*5f7c0*/  LDS R243, [R0+0x1a000] ;  /* 0x01a0000000f37984 */ /* 0x000fe80000000800 */
[----:B------:R-:W-:Y:S04]  /*5f7d0*/  STL.64 [R1+0x8f0], R20 ;  /* 0x0008f01401007387 */ /* 0x000fe80000100a00 */
[----:B------:R1:W-:Y:S02]  /*5f7e0*/  STL.64 [R1+0x8f8], R22 ;  /* 0x0008f81601007387 */ /* 0x0003e40000100a00 */
[C---:B-1----:R-:W-:Y:S11]  /*5f7f0*/  HMMA.1688.F32.TF32 R20, R228.reuse, R126, R44 ;  /* 0x0000007ee414723c */ /* 0x042ff6000008102c */
[----:B------:R-:W-:Y:S11]  /*5f800*/  @!UPT UIADD3 URZ, URZ, URZ, URZ ;  /* 0x0000003f3f3ff290 */ /* 0x000ff6000fffe03f */
[----:B------:R-:W-:Y:S02]  /*5f810*/  @!UPT UIADD3 URZ, URZ, URZ, URZ ;  /* 0x0000003f3f3ff290 */ /* 0x000fe4000fffe03f */
[----:B------:R-:W-:Y:S01]  /*5f820*/  MOV R121, R20 ;  /* 0x0000001400797202 */ /* 0x000fe20000000f00 */
[----:B------:R-:W-:Y:S01]  /*5f830*/  IMAD.MOV.U32 R120, RZ, RZ, R21 ;  /* 0x000000ffff787224 */ /* 0x000fe200078e0015 */
[----:B------:R-:W-:Y:S01]  /*5f840*/  MOV R116, R23 ;  /* 0x0000001700747202 */ /* 0x000fe20000000f00 */
[----:B------:R-:W-:Y:S02]  /*5f850*/  IMAD.MOV.U32 R117, RZ, RZ, R22 ;  /* 0x000000ffff757224 */ /* 0x000fe400078e0016 */
[----:B------:R-:W-:Y:S08]  /*5f860*/  HMMA.1688.F32.TF32 R20, R228, R10, R48 ;  /* 0x0000000ae414723c */ /* 0x000ff00000081030 */
[----:B------:R-:W-:Y:S08]  /*5f870*/  HMMA.1688.F32.TF32 R28, R236, R234, R36 ;  /* 0x000000eaec1c723c */ /* 0x000ff00000081024 */
[----:B------:R-:W-:Y:S08]  /*5f880*/  HMMA.1688.F32.TF32 R24, R228, R130, R40 ;  /* 0x00000082e418723c */ /* 0x000ff00000081028 */
[----:B------:R-:W-:Y:S01]  /*5f890*/  IMAD.MOV.U32 R113, RZ, RZ, R20 ;  /* 0x000000ffff717224 */ /* 0x000fe200078e0014 */
[----:B------:R-:W-:Y:S01]  /*5f8a0*/  MOV R109, R22 ;  /* 0x00000016006d7202 */ /* 0x000fe20000000f00 */
[----:B------:R-:W-:-:S02]  /*5f8b0*/  IMAD.MOV.U32 R112, RZ, RZ, R21 ;  /* 0x000000ffff707224 */ /* 0x000fc400078e0015 */
[----:B------:R-:W-:Y:S02]  /*5f8c0*/  IMAD.MOV.U32 R108, RZ, RZ, R23 ;  /* 0x000000ffff6c7224 */ /* 0x000fe400078e0017 */
[----:B------:R-:W-:Y:S01]  /*5f8d0*/  HMMA.1688.F32.TF32 R20, R228, R6, R64 ;  /* 0x00000006e414723c */ /* 0x000fe20000081040 */
[----:B------:R-:W-:Y:S04]  /*5f8e0*/  STL.64 [R1+0x6c0], R28 ;  /* 0x0006c01c01007387 */ /* 0x000fe80000100a00 */
[----:B------:R-:W-:Y:S04]  /*5f8f0*/  STL.64 [R1+0x6c8], R30 ;  /* 0x0006c81e01007387 */ /* 0x000fe80000100a00 */
[----:B------:R-:W-:Y:S04]  /*5f900*/  STL.64 [R1+0x6b0], R24 ;  /* 0x0006b01801007387 */ /* 0x000fe80000100a00 */
[----:B------:R-:W-:Y:S04]  /*5f910*/  STL.64 [R1+0x6b8], R26 ;  /* 0x0006b81a01007387 */ /* 0x000fe80000100a00 */
[----:B------:R1:W-:Y:S04]  /*5f920*/  STL [R1+0x3554], R116 ;  /* 0x0035547401007387 */ /* 0x0003e80000100800 */
[----:B------:R2:W-:Y:S04]  /*5f930*/  STL [R1+0x3550], R117 ;  /* 0x0035507501007387 */ /* 0x0005e80000100800 */
[----:B------:R3:W-:Y:S01]  /*5f940*/  STL [R1+0x354c], R120 ;  /* 0x00354c7801007387 */ /* 0x0007e20000100800 */
[----:B-1----:R-:W-:-:S03]  /*5f950*/  IMAD.MOV.U32 R116, RZ, RZ, R20 ;  /* 0x000000ffff747224 */ /* 0x002fc600078e0014 */
[----:B------:R1:W-:Y:S01]  /*5f960*/  STL [R1+0x3548], R121 ;  /* 0x0035487901007387 */ /* 0x0003e20000100800 */
[----:B--2---:R-:W-:Y:S01]  /*5f970*/  MOV R117, R21 ;  /* 0x0000001500757202 */ /* 0x004fe20000000f00 */
[----:B---3--:R-:W-:Y:S02]  /*5f980*/  IMAD.MOV.U32 R120, RZ, RZ, R22 ;  /* 0x000000ffff787224 */ /* 0x008fe400078e0016 */
[----:B-1----:R-:W-:Y:S02]  /*5f990*/  IMAD.MOV.U32 R121, RZ, RZ, R23 ;  /* 0x000000ffff797224 */ /* 0x002fe400078e0017 */
[C---:B------:R-:W-:Y:S11]  /*5f9a0*/  HMMA.1688.F32.TF32 R20, R228.reuse, R122, R68 ;  /* 0x0000007ae414723c */ /* 0x040ff60000081044 */
[----:B------:R-:W-:Y:S11]  /*5f9b0*/  @!UPT UIADD3 URZ, URZ, URZ, URZ ;  /* 0x0000003f3f3ff290 */ /* 0x000ff6000fffe03f */
[----:B------:R-:W-:Y:S02]  /*5f9c0*/  @!UPT UIADD3 URZ, URZ, URZ, URZ ;  /* 0x0000003f3f3ff290 */ /* 0x000fe4000fffe03f */
[----:B------:R-:W-:Y:S01]  /*5f9d0*/  MOV R105, R20 ;  /* 0x0000001400697202 */ /* 0x000fe20000000f00 */
[----:B------:R-:W-:Y:S01]  /*5f9e0*/  IMAD.MOV.U32 R104, RZ, RZ, R21 ;  /* 0x000000ffff687224 */ /* 0x000fe200078e0015 */
[----:B------:R-:W-:Y:S01]  /*5f9f0*/  MOV R96, R23 ;  /* 0x0000001700607202 */ /* 0x000fe20000000f00 */
[----:B------:R-:W-:Y:S02]  /*5fa00*/  IMAD.MOV.U32 R97, RZ, RZ, R22 ;  /* 0x000000ffff617224 */ /* 0x000fe400078e0016 */
[C---:B------:R-:W-:Y:S01]  /*5fa10*/  HMMA.1688.F32.TF32 R20, R228.reuse, R118, R72 ;  /* 0x00000076e414723c */ /* 0x040fe20000081048 */
[----:B------:R-:W-:Y:S04]  /*5fa20*/  LDS R72, [R3+0x18100] ;  /* 0x0181000003487984 */ /* 0x000fe80000000800 */
[----:B------:R-:W-:Y:S03]  /*5fa30*/  LDS R74, [R3+0x1a100] ;  /* 0x01a10000034a7984 */ /* 0x000fe60000000800 */
[----:B------:R-:W-:Y:S01]  /*5fa40*/  HMMA.1688.F32.TF32 R28, R228, R106, R84 ;  /* 0x0000006ae41c723c */ /* 0x000fe20000081054 */
[----:B------:R-:W-:Y:S04]  /*5fa50*/  LDS R73, [R0+0x18100] ;  /* 0x0181000000497984 */ /* 0x000fe80000000800 */
[----:B------:R-:W-:Y:S10]  /*5fa60*/  LDS R75, [R0+0x1a100] ;  /* 0x01a10000004b7984 */ /* 0x000ff40000000800 */
[----:B------:R1:W-:Y:S01]  /*5fa70*/  STL.64 [R1+0x668], R22 ;  /* 0x0006681601007387 */ /* 0x0003e20000100a00 */
[----:B------:R-:W-:-:S02]  /*5fa80*/  IMAD.MOV.U32 R124, RZ, RZ, R20 ;  /* 0x000000ffff7c7224 */ /* 0x000fc400078e0014 */
[----:B------:R-:W-:Y:S02]  /*5fa90*/  IMAD.MOV.U32 R125, RZ, RZ, R21 ;  /* 0x000000ffff7d7224 */ /* 0x000fe400078e0015 */
[C---:B-1----:R-:W-:Y:S03]  /*5faa0*/  HMMA.1688.F32.TF32 R20, R228.reuse, R114, R76 ;  /* 0x00000072e414723c */ /* 0x042fe6000008104c */
[----:B------:R-:W-:Y:S04]  /*5fab0*/  STL [R1+0x3544], R125 ;  /* 0x0035447d01007387 */ /* 0x000fe80000100800 */
[----:B------:R-:W-:Y:S11]  /*5fac0*/  STL [R1+0x3540], R124 ;  /* 0x0035407c01007387 */ /* 0x000ff60000100800 */
[----:B------:R-:W-:Y:S05]  /*5fad0*/  @!UPT UIADD3 URZ, URZ, URZ, URZ ;  /* 0x0000003f3f3ff290 */ /* 0x000fea000fffe03f */
[----:B------:R1:W-:Y:S01]  /*5fae0*/  STL.64 [R1+0x658], R22 ;  /* 0x0006581601007387 */ /* 0x0003e20000100a00 */
[----:B------:R-:W-:Y:S01]  /*5faf0*/  MOV R128, R20 ;  /* 0x0000001400807202 */ /* 0x000fe20000000f00 */
[----:B------:R-:W-:Y:S02]  /*5fb00*/  IMAD.MOV.U32 R129, RZ, RZ, R21 ;  /* 0x000000ffff817224 */ /* 0x000fe400078e0015 */
[C---:B-1----:R-:W-:Y:S08]  /*5fb10*/  HMMA.1688.F32.TF32 R20, R228.reuse, R110, R80 ;  /* 0x0000006ee414723c */ /* 0x042ff00000081050 */
[C---:B------:R-:W-:Y:S11]  /*5fb20*/  HMMA.1688.F32.TF32 R24, R228.reuse, R102, R88 ;  /* 0x00000066e418723c */ /* 0x040ff60000081058 */
[----:B------:R-:W-:Y:S04]  /*5fb30*/  @!UPT UIADD3 URZ, URZ, URZ, URZ ;  /* 0x0000003f3f3ff290 */ /* 0x000fe8000fffe03f */
[----:B------:R-:W-:Y:S04]  /*5fb40*/  STL.64 [R1+0x640], R20 ;  /* 0x0006401401007387 */ /* 0x000fe80000100a00 */
[----:B------:R1:W-:Y:S02]  /*5fb50*/  STL.64 [R1+0x648], R22 ;  /* 0x0006481601007387 */ /* 0x0003e40000100a00 */
[----:B-1----:R-:W-:Y:S02]  /*5fb60*/  HMMA.1688.F32.TF32 R20, R228, R98, R92 ;  /* 0x00000062e414723c */ /* 0x002fe4000008105c */
[----:B------:R-:W-:Y:S04]  /*5fb70*/  STL.64 [R1+0x630], R28 ;  /* 0x0006301c01007387 */ /* 0x000fe80000100a00 */
[----:B------:R-:W-:Y:S04]  /*5fb80*/  STL.64 [R1+0x638], R30 ;  /* 0x0006381e01007387 */ /* 0x000fe80000100a00 */
[----:B------:R-:W-:Y:S04]  /*5fb90*/  STL.64 [R1+0x620], R24 ;  /* 0x0006201801007387 */ /* 0x000fe80000100a00 */
[----:B------:R-:W-:Y:S09]  /*5fba0*/  STL.64 [R1+0x628], R26 ;  /* 0x0006281a01007387 */ /* 0x000ff20000100a00 */
[----:B------:R1:W-:Y:S01]  /*5fbb0*/  STL.64 [R1+0x618], R22 ;  /* 0x0006181601007387 */ /* 0x0003e20000100a00 */
[----:B------:R-:W-:Y:S01]  /*5fbc0*/  IMAD.MOV.U32 R125, RZ, RZ, R20 ;  /* 0x000000ffff7d7224 */ /* 0x000fe200078e0014 */
[----:B------:R-:W-:-:S02]  /*5fbd0*/  MOV R124, R21 ;  /* 0x00000015007c7202 */ /* 0x000fc40000000f00 */
[C---:B-1----:R-:W-:Y:S08]  /*5fbe0*/  HMMA.1688.F32.TF32 R20, R228.reuse, R62, R132 ;  /* 0x0000003ee414723c */ /* 0x042ff00000081084 */
[C---:B------:R-:W-:Y:S08]  /*5fbf0*/  HMMA.1688.F32.TF32 R28, R228.reuse, R58, R136 ;  /* 0x0000003ae41c723c */ /* 0x040ff00000081088 */
[C---:B------:R-:W-:Y:S07]  /*5fc00*/  HMMA.1688.F32.TF32 R24, R228.reuse, R54, R140 ;  /* 0x00000036e418723c */ /* 0x040fee000008108c */
[----:B------:R-:W-:Y:S04]  /*5fc10*/  STL.64 [R1+0x600], R20 ;  /* 0x0006001401007387 */ /* 0x000fe80000100a00 */
[----:B------:R1:W-:Y:S02]  /*5fc20*/  STL.64 [R1+0x608], R22 ;  /* 0x0006081601007387 */ /* 0x0003e40000100a00 */
[----:B-1----:R-:W-:Y:S02]  /*5fc30*/  HMMA.1688.F32.TF32 R20, R228, R14, R144 ;  /* 0x0000000ee414723c */ /* 0x002fe40000081090 */
[----:B------:R-:W-:Y:S04]  /*5fc40*/  STL.64 [R1+0x5f0], R28 ;  /* 0x0005f01c01007387 */ /* 0x000fe80000100a00 */
[----:B------:R-:W-:Y:S04]  /*5fc50*/  STL.64 [R1+0x5f8], R30 ;  /* 0x0005f81e01007387 */ /* 0x000fe80000100a00 */
[----:B------:R-:W-:Y:S04]  /*5fc60*/  STL.64 [R1+0x5e0], R24 ;  /* 0x0005e01801007387 */ /* 0x000fe80000100a00 */
[----:B------:R1:W-:Y:S10]  /*5fc70*/  STL.64 [R1+0x5e8], R26 ;  /* 0x0005e81a01007387 */ /* 0x0003f40000100a00 */
[----:B------:R-:W-:Y:S01]  /*5fc80*/  IMAD.MOV.U32 R135, RZ, RZ, R20 ;  /* 0x000000ffff877224 */ /* 0x000fe200078e0014 */
[----:B------:R-:W-:Y:S01]  /*5fc90*/  MOV R133, R22 ;  /* 0x0000001600857202 */ /* 0x000fe20000000f00 */
[----:B------:R-:W-:-:S02]  /*5fca0*/  IMAD.MOV.U32 R134, RZ, RZ, R21 ;  /* 0x000000ffff867224 */ /* 0x000fc400078e0015 */
[----:B------:R-:W-:-:S03]  /*5fcb0*/  IMAD.MOV.U32 R132, RZ, RZ, R23 ;  /* 0x000000ffff847224 */ /* 0x000fc600078e0017 */
[----:B------:R-:W-:Y:S04]  /*5fcc0*/  STL.64 [R1+0x3560], R134 ;  /* 0x0035608601007387 */ /* 0x000fe80000100a00 */
[----:B------:R-:W-:Y:S04]  /*5fcd0*/  STL.64 [R1+0x3558], R132 ;  /* 0x0035588401007387 */ /* 0x000fe80000100a00 */
[----:B------:R-:W2:Y:S01]  /*5fce0*/  LDL R5, [R1+0xa04] ;  /* 0x000a040001057983 */ /* 0x000ea20000100800 */
[----:B-1----:R-:W-:Y:S08]  /*5fcf0*/  HMMA.1688.F32.TF32 R24, R228, R234, R148 ;  /* 0x000000eae418723c */ /* 0x002ff00000081094 */
        /* <DEDUP_REMOVED lines=14> */
[----:B------:R-:W-:Y:S04]  /*5fde0*/  STL [R1+0x353c], R212 ;  /* 0x00353cd401007387 */ /* 0x000fe80000100800 */
[----:B------:R-:W-:Y:S04]  /*5fdf0*/  STL.64 [R1+0x5a0], R8 ;  /* 0x0005a00801007387 */ /* 0x000fe80000100a00 */
[----:B------:R1:W-:Y:S02]  /*5fe00*/  STL.64 [R1+0x5a8], R10 ;  /* 0x0005a80a01007387 */ /* 0x0003e40000100a00 */
[C---:B-1----:R-:W-:Y:S02]  /*5fe10*/  HMMA.1688.F32.TF32 R8, R16.reuse, R122, R164 ;  /* 0x0000007a1008723c */ /* 0x042fe400000810a4 */
[----:B------:R-:W-:Y:S04]  /*5fe20*/  STL [R1+0x3538], R213 ;  /* 0x003538d501007387 */ /* 0x000fe80000100800 */
[----:B------:R-:W-:Y:S02]  /*5fe30*/  STL [R1+0x3524], R214 ;  /* 0x003524d601007387 */ /* 0x000fe40000100800 */
[C---:B------:R-:W-:Y:S02]  /*5fe40*/  HMMA.1688.F32.TF32 R20, R16.reuse, R118, R204 ;  /* 0x000000761014723c */ /* 0x040fe400000810cc */
[----:B------:R-:W-:Y:S04]  /*5fe50*/  STL [R1+0x3520], R215 ;  /* 0x003520d701007387 */ /* 0x000fe80000100800 */
[----:B------:R-:W-:Y:S02]  /*5fe60*/  STL.64 [R1+0x35a8], R120 ;  /* 0x0035a87801007387 */ /* 0x000fe40000100a00 */
[C---:B------:R-:W-:Y:S07]  /*5fe70*/  HMMA.1688.F32.TF32 R24, R16.reuse, R114, R168 ;  /* 0x000000721018723c */ /* 0x040fee00000810a8 */
[----:B------:R-:W-:Y:S04]  /*5fe80*/  STL.64 [R1+0x590], R8 ;  /* 0x0005900801007387 */ /* 0x000fe80000100a00 */
[----:B------:R1:W-:Y:S02]  /*5fe90*/  STL.64 [R1+0x598], R10 ;  /* 0x0005980a01007387 */ /* 0x0003e40000100a00 */
[C---:B-1----:R-:W-:Y:S02]  /*5fea0*/  HMMA.1688.F32.TF32 R8, R16.reuse, R110, R208 ;  /* 0x0000006e1008723c */ /* 0x042fe400000810d0 */
[----:B------:R-:W-:Y:S04]  /*5feb0*/  STL.64 [R1+0x580], R20 ;  /* 0x0005801401007387 */ /* 0x000fe80000100a00 */
[----:B------:R1:W-:Y:S04]  /*5fec0*/  STL.64 [R1+0x588], R22 ;  /* 0x0005881601007387 */ /* 0x0003e80000100a00 */
[----:B------:R-:W-:Y:S04]  /*5fed0*/  STL.64 [R1+0x570], R24 ;  /* 0x0005701801007387 */ /* 0x000fe80000100a00 */
[----:B------:R-:W-:Y:S01]  /*5fee0*/  STL.64 [R1+0x578], R26 ;  /* 0x0005781a01007387 */ /* 0x000fe20000100a00 */
[C---:B-1----:R-:W-:Y:S08]  /*5fef0*/  HMMA.1688.F32.TF32 R20, R16.reuse, R106, R172 ;  /* 0x0000006a1014723c */ /* 0x042ff000000810ac */
[----:B------:R-:W-:Y:S04]  /*5ff00*/  STL.64 [R1+0x560], R8 ;  /* 0x0005600801007387 */ /* 0x000fe80000100a00 */
[----:B------:R1:W-:Y:S01]  /*5ff10*/  STL.64 [R1+0x568], R10 ;  /* 0x0005680a01007387 */ /* 0x0003e20000100a00 */
[C---:B------:R-:W-:Y:S08]  /*5ff20*/  HMMA.1688.F32.TF32 R204, R16.reuse, R54, R188 ;  /* 0x0000003610cc723c */ /* 0x040ff000000810bc */
[C---:B-1----:R-:W-:Y:S02]  /*5ff30*/  HMMA.1688.F32.TF32 R8, R16.reuse, R98, R176 ;  /* 0x000000621008723c */ /* 0x042fe400000810b0 */
[----:B------:R-:W-:Y:S04]  /*5ff40*/  STL.64 [R1+0x550], R20 ;  /* 0x0005501401007387 */ /* 0x000fe80000100a00 */
[----:B------:R-:W-:Y:S02]  /*5ff50*/  STL.64 [R1+0x558], R22 ;  /* 0x0005581601007387 */ /* 0x000fe40000100a00 */
[C---:B------:R-:W-:Y:S08]  /*5ff60*/  HMMA.1688.F32.TF32 R192, R16.reuse, R102, R216 ;  /* 0x0000006610c0723c */ /* 0x040ff000000810d8 */
[C---:B------:R-:W-:Y:S08]  /*5ff70*/  HMMA.1688.F32.TF32 R200, R16.reuse, R62, R180 ;  /* 0x0000003e10c8723c */ /* 0x040ff000000810b4 */
[----:B------:R-:W-:Y:S01]  /*5ff80*/  HMMA.1688.F32.TF32 R224, R16, R58, R184 ;  /* 0x0000003a10e0723c */ /* 0x000fe200000810b8 */
[----:B------:R-:W-:Y:S01]  /*5ff90*/  IMAD.MOV.U32 R179, RZ, RZ, R8 ;  /* 0x000000ffffb37224 */ /* 0x000fe200078e0008 */
[----:B------:R-:W-:Y:S01]  /*5ffa0*/  MOV R178, R9 ;  /* 0x0000000900b27202 */ /* 0x000fe20000000f00 */
[----:B------:R-:W-:-:S05]  /*5ffb0*/  IMAD.MOV.U32 R177, RZ, RZ, R10 ;  /* 0x000000ffffb17224 */ /* 0x000fca00078e000a */
[----:B------:R-:W-:Y:S01]  /*5ffc0*/  HMMA.1688.F32.TF32 R208, R16, R14, R220 ;  /* 0x0000000e10d0723c */ /* 0x000fe200000810dc */
[----:B------:R-:W-:-:S07]  /*5ffd0*/  IMAD.MOV.U32 R176, RZ, RZ, R11 ;  /* 0x000000ffffb07224 */ /* 0x000fce00078e000b */
[----:B------:R-:W-:Y:S01]  /*5ffe0*/  HMMA.1688.F32.TF32 R232, R16, R234, R196 ;  /* 0x000000ea10e8723c */ /* 0x000fe200000810c4 */
[----:B--2---:R-:W1:Y:S04]  /*5fff0*/  LDSM.16.M88.4 R52, [R5+0x143080] ;  /* 0x143080000534783b */ /* 0x004e680000000200 */
[----:B------:R-:W2:Y:S04]  /*60000*/  LDSM.16.M88.4 R48, [R5+0x144080] ;  /* 0x144080000530783b */ /* 0x000ea80000000200 */
[----:B------:R-:W3:Y:S04]  /*60010*/  LDSM.16.M88.4 R44, [R5+0x145080] ;  /* 0x14508000052c783b */ /* 0x000ee80000000200 */
[----:B------:R-:W4:Y:S04]  /*60020*/  LDSM.16.M88.4 R40, [R5+0x146080] ;  /* 0x146080000528783b */ /* 0x000f280000000200 */
[----:B------:R-:W2:Y:S04]  /*60030*/  LDSM.16.M88.4 R36, [R5+0x147080] ;  /* 0x147080000524783b */ /* 0x000ea80000000200 */
[----:B------:R-:W3:Y:S04]  /*60040*/  LDSM.16.M88.4 R32, [R5+0x148080] ;  /* 0x148080000520783b */ /* 0x000ee80000000200 */
[----:B------:R-:W3:Y:S04]  /*60050*/  LDSM.16.M88.4 R28, [R5+0x149080] ;  /* 0x14908000051c783b */ /* 0x000ee80000000200 */
[----:B------:R-:W4:Y:S04]  /*60060*/  LDSM.16.M88.4 R24, [R5+0x14a080] ;  /* 0x14a080000518783b */ /* 0x000f280000000200 */
[----:B------:R-:W4:Y:S04]  /*60070*/  LDSM.16.M88.4 R20, [R5+0x14b080] ;  /* 0x14b080000514783b */ /* 0x000f280000000200 */
[----:B------:R-:W4:Y:S04]  /*60080*/  LDSM.16.M88.4 R16, [R5+0x14c080] ;  /* 0x14c080000510783b */ /* 0x000f280000000200 */
[----:B------:R-:W4:Y:S04]  /*60090*/  LDSM.16.M88.4 R12, [R5+0x14d080] ;  /* 0x14d08000050c783b */ /* 0x000f280000000200 */
[----:B------:R-:W4:Y:S04]  /*600a0*/  LDSM.16.M88.4 R8, [R5+0x14e080] ;  /* 0x14e080000508783b */ /* 0x000f280000000200 */
[----:B-1----:R-:W-:Y:S04]  /*600b0*/  STL [R1+0x34e0], R54 ;  /* 0x0034e03601007387 */ /* 0x002fe80000100800 */
[----:B------:R-:W-:Y:S04]  /*600c0*/  STL [R1+0x34dc], R55 ;  /* 0x0034dc3701007387 */ /* 0x000fe80000100800 */
[----:B--2---:R-:W-:Y:S04]  /*600d0*/  STL [R1+0x34d8], R50 ;  /* 0x0034d83201007387 */ /* 0x004fe80000100800 */
[----:B------:R-:W-:Y:S04]  /*600e0*/  STL [R1+0x34d4], R51 ;  /* 0x0034d43301007387 */ /* 0x000fe80000100800 */
[----:B---3--:R-:W-:Y:S04]  /*600f0*/  STL [R1+0x34cc], R46 ;  /* 0x0034cc2e01007387 */ /* 0x008fe80000100800 */
[----:B------:R-:W-:Y:S04]  /*60100*/  STL [R1+0x34c8], R47 ;  /* 0x0034c82f01007387 */ /* 0x000fe80000100800 */
[----:B----4-:R-:W-:Y:S04]  /*60110*/  STL [R1+0x34d0], R42 ;  /* 0x0034d02a01007387 */ /* 0x010fe80000100800 */
        /* <DEDUP_REMOVED lines=45> */
[----:B------:R-:W-:Y:S04]  /*603f0*/  LDSM.16.M88.4 R56, [R5+0x142080] ;  /* 0x142080000538783b */ /* 0x000fe80000000200 */
[----:B------:R-:W-:Y:S04]  /*60400*/  LDSM.16.M88.4 R64, [R5+0x140080] ;  /* 0x140080000540783b */ /* 0x000fe80000000200 */
[----:B------:R-:W-:Y:S04]  /*60410*/  LDSM.16.M88.4 R60, [R5+0x141080] ;  /* 0x14108000053c783b */ /* 0x000fe80000000200 */
[----:B------:R-:W1:Y:S04]  /*60420*/  LDSM.16.M88.4 R4, [R5+0x14f080] ;  /* 0x14f080000504783b */ /* 0x000e680000000200 */
[----:B------:R-:W4:Y:S04]  /*60430*/  LDL.LU R244, [R1+0x870] ;  /* 0x0008700001f47983 */ /* 0x000f280000300800 */
[----:B------:R-:W4:Y:S04]  /*60440*/  LDL.LU R245, [R1+0x874] ;  /* 0x0008740001f57983 */ /* 0x000f280000300800 */
[----:B------:R-:W4:Y:S04]  /*60450*/  LDL.LU R246, [R1+0x878] ;  /* 0x0008780001f67983 */ /* 0x000f280000300800 */
[----:B------:R-:W4:Y:S04]  /*60460*/  LDL.LU R247, [R1+0x87c] ;  /* 0x00087c0001f77983 */ /* 0x000f280000300800 */
[----:B-1----:R-:W-:Y:S04]  /*60470*/  STL [R1+0x3474], R6 ;  /* 0x0034740601007387 */ /* 0x002fe80000100800 */
[----:B------:R-:W-:Y:S01]  /*60480*/  STL [R1+0x3470], R7 ;  /* 0x0034700701007387 */ /* 0x000fe20000100800 */
[C---:B--2---:R-:W-:Y:S11]  /*60490*/  HMMA.1688.F32.TF32 R80, R240.reuse, R56, R80 ;  /* 0x00000038f050723c */ /* 0x044ff60000081050 */
[----:B------:R-:W-:Y:S11]  /*604a0*/  @!UPT UIADD3 URZ, URZ, URZ, URZ ;  /* 0x0000003f3f3ff290 */ /* 0x000ff6000fffe03f */
[----:B------:R-:W-:Y:S02]  /*604b0*/  @!UPT UIADD3 URZ, URZ, URZ, URZ ;  /* 0x0000003f3f3ff290 */ /* 0x000fe4000fffe03f */
[----:B------:R-:W-:Y:S01]  /*604c0*/  IMAD.MOV.U32 R212, RZ, RZ, R80 ;  /* 0x000000ffffd47224 */ /* 0x000fe200078e0050 */
[----:B------:R-:W-:Y:S01]  /*604d0*/  MOV R213, R81 ;  /* 0x0000005100d57202 */ /* 0x000fe20000000f00 */
[----:B------:R-:W-:Y:S02]  /*604e0*/  IMAD.MOV.U32 R228, RZ, RZ, R82 ;  /* 0x000000ffffe47224 */ /* 0x000fe400078e0052 */
[----:B------:R-:W-:Y:S02]  /*604f0*/  IMAD.MOV.U32 R229, RZ, RZ, R83 ;  /* 0x000000ffffe57224 */ /* 0x000fe400078e0053 */
[C---:B---3--:R-:W-:Y:S08]  /*60500*/  HMMA.1688.F32.TF32 R80, R240.reuse, R52, R76 ;  /* 0x00000034f050723c */ /* 0x048ff0000008104c */
[C---:B----4-:R-:W-:Y:S08]  /*60510*/  HMMA.1688.F32.TF32 R76, R240.reuse, R48, R68 ;  /* 0x00000030f04c723c */ /* 0x050ff00000081044 */
[C---:B------:R-:W-:Y:S07]  /*60520*/  HMMA.1688.F32.TF32 R68, R240.reuse, R44, R248 ;  /* 0x0000002cf044723c */ /* 0x040fee00000810f8 */
        /* <DEDUP_REMOVED lines=10> */
[C---:B-1----:R-:W-:Y:S11]  /*605d0*/  HMMA.1688.F32.TF32 R68, R240.reuse, R40, R236 ;  /* 0x00000028f044723c */ /* 0x042ff600000810ec */
[----:B------:R-:W-:Y:S11]  /*605e0*/  @!UPT UIADD3 URZ, URZ, URZ, URZ ;  /* 0x0000003f3f3ff290 */ /* 0x000ff6000fffe03f */
[----:B------:R-:W-:Y:S02]  /*605f0*/  @!UPT UIADD3 URZ, URZ, URZ, URZ ;  /* 0x0000003f3f3ff290 */ /* 0x000fe4000fffe03f */
[----:B------:R-:W-:Y:S01]  /*60600*/  IMAD.MOV.U32 R23, RZ, RZ, R71 ;  /* 0x000000ffff177224 */ /* 0x000fe200078e0047 */
[----:B------:R-:W-:Y:S01]  /*60610*/  MOV R22, R70 ;  /* 0x0000004600167202 */ /* 0x000fe20000000f00 */
[----:B------:R1:W-:Y:S04]  /*60620*/  STL.64 [R1+0x60], R68 ;  /* 0x0000604401007387 */ /* 0x0003e80000100a00 */
[----:B------:R-:W-:Y:S04]  /*60630*/  STL [R1+0x3504], R23 ;  /* 0x0035041701007387 */ /* 0x000fe80000100800 */
[----:B------:R-:W-:Y:S04]  /*60640*/  STL [R1+0x3500], R22 ;  /* 0x0035001601007387 */ /* 0x000fe80000100800 */
[----:B------:R-:W3:Y:S04]  /*60650*/  LDL.LU R236, [R1+0x850] ;  /* 0x0008500001ec7983 */ /* 0x000ee80000300800 */
[----:B------:R-:W3:Y:S04]  /*60660*/  LDL.LU R237, [R1+0x854] ;  /* 0x0008540001ed7983 */ /* 0x000ee80000300800 */
[----:B------:R-:W3:Y:S04]  /*60670*/  LDL.LU R238, [R1+0x858] ;  /* 0x0008580001ee7983 */ /* 0x000ee80000300800 */
[----:B------:R-:W3:Y:S01]  /*60680*/  LDL.LU R239, [R1+0x85c] ;  /* 0x00085c0001ef7983 */ /* 0x000ee20000300800 */
[C---:B-1----:R-:W-:Y:S08]  /*60690*/  HMMA.1688.F32.TF32 R68, R240.reuse, R36, R244 ;  /* 0x00000024f044723c */ /* 0x042ff000000810f4 */
[----:B------:R-:W-:Y:S11]  /*606a0*/  HMMA.1688.F32.TF32 R84, R240, R60, R84 ;  /* 0x0000003cf054723c */ /* 0x000ff60000081054 */
[----:B------:R-:W-:Y:S05]  /*606b0*/  @!UPT UIADD3 URZ, URZ, URZ, URZ ;  /* 0x0000003f3f3ff290 */ /* 0x000fea000fffe03f */
[----:B------:R-:W-:Y:S01]  /*606c0*/  IMAD.MOV.U32 R26, RZ, RZ, R68 ;  /* 0x000000ffff1a7224 */ /* 0x000fe200078e0044 */
[----:B------:R-:W-:Y:S01]  /*606d0*/  MOV R27, R69 ;  /* 0x00000045001b7202 */ /* 0x000fe20000000f00 */
[----:B------:R-:W4:Y:S01]  /*606e0*/  LDL.LU R68, [R1+0x820] ;  /* 0x0008200001447983 */ /* 0x000f220000300800 */
[----:B------:R-:W-:Y:S02]  /*606f0*/  IMAD.MOV.U32 R30, RZ, RZ, R70 ;  /* 0x000000ffff1e7224 */ /* 0x000fe400078e0046 */
[----:B------:R-:W-:Y:S01]  /*60700*/  IMAD.MOV.U32 R31, RZ, RZ, R71 ;  /* 0x000000ffff1f7224 */ /* 0x000fe200078e0047 */
        /* <DEDUP_REMOVED lines=11> */
[----:B------:R-:W4:Y:S01]  /*607c0*/  LDL.LU R79, [R1+0x83c] ;  /* 0x00083c00014f7983 */ /* 0x000f220000300800 */
[----:B------:R-:W-:Y:S01]  /*607d0*/  IMAD.MOV.U32 R174, RZ, RZ, R85 ;  /* 0x000000ffffae7224 */ /* 0x000fe200078e0055 */
[----:B------:R-:W-:Y:S02]  /*607e0*/  MOV R173, R86 ;  /* 0x0000005600ad7202 */ /* 0x000fe40000000f00 */
[----:B------:R-:W-:Y:S01]  /*607f0*/  STL [R1+0x3514], R31 ;  /* 0x0035141f01007387 */ /* 0x000fe20000100800 */
[----:B------:R-:W-:-:S03]  /*60800*/  IMAD.MOV.U32 R172, RZ, RZ, R87 ;  /* 0x000000ffffac7224 */ /* 0x000fc600078e0057 */
[----:B------:R-:W-:Y:S04]  /*60810*/  STL [R1+0x3510], R30 ;  /* 0x0035101e01007387 */ /* 0x000fe80000100800 */
[----:B------:R1:W-:Y:S04]  /*60820*/  STL [R1+0x350c], R27 ;  /* 0x00350c1b01007387 */ /* 0x0003e80000100800 */
[----:B------:R1:W-:Y:S01]  /*60830*/  STL [R1+0x3508], R26 ;  /* 0x0035081a01007387 */ /* 0x0003e20000100800 */
[----:B--2---:R-:W-:Y:S03]  /*60840*/  HMMA.1688.F32.TF32 R84, R240, R32, R248 ;  /* 0x00000020f054723c */ /* 0x004fe600000810f8 */
        /* <DEDUP_REMOVED lines=8> */
[----:B------:R-:W-:Y:S01]  /*608d0*/  IMAD.MOV.U32 R54, RZ, RZ, R85 ;  /* 0x000000ffff367224 */ /* 0x000fe200078e0055 */
[----:B------:R-:W-:Y:S01]  /*608e0*/  MOV R34, R84 ;  /* 0x0000005400227202 */ /* 0x000fe20000000f00 */
[----:B------:R-:W-:Y:S01]  /*608f0*/  IMAD.MOV.U32 R55, RZ, RZ, R86 ;  /* 0x000000ffff377224 */ /* 0x000fe200078e0056 */
[----:B------:R-:W-:-:S02]  /*60900*/  MOV R50, R87 ;  /* 0x0000005700327202 */ /* 0x000fc40000000f00 */
[----:B------:R1:W-:Y:S04]  /*60910*/  STL [R1+0x351c], R54 ;  /* 0x00351c3601007387 */ /* 0x0003e80000100800 */
[----:B------:R1:W-:Y:S01]  /*60920*/  STL [R1+0x3518], R34 ;  /* 0x0035182201007387 */ /* 0x0003e20000100800 */
[C---:B---3--:R-:W-:Y:S03]  /*60930*/  HMMA.1688.F32.TF32 R84, R240.reuse, R28, R236 ;  /* 0x0000001cf054723c */ /* 0x048fe600000810ec */
[----:B------:R-:W3:Y:S04]  /*60940*/  LDL.LU R236, [R1+0x290] ;  /* 0x0002900001ec7983 */ /* 0x000ee80000300800 */
[----:B------:R-:W3:Y:S04]  /*60950*/  LDL.LU R237, [R1+0x294] ;  /* 0x0002940001ed7983 */ /* 0x000ee80000300800 */
[----:B------:R-:W3:Y:S04]  /*60960*/  LDL.LU R238, [R1+0x298] ;  /* 0x0002980001ee7983 */ /* 0x000ee80000300800 */
[----:B------:R-:W3:Y:S01]  /*60970*/  LDL.LU R239, [R1+0x29c] ;  /* 0x00029c0001ef7983 */ /* 0x000ee20000300800 */
[----:B------:R-:W-:Y:S08]  /*60980*/  HMMA.1688.F32.TF32 R88, R240, R64, R88 ;  /* 0x00000040f058723c */ /* 0x000ff00000081058 */
[----:B------:R-:W-:Y:S01]  /*60990*/  IMAD.MOV.U32 R51, RZ, RZ, R84 ;  /* 0x000000ffff337224 */ /* 0x000fe200078e0054 */
[----:B------:R-:W-:Y:S01]  /*609a0*/  MOV R46, R86 ;  /* 0x00000056002e7202 */ /* 0x000fe20000000f00 */
[----:B------:R-:W-:-:S02]  /*609b0*/  IMAD.MOV.U32 R42, RZ, RZ, R85 ;  /* 0x000000ffff2a7224 */ /* 0x000fc400078e0055 */
[----:B------:R-:W-:Y:S11]  /*609c0*/  IMAD.MOV.U32 R47, RZ, RZ, R87 ;  /* 0x000000ffff2f7224 */ /* 0x000ff600078e0057 */
[----:B------:R-:W-:Y:S01]  /*609d0*/  @!UPT UIADD3 URZ, URZ, URZ, URZ ;  /* 0x0000003f3f3ff290 */ /* 0x000fe2000fffe03f */
[----:B------:R-:W-:Y:S01]  /*609e0*/  MOV R230, R88 ;  /* 0x0000005800e67202 */ /* 0x000fe20000000f00 */
[----:B----4-:R-:W-:Y:S01]  /*609f0*/  HMMA.1688.F32.TF32 R80, R240, R24, R80 ;  /* 0x00000018f050723c */ /* 0x010fe20000081050 */
[----:B------:R-:W-:Y:S01]  /*60a00*/  IMAD.MOV.U32 R231, RZ, RZ, R89 ;  /* 0x000000ffffe77224 */ /* 0x000fe200078e0059 */
[----:B------:R-:W-:Y:S01]  /*60a10*/  MOV R215, R91 ;  /* 0x0000005b00d77202 */ /* 0x000fe20000000f00 */
[----:B------:R-:W-:-:S05]  /*60a20*/  IMAD.MOV.U32 R214, RZ, RZ, R90 ;  /* 0x000000ffffd67224 */ /* 0x000fca00078e005a */
[C---:B------:R-:W-:Y:S11]  /*60a30*/  HMMA.1688.F32.TF32 R76, R240.reuse, R20, R76 ;  /* 0x00000014f04c723c */ /* 0x040ff6000008104c */
[----:B------:R-:W-:Y:S05]  /*60a40*/  @!UPT UIADD3 URZ, URZ, URZ, URZ ;  /* 0x0000003f3f3ff290 */ /* 0x000fea000fffe03f */
[----:B-1----:R-:W-:Y:S01]  /*60a50*/  IMAD.MOV.U32 R27, RZ, RZ, R80 ;  /* 0x000000ffff1b7224 */ /* 0x002fe200078e0050 */
[----:B------:R-:W-:Y:S01]  /*60a60*/  MOV R26, R81 ;  /* 0x00000051001a7202 */ /* 0x000fe20000000f00 */
[----:B------:R-:W-:Y:S02]  /*60a70*/  IMAD.MOV.U32 R23, RZ, RZ, R82 ;  /* 0x000000ffff177224 */ /* 0x000fe400078e0052 */
[----:B------:R-:W-:Y:S01]  /*60a80*/  IMAD.MOV.U32 R22, RZ, RZ, R83 ;  /* 0x000000ffff167224 */ /* 0x000fe200078e0053 */
[----:B------:R-:W-:Y:S03]  /*60a90*/  HMMA.1688.F32.TF32 R68, R240, R16, R68 ;  /* 0x00000010f044723c */ /* 0x000fe60000081044 */
[----:B------:R-:W-:Y:S01]  /*60aa0*/  MOV R54, R76 ;  /* 0x0000004c00367202 */ /* 0x000fe20000000f00 */
[----:B------:R-:W-:Y:S01]  /*60ab0*/  IMAD.MOV.U32 R34, RZ, RZ, R77 ;  /* 0x000000ffff227224 */ /* 0x000fe200078e004d */
[----:B------:R-:W-:Y:S01]  /*60ac0*/  MOV R30, R79 ;  /* 0x0000004f001e7202 */ /* 0x000fe20000000f00 */
[----:B------:R-:W-:-:S02]  /*60ad0*/  IMAD.MOV.U32 R31, RZ, RZ, R78 ;  /* 0x000000ffff1f7224 */ /* 0x000fc400078e004e */
[C---:B--2---:R-:W-:Y:S08]  /*60ae0*/  HMMA.1688.F32.TF32 R248, R240.reuse, R12, R248 ;  /* 0x0000000cf0f8723c */ /* 0x044ff000000810f8 */
[C---:B------:R-:W-:Y:S11]  /*60af0*/  HMMA.1688.F32.TF32 R244, R240.reuse, R8, R244 ;  /* 0x00000008f0f4723c */ /* 0x040ff600000810f4 */
[----:B------:R-:W-:Y:S04]  /*60b00*/  @!UPT UIADD3 URZ, URZ, URZ, URZ ;  /* 0x0000003f3f3ff290 */ /* 0x000fe8000fffe03f */
        /* <DEDUP_REMOVED lines=12> */
[----:B------:R-:W-:Y:S04]  /*60bd0*/  STL [R1+0x34b0], R244 ;  /* 0x0034b0f401007387 */ /* 0x000fe80000100800 */
[----:B------:R-:W-:Y:S04]  /*60be0*/  STL [R1+0x34ac], R245 ;  /* 0x0034acf501007387 */ /* 0x000fe80000100800 */
[----:B------:R-:W-:Y:S04]  /*60bf0*/  STL [R1+0x34a8], R246 ;  /* 0x0034a8f601007387 */ /* 0x000fe80000100800 */
[----:B------:R-:W-:Y:S04]  /*60c00*/  STL [R1+0x349c], R247 ;  /* 0x00349cf701007387 */ /* 0x000fe80000100800 */
        /* <DEDUP_REMOVED lines=12> */
[----:B---3--:R-:W-:Y:S03]  /*60cd0*/  HMMA.1688.F32.TF32 R240, R240, R4, R236 ;  /* 0x00000004f0f0723c */ /* 0x008fe600000810ec */
        /* <DEDUP_REMOVED lines=9> */
[----:B------:R1:W-:Y:S01]  /*60d70*/  STL [R1+0x3478], R243 ;  /* 0x003478f301007387 */ /* 0x0003e20000100800 */
[C---:B--2---:R-:W-:Y:S08]  /*60d80*/  HMMA.1688.F32.TF32 R92, R72.reuse, R60, R92 ;  /* 0x0000003c485c723c */ /* 0x044ff0000008105c */
[C---:B----4-:R-:W-:Y:S08]  /*60d90*/  HMMA.1688.F32.TF32 R120, R72.reuse, R64, R136 ;  /* 0x000000404878723c */ /* 0x050ff00000081088 */
[C---:B------:R-:W-:Y:S08]  /*60da0*/  HMMA.1688.F32.TF32 R84, R72.reuse, R52, R84 ;  /* 0x000000344854723c */ /* 0x040ff00000081054 */
[C---:B------:R-:W-:Y:S11]  /*60db0*/  HMMA.1688.F32.TF32 R80, R72.reuse, R48, R80 ;  /* 0x000000304850723c */ /* 0x040ff60000081050 */
[----:B------:R-:W-:Y:S05]  /*60dc0*/  @!UPT UIADD3 URZ, URZ, URZ, URZ ;  /* 0x0000003f3f3ff290 */ /* 0x000fea000fffe03f */
[----:B------:R-:W-:Y:S01]  /*60dd0*/  MOV R11, R84 ;  /* 0x00000054000b7202 */ /* 0x000fe20000000f00 */
[----:B-1----:R-:W-:Y:S01]  /*60de0*/  IMAD.MOV.U32 R243, RZ, RZ, R85 ;  /* 0x000000fffff37224 */ /* 0x002fe200078e0055 */
[----:B------:R-:W-:Y:S01]  /*60df0*/  MOV R7, R87 ;  /* 0x0000005700077202 */ /* 0x000fe20000000f00 */
[----:B------:R-:W-:Y:S02]  /*60e00*/  IMAD.MOV.U32 R6, RZ, RZ, R86 ;  /* 0x000000ffff067224 */ /* 0x000fe400078e0056 */
[----:B---3--:R-:W-:Y:S03]  /*60e10*/  HMMA.1688.F32.TF32 R84, R72, R44, R76 ;  /* 0x0000002c4854723c */ /* 0x008fe6000008104c */
[----:B------:R-:W-:Y:S01]  /*60e20*/  IMAD.MOV.U32 R251, RZ, RZ, R80 ;  /* 0x000000fffffb7224 */ /* 0x000fe200078e0050 */
[----:B------:R-:W-:Y:S01]  /*60e30*/  MOV R15, R82 ;  /* 0x00000052000f7202 */ /* 0x000fe20000000f00 */
[----:B------:R-:W-:-:S02]  /*60e40*/  IMAD.MOV.U32 R14, RZ, RZ, R81 ;  /* 0x000000ffff0e7224 */ /* 0x000fc400078e0051 */
[----:B------:R-:W-:Y:S02]  /*60e50*/  IMAD.MOV.U32 R10, RZ, RZ, R83 ;  /* 0x000000ffff0a7224 */ /* 0x000fe400078e0053 */
[----:B------:R-:W-:Y:S01]  /*60e60*/  HMMA.1688.F32.TF32 R80, R72, R40, R236 ;  /* 0x000000284850723c */ /* 0x000fe200000810ec */
[----:B------:R-:W-:Y:S04]  /*60e70*/  STL [R1+0x1c0], R120 ;  /* 0x0001c07801007387 */ /* 0x000fe80000100800 */
[----:B------:R-:W-:Y:S04]  /*60e80*/  STL [R1+0x1cc], R123 ;  /* 0x0001cc7b01007387 */ /* 0x000fe80000100800 */
[----:B------:R-:W2:Y:S05]  /*60e90*/  LDL.LU R76, [R1+0x510] ;  /* 0x00051000014c7983 */ /* 0x000eaa0000300800 */
[----:B------:R-:W-:Y:S04]  /*60ea0*/  STL.64 [R1+0x170], R84 ;  /* 0x0001705401007387 */ /* 0x000fe80000100a00 */
[----:B------:R-:W-:Y:S05]  /*60eb0*/  STL.64 [R1+0x178], R86 ;  /* 0x0001785601007387 */ /* 0x000fea0000100a00 */
[----:B------:R1:W-:Y:S04]  /*60ec0*/  STL.64 [R1+0x160], R80 ;  /* 0x0001605001007387 */ /* 0x0003e80000100a00 */
[----:B------:R3:W-:Y:S04]  /*60ed0*/  STL.64 [R1+0x168], R82 ;  /* 0x0001685201007387 */ /* 0x0007e80000100a00 */
[----:B------:R-:W2:Y:S04]  /*60ee0*/  LDL.LU R77, [R1+0x514] ;  /* 0x00051400014d7983 */ /* 0x000ea80000300800 */
[----:B------:R-:W2:Y:S04]  /*60ef0*/  LDL.LU R78, [R1+0x518] ;  /* 0x00051800014e7983 */ /* 0x000ea80000300800 */
[----:B------:R-:W2:Y:S04]  /*60f00*/  LDL.LU R79, [R1+0x51c] ;  /* 0x00051c00014f7983 */ /* 0x000ea80000300800 */
[----:B-1----:R-:W4:Y:S04]  /*60f10*/  LDL.LU R80, [R1+0x520] ;  /* 0x0005200001507983 */ /* 0x002f280000300800 */
[----:B------:R-:W4:Y:S04]  /*60f20*/  LDL.LU R81, [R1+0x524] ;  /* 0x0005240001517983 */ /* 0x000f280000300800 */
[----:B---3--:R-:W4:Y:S04]  /*60f30*/  LDL.LU R82, [R1+0x528] ;  /* 0x0005280001527983 */ /* 0x008f280000300800 */
[----:B------:R-:W4:Y:S01]  /*60f40*/  LDL.LU R83, [R1+0x52c] ;  /* 0x00052c0001537983 */ /* 0x000f220000300800 */
[----:B------:R-:W-:-:S03]  /*60f50*/  IMAD.MOV.U32 R242, RZ, RZ, R92 ;  /* 0x000000fffff27224 */ /* 0x000fc600078e005c */
[----:B------:R-:W3:Y:S01]  /*60f60*/  LDL.LU R84, [R1+0x530] ;  /* 0x0005300001547983 */ /* 0x000ee20000300800 */
[----:B------:R-:W-:-:S03]  /*60f70*/  IMAD.MOV.U32 R244, RZ, RZ, R93 ;  /* 0x000000fffff47224 */ /* 0x000fc600078e005d */
[----:B------:R-:W3:Y:S01]  /*60f80*/  LDL.LU R85, [R1+0x534] ;  /* 0x0005340001557983 */ /* 0x000ee20000300800 */
[----:B------:R-:W-:-:S03]  /*60f90*/  MOV R245, R94 ;  /* 0x0000005e00f57202 */ /* 0x000fc60000000f00 */
[----:B------:R-:W3:Y:S01]  /*60fa0*/  LDL.LU R86, [R1+0x538] ;  /* 0x0005380001567983 */ /* 0x000ee20000300800 */
[----:B------:R-:W-:-:S03]  /*60fb0*/  IMAD.MOV.U32 R246, RZ, RZ, R95 ;  /* 0x000000fffff67224 */ /* 0x000fc600078e005f */
        /* <DEDUP_REMOVED lines=49> */
[----:B------:R-:W3:Y:S01]  /*612d0*/  LDL.LU R124, [R1+0x770] ;  /* 0x00077000017c7983 */ /* 0x000ee20000300800 */
[----:B------:R-:W-:-:S03]  /*612e0*/  IMAD.MOV.U32 R18, RZ, RZ, R121 ;  /* 0x000000ffff127224 */ /* 0x000fc600078e0079 */
[----:B------:R-:W3:Y:S01]  /*612f0*/  LDL.LU R125, [R1+0x774] ;  /* 0x00077400017d7983 */ /* 0x000ee20000300800 */
[----:B------:R-:W-:-:S03]  /*61300*/  MOV R19, R122 ;  /* 0x0000007a00137202 */ /* 0x000fc60000000f00 */
        /* <DEDUP_REMOVED lines=30> */
[----:B------:R-:W4:Y:S09]  /*614f0*/  LDL.LU R147, [R1+0x44c] ;  /* 0x00044c0001937983 */ /* 0x000f320000300800 */
[----:B------:R-:W-:Y:S01]  /*61500*/  IMAD.MOV.U32 R247, RZ, RZ, R88 ;  /* 0x000000fffff77224 */ /* 0x000fe200078e0058 */
[----:B------:R-:W-:Y:S01]  /*61510*/  MOV R248, R89 ;  /* 0x0000005900f87202 */ /* 0x000fe20000000f00 */
[----:B------:R-:W4:Y:S01]  /*61520*/  LDL.LU R88, [R1+0x6d0] ;  /* 0x0006d00001587983 */ /* 0x000f220000300800 */
[----:B------:R-:W-:-:S02]  /*61530*/  IMAD.MOV.U32 R249, RZ, RZ, R90 ;  /* 0x000000fffff97224 */ /* 0x000fc400078e005a */
[----:B------:R-:W-:Y:S01]  /*61540*/  IMAD.MOV.U32 R250, RZ, RZ, R91 ;  /* 0x000000fffffa7224 */ /* 0x000fe200078e005b */
[----:B------:R-:W4:Y:S04]  /*61550*/  LDL.LU R89, [R1+0x6d4] ;  /* 0x0006d40001597983 */ /* 0x000f280000300800 */
[----:B------:R-:W4:Y:S04]  /*61560*/  LDL.LU R90, [R1+0x6d8] ;  /* 0x0006d800015a7983 */ /* 0x000f280000300800 */
[----:B------:R-:W4:Y:S04]  /*61570*/  LDL.LU R91, [R1+0x6dc] ;  /* 0x0006dc00015b7983 */ /* 0x000f280000300800 */
[----:B------:R-:W4:Y:S04]  /*61580*/  LDL.LU R236, [R1+0x260] ;  /* 0x0002600001ec7983 */ /* 0x000f280000300800 */
[----:B------:R-:W4:Y:S01]  /*61590*/  LDL.LU R237, [R1+0x264] ;  /* 0x0002640001ed7983 */ /* 0x000f220000300800 */
[----:B------:R-:W-:Y:S01]  /*615a0*/  IMAD.MOV.U32 R43, RZ, RZ, R68 ;  /* 0x000000ffff2b7224 */ /* 0x000fe200078e0044 */
[----:B------:R-:W-:Y:S01]  /*615b0*/  MOV R38, R70 ;  /* 0x0000004600267202 */ /* 0x000fe20000000f00 */
[----:B------:R-:W-:Y:S01]  /*615c0*/  IMAD.MOV.U32 R35, RZ, RZ, R69 ;  /* 0x000000ffff237224 */ /* 0x000fe200078e0045 */
[----:B------:R-:W-:Y:S01]  /*615d0*/  LDS R68, [R3+0x18200] ;  /* 0x0182000003447984 */ /* 0x000fe20000000800 */
[----:B------:R-:W-:-:S03]  /*615e0*/  IMAD.MOV.U32 R39, RZ, RZ, R71 ;  /* 0x000000ffff277224 */ /* 0x000fc600078e0047 */
[----:B------:R-:W-:Y:S04]  /*615f0*/  LDS R70, [R3+0x1a200] ;  /* 0x01a2000003467984 */ /* 0x000fe80000000800 */
[----:B------:R-:W-:Y:S04]  /*61600*/  LDS R69, [R0+0x18200] ;  /* 0x0182000000457984 */ /* 0x000fe80000000800 */
[----:B------:R-:W1:Y:S01]  /*61610*/  LDS R71, [R0+0x1a200] ;  /* 0x01a2000000477984 */ /* 0x000e620000000800 */
[----:B------:R-:W-:Y:S01]  /*61620*/  IMAD.MOV.U32 R238, RZ, RZ, R252 ;  /* 0x000000ffffee7224 */ /* 0x000fe200078e00fc */
[----:B------:R-:W-:Y:S01]  /*61630*/  MOV R239, R2 ;  /* 0x0000000200ef7202 */ /* 0x000fe20000000f00 */
[C---:B--2---:R-:W-:Y:S08]  /*61640*/  HMMA.1688.F32.TF32 R196, R72.reuse, R24, R196 ;  /* 0x0000001848c4723c */ /* 0x044ff000000810c4 */
[C---:B---3--:R-:W-:Y:S08]  /*61650*/  HMMA.1688.F32.TF32 R124, R72.reuse, R32, R124 ;  /* 0x00000020487c723c */ /* 0x048ff0000008107c */
[C---:B----4-:R-:W-:Y:S08]  /*61660*/  HMMA.1688.F32.TF32 R120, R72.reuse, R36, R120 ;  /* 0x000000244878723c */ /* 0x050ff00000081078 */
[C---:B------:R-:W-:Y:S11]  /*61670*/  HMMA.1688.F32.TF32 R128, R72.reuse, R28, R128 ;  /* 0x0000001c4880723c */ /* 0x040ff60000081080 */
[----:B------:R-:W-:Y:S04]  /*61680*/  @!UPT UIADD3 URZ, URZ, URZ, URZ ;  /* 0x0000003f3f3ff290 */ /* 0x000fe8000fffe03f */
[----:B------:R2:W-:Y:S04]  /*61690*/  STL.64 [R1+0x150], R120 ;  /* 0x0001507801007387 */ /* 0x0005e80000100a00 */
[----:B------:R-:W-:Y:S04]  /*616a0*/  STL.64 [R1+0x158], R122 ;  /* 0x0001587a01007387 */ /* 0x000fe80000100a00 */
[----:B--2---:R-:W2:Y:S04]  /*616b0*/  LDL.LU.64 R120, [R1+0x35a8] ;  /* 0x0035a80001787983 */ /* 0x004ea80000300a00 */
[----:B------:R3:W-:Y:S04]  /*616c0*/  STL.64 [R1+0x140], R124 ;  /* 0x0001407c01007387 */ /* 0x0007e80000100a00 */
[----:B------:R-:W-:Y:S01]  /*616d0*/  STL.64 [R1+0x148], R126 ;  /* 0x0001487e01007387 */ /* 0x000fe20000100a00 */
[C---:B------:R-:W-:Y:S03]  /*616e0*/  HMMA.1688.F32.TF32 R220, R72.reuse, R20, R220 ;  /* 0x0000001448dc723c */ /* 0x040fe600000810dc */
[----:B---3--:R-:W3:Y:S04]  /*616f0*/  LDL.LU.64 R124, [R1+0x35a0] ;  /* 0x0035a000017c7983 */ /* 0x008ee80000300a00 */
[----:B------:R4:W-:Y:S04]  /*61700*/  STL.64 [R1+0x130], R128 ;  /* 0x0001308001007387 */ /* 0x0009e80000100a00 */
[----:B----4-:R-:W4:Y:S04]  /*61710*/  LDL.LU.64 R128, [R1+0x3598] ;  /* 0x0035980001807983 */ /* 0x010f280000300a00 */
[----:B------:R-:W-:Y:S04]  /*61720*/  STL.64 [R1+0x120], R196 ;  /* 0x000120c401007387 */ /* 0x000fe80000100a00 */
[----:B------:R1:W-:Y:S02]  /*61730*/  STL.64 [R1+0x128], R198 ;  /* 0x000128c601007387 */ /* 0x0003e40000100a00 */
[C---:B-1----:R-:W-:Y:S08]  /*61740*/  HMMA.1688.F32.TF32 R196, R72.reuse, R16, R188 ;  /* 0x0000001048c4723c */ /* 0x042ff000000810bc */
        /* <DEDUP_REMOVED lines=12> */
[----:B------:R1:W-:Y:S01]  /*61810*/  STL.64 [R1+0xd8], R182 ;  /* 0x0000d8b601007387 */ /* 0x0003e20000100a00 */
[C---:B------:R-:W-:Y:S03]  /*61820*/  HMMA.1688.F32.TF32 R140, R68.reuse, R32, R140 ;  /* 0x00000020448c723c */ /* 0x040fe6000008108c */
[----:B------:R-:W-:Y:S04]  /*61830*/  LDS R72, [R3+0x18300] ;  /* 0x0183000003487984 */ /* 0x000fe80000000800 */
[----:B------:R-:W-:Y:S01]  /*61840*/  LDS R74, [R3+0x1a300] ;  /* 0x01a30000034a7984 */ /* 0x000fe20000000800 */
[C---:B-1----:R-:W-:Y:S03]  /*61850*/  HMMA.1688.F32.TF32 R180, R68.reuse, R64, R168 ;  /* 0x0000004044b4723c */ /* 0x042fe600000810a8 */
[----:B------:R-:W-:Y:S04]  /*61860*/  LDS R73, [R0+0x18300] ;  /* 0x0183000000497984 */ /* 0x000fe80000000800 */
[----:B------:R-:W1:Y:S01]  /*61870*/  LDS R75, [R0+0x1a300] ;  /* 0x01a30000004b7984 */ /* 0x000e620000000800 */
        /* <DEDUP_REMOVED lines=23> */
[----:B------:R1:W-:Y:S02]  /*619f0*/  STL.64 [R1+0x448], R134 ;  /* 0x0004488601007387 */ /* 0x0003e40000100a00 */
[C---:B-1----:R-:W-:Y:S08]  /*61a00*/  HMMA.1688.F32.TF32 R132, R68.reuse, R24, R92 ;  /* 0x000000184484723c */ /* 0x042ff0000008105c */
[C---:B------:R-:W-:Y:S08]  /*61a10*/  HMMA.1688.F32.TF32 R92, R68.reuse, R20, R88 ;  /* 0x00000014445c723c */ /* 0x040ff00000081058 */
[C---:B------:R-:W-:Y:S08]  /*61a20*/  HMMA.1688.F32.TF32 R88, R68.reuse, R16, R84 ;  /* 0x000000104458723c */ /* 0x040ff00000081054 */
        /* <DEDUP_REMOVED lines=15> */
[----:B------:R-:W2:Y:S04]  /*61b20*/  LDL.LU R76, [R1+0x2f0] ;  /* 0x0002f000014c7983 */ /* 0x000ea80000300800 */
[----:B------:R1:W-:Y:S01]  /*61b30*/  STL.64 [R1+0x1e0], R80 ;  /* 0x0001e05001007387 */ /* 0x0003e20000100a00 */
[----:B------:R-:W-:-:S03]  /*61b40*/  MOV R78, R100 ;  /* 0x00000064004e7202 */ /* 0x000fc60000000f00 */
[----:B------:R1:W-:Y:S01]  /*61b50*/  STL.64 [R1+0x1e8], R82 ;  /* 0x0001e85201007387 */ /* 0x0003e20000100a00 */
[----:B------:R-:W-:-:S03]  /*61b60*/  IMAD.MOV.U32 R79, RZ, RZ, R101 ;  /* 0x000000ffff4f7224 */ /* 0x000fc600078e0065 */
[----:B------:R-:W-:Y:S04]  /*61b70*/  STL.64 [R1+0x1d0], R68 ;  /* 0x0001d04401007387 */ /* 0x000fe80000100a00 */
[----:B------:R-:W-:Y:S04]  /*61b80*/  STL.64 [R1+0x1d8], R70 ;  /* 0x0001d84601007387 */ /* 0x000fe80000100a00 */
[----:B------:R-:W2:Y:S04]  /*61b90*/  LDL.LU R77, [R1+0x2f4] ;  /* 0x0002f400014d7983 */ /* 0x000ea80000300800 */
[----:B------:R-:W2:Y:S04]  /*61ba0*/  LDL.LU R100, [R1+0x3594] ;  /* 0x0035940001647983 */ /* 0x000ea80000300800 */
[----:B------:R-:W3:Y:S04]  /*61bb0*/  LDL.LU R101, [R1+0x3590] ;  /* 0x0035900001657983 */ /* 0x000ee80000300800 */
[----:B-1----:R-:W4:Y:S04]  /*61bc0*/  LDL.LU R80, [R1+0x300] ;  /* 0x0003000001507983 */ /* 0x002f280000300800 */
[----:B------:R-:W4:Y:S04]  /*61bd0*/  LDL.LU R81, [R1+0x304] ;  /* 0x0003040001517983 */ /* 0x000f280000300800 */
[----:B------:R-:W4:Y:S04]  /*61be0*/  LDL.LU R82, [R1+0x308] ;  /* 0x0003080001527983 */ /* 0x000f280000300800 */
[----:B------:R-:W4:Y:S04]  /*61bf0*/  LDL.LU R83, [R1+0x30c] ;  /* 0x00030c0001537983 */ /* 0x000f280000300800 */
[----:B------:R-:W4:Y:S04]  /*61c00*/  LDL.LU R84, [R1+0x310] ;  /* 0x0003100001547983 */ /* 0x000f280000300800 */
[----:B------:R-:W4:Y:S04]  /*61c10*/  LDL.LU R85, [R1+0x314] ;  /* 0x0003140001557983 */ /* 0x000f280000300800 */
[----:B------:R-:W-:Y:S04]  /*61c20*/  LDS R68, [R3+0x18400] ;  /* 0x0184000003447984 */ /* 0x000fe80000000800 */
[----:B------:R-:W-:Y:S04]  /*61c30*/  LDS R70, [R3+0x1a400] ;  /* 0x01a4000003467984 */ /* 0x000fe80000000800 */
[----:B------:R-:W-:Y:S04]  /*61c40*/  LDS R69, [R0+0x18400] ;  /* 0x0184000000457984 */ /* 0x000fe80000000800 */
[----:B------:R-:W1:Y:S01]  /*61c50*/  LDS R71, [R0+0x1a400] ;  /* 0x01a4000000477984 */ /* 0x000e620000000800 */
[----:B--2---:R-:W-:Y:S01]  /*61c60*/  MOV R87, R100 ;  /* 0x0000006400577202 */ /* 0x004fe20000000f00 */
[----:B---3--:R-:W-:-:S02]  /*61c70*/  IMAD.MOV.U32 R86, RZ, RZ, R101 ;  /* 0x000000ffff567224 */ /* 0x008fc400078e0065 */
[----:B------:R-:W2:Y:S04]  /*61c80*/  LDL.LU R101, [R1+0x358c] ;  /* 0x00358c0001657983 */ /* 0x000ea80000300800 */
[----:B------:R-:W3:Y:S04]  /*61c90*/  LDL.LU R100, [R1+0x3588] ;  /* 0x0035880001647983 */ /* 0x000ee80000300800 */
[----:B------:R-:W1:Y:S04]  /*61ca0*/  LDL.LU R92, [R1+0x330] ;  /* 0x00033000015c7983 */ /* 0x000e680000300800 */
[----:B------:R-:W1:Y:S04]  /*61cb0*/  LDL.LU R93, [R1+0x334] ;  /* 0x00033400015d7983 */ /* 0x000e680000300800 */
[----:B------:R-:W1:Y:S04]  /*61cc0*/  LDL.LU R94, [R1+0x338] ;  /* 0x00033800015e7983 */ /* 0x000e680000300800 */
[----:B------:R-:W1:Y:S01]  /*61cd0*/  LDL.LU R95, [R1+0x33c] ;  /* 0x00033c00015f7983 */ /* 0x000e620000300800 */
[----:B--2---:R-:W-:-:S03]  /*61ce0*/  IMAD.MOV.U32 R140, RZ, RZ, R101 ;  /* 0x000000ffff8c7224 */ /* 0x004fc600078e0065 */
[----:B------:R-:W2:Y:S01]  /*61cf0*/  LDL.LU R101, [R1+0x3584] ;  /* 0x0035840001657983 */ /* 0x000ea20000300800 */
[----:B---3--:R-:W-:-:S03]  /*61d00*/  IMAD.MOV.U32 R141, RZ, RZ, R100 ;  /* 0x000000ffff8d7224 */ /* 0x008fc600078e0064 */
[----:B------:R-:W3:Y:S04]  /*61d10*/  LDL.LU R100, [R1+0x3580] ;  /* 0x0035800001647983 */ /* 0x000ee80000300800 */
[----:B------:R-:W4:Y:S04]  /*61d20*/  LDL.LU R142, [R1+0x248] ;  /* 0x00024800018e7983 */ /* 0x000f280000300800 */
[----:B------:R-:W4:Y:S04]  /*61d30*/  LDL.LU R143, [R1+0x24c] ;  /* 0x00024c00018f7983 */ /* 0x000f280000300800 */
[----:B------:R-:W4:Y:S04]  /*61d40*/  LDL.LU R148, [R1+0x360] ;  /* 0x0003600001947983 */ /* 0x000f280000300800 */
[----:B------:R-:W4:Y:S01]  /*61d50*/  LDL.LU R149, [R1+0x364] ;  /* 0x0003640001957983 */ /* 0x000f220000300800 */
[----:B--2---:R-:W-:-:S03]  /*61d60*/  MOV R150, R101 ;  /* 0x0000006500967202 */ /* 0x004fc60000000f00 */
[----:B------:R-:W2:Y:S01]  /*61d70*/  LDL.LU R101, [R1+0x357c] ;  /* 0x00357c0001657983 */ /* 0x000ea20000300800 */
[----:B---3--:R-:W-:-:S03]  /*61d80*/  IMAD.MOV.U32 R151, RZ, RZ, R100 ;  /* 0x000000ffff977224 */ /* 0x008fc600078e0064 */
[----:B------:R-:W3:Y:S04]  /*61d90*/  LDL.LU R100, [R1+0x3578] ;  /* 0x0035780001647983 */ /* 0x000ee80000300800 */
[----:B------:R-:W4:Y:S04]  /*61da0*/  LDL.LU R152, [R1+0x370] ;  /* 0x0003700001987983 */ /* 0x000f280000300800 */
[----:B------:R-:W4:Y:S04]  /*61db0*/  LDL.LU R153, [R1+0x374] ;  /* 0x0003740001997983 */ /* 0x000f280000300800 */
[----:B------:R-:W4:Y:S04]  /*61dc0*/  LDL.LU R154, [R1+0x378] ;  /* 0x00037800019a7983 */ /* 0x000f280000300800 */
[----:B------:R-:W4:Y:S04]  /*61dd0*/  LDL.LU R155, [R1+0x37c] ;  /* 0x00037c00019b7983 */ /* 0x000f280000300800 */
[----:B------:R-:W4:Y:S04]  /*61de0*/  LDL.LU R156, [R1+0x380] ;  /* 0x00038000019c7983 */ /* 0x000f280000300800 */
[----:B------:R-:W4:Y:S01]  /*61df0*/  LDL.LU R157, [R1+0x384] ;  /* 0x00038400019d7983 */ /* 0x000f220000300800 */
[----:B--2---:R-:W-:Y:S01]  /*61e00*/  MOV R159, R101 ;  /* 0x00000065009f7202 */ /* 0x004fe20000000f00 */
[----:B---3--:R-:W-:-:S02]  /*61e10*/  IMAD.MOV.U32 R158, RZ, RZ, R100 ;  /* 0x000000ffff9e7224 */ /* 0x008fc400078e0064 */
[----:B------:R-:W2:Y:S04]  /*61e20*/  LDL.LU R100, [R1+0x3574] ;  /* 0x0035740001647983 */ /* 0x000ea80000300800 */
[----:B------:R-:W3:Y:S04]  /*61e30*/  LDL.LU R101, [R1+0x3570] ;  /* 0x0035700001657983 */ /* 0x000ee80000300800 */
[----:B------:R-:W4:Y:S04]  /*61e40*/  LDL.LU R164, [R1+0x3a0] ;  /* 0x0003a00001a47983 */ /* 0x000f280000300800 */
[----:B------:R-:W4:Y:S04]  /*61e50*/  LDL.LU R165, [R1+0x3a4] ;  /* 0x0003a40001a57983 */ /* 0x000f280000300800 */
[----:B------:R-:W4:Y:S04]  /*61e60*/  LDL.LU R166, [R1+0x3a8] ;  /* 0x0003a80001a67983 */ /* 0x000f280000300800 */
[----:B------:R-:W4:Y:S04]  /*61e70*/  LDL.LU R167, [R1+0x3ac] ;  /* 0x0003ac0001a77983 */ /* 0x000f280000300800 */
[----:B------:R-:W4:Y:S04]  /*61e80*/  LDL.LU R168, [R1+0x3b0] ;  /* 0x0003b00001a87983 */ /* 0x000f280000300800 */
[----:B------:R-:W4:Y:S01]  /*61e90*/  LDL.LU R169, [R1+0x3b4] ;  /* 0x0003b40001a97983 */ /* 0x000f220000300800 */
[----:B--2---:R-:W-:-:S02]  /*61ea0*/  IMAD.MOV.U32 R171, RZ, RZ, R100 ;  /* 0x000000ffffab7224 */ /* 0x004fc400078e0064 */
[----:B---3--:R-:W-:Y:S02]  /*61eb0*/  IMAD.MOV.U32 R170, RZ, RZ, R101 ;  /* 0x000000ffffaa7224 */ /* 0x008fe400078e0065 */
        /* <DEDUP_REMOVED lines=53> */
[C---:B------:R-:W-:Y:S08]  /*62210*/  HMMA.1688.F32.TF32 R164, R72.reuse, R28, R164 ;  /* 0x0000001c48a4723c */ /* 0x040ff000000810a4 */
[C---:B------:R-:W-:Y:S08]  /*62220*/  HMMA.1688.F32.TF32 R156, R72.reuse, R20, R156 ;  /* 0x00000014489c723c */ /* 0x040ff0000008109c */
[----:B------:R-:W-:Y:S08]  /*62230*/  HMMA.1688.F32.TF32 R152, R72, R16, R152 ;  /* 0x000000104898723c */ /* 0x000ff00000081098 */
[-C--:B-1----:R-:W-:Y:S08]  /*62240*/  HMMA.1688.F32.TF32 R92, R68, R60.reuse, R92 ;  /* 0x0000003c445c723c */ /* 0x082ff0000008105c */
[C---:B--2---:R-:W-:Y:S08]  /*62250*/  HMMA.1688.F32.TF32 R196, R72.reuse, R60, R196 ;  /* 0x0000003c48c4723c */ /* 0x044ff000000810c4 */
[C---:B---3--:R-:W-:Y:S08]  /*62260*/  HMMA.1688.F32.TF32 R132, R72.reuse, R64, R132 ;  /* 0x000000404884723c */ /* 0x048ff00000081084 */
[C---:B------:R-:W-:Y:S11]  /*62270*/  HMMA.1688.F32.TF32 R220, R72.reuse, R56, R220 ;  /* 0x0000003848dc723c */ /* 0x040ff600000810dc */
[----:B------:R-:W-:Y:S04]  /*62280*/  @!UPT UIADD3 URZ, URZ, URZ, URZ ;  /* 0x0000003f3f3ff290 */ /* 0x000fe8000fffe03f */
[----:B------:R-:W-:Y:S04]  /*62290*/  STL.64 [R1+0x430], R132 ;  /* 0x0004308401007387 */ /* 0x000fe80000100a00 */
[----:B------:R1:W-:Y:S04]  /*622a0*/  STL.64 [R1+0x438], R134 ;  /* 0x0004388601007387 */ /* 0x0003e80000100a00 */
[----:B-1----:R-:W2:Y:S04]  /*622b0*/  LDL.LU.64 R134, [R1+0x3560] ;  /* 0x0035600001867983 */ /* 0x002ea80000300a00 */
[----:B------:R-:W3:Y:S04]  /*622c0*/  LDL.LU.64 R132, [R1+0x3558] ;  /* 0x0035580001847983 */ /* 0x000ee80000300a00 */
[----:B------:R-:W-:Y:S04]  /*622d0*/  STL.64 [R1+0x420], R196 ;  /* 0x000420c401007387 */ /* 0x000fe80000100a00 */
[----:B------:R1:W-:Y:S02]  /*622e0*/  STL.64 [R1+0x428], R198 ;  /* 0x000428c601007387 */ /* 0x0003e40000100a00 */
[C---:B-1----:R-:W-:Y:S08]  /*622f0*/  HMMA.1688.F32.TF32 R196, R72.reuse, R52, R188 ;  /* 0x0000003448c4723c */ /* 0x042ff000000810bc */
        /* <DEDUP_REMOVED lines=16> */
[C---:B-1----:R-:W-:Y:S02]  /*62400*/  HMMA.1688.F32.TF32 R100, R72.reuse, R24, R160 ;  /* 0x000000184864723c */ /* 0x042fe400000810a0 */
[----:B------:R-:W-:Y:S04]  /*62410*/  STL.64 [R1+0x3b0], R168 ;  /* 0x0003b0a801007387 */ /* 0x000fe80000100a00 */
[----:B------:R-:W-:Y:S04]  /*62420*/  STL.64 [R1+0x3b8], R170 ;  /* 0x0003b8aa01007387 */ /* 0x000fe80000100a00 */
[----:B------:R-:W-:Y:S04]  /*62430*/  STL.64 [R1+0x3a0], R164 ;  /* 0x0003a0a401007387 */ /* 0x000fe80000100a00 */
[----:B------:R-:W-:Y:S01]  /*62440*/  STL.64 [R1+0x3a8], R166 ;  /* 0x0003a8a601007387 */ /* 0x000fe20000100a00 */
[C---:B------:R-:W-:Y:S08]  /*62450*/  HMMA.1688.F32.TF32 R144, R72.reuse, R8, R144 ;  /* 0x000000084890723c */ /* 0x040ff00000081090 */
[----:B------:R-:W-:Y:S04]  /*62460*/  STL.64 [R1+0x390], R100 ;  /* 0x0003906401007387 */ /* 0x000fe80000100a00 */
[----:B------:R1:W-:Y:S02]  /*62470*/  STL.64 [R1+0x398], R102 ;  /* 0x0003986601007387 */ /* 0x0003e40000100a00 */
[C---:B-1----:R-:W-:Y:S08]  /*62480*/  HMMA.1688.F32.TF32 R100, R72.reuse, R12, R148 ;  /* 0x0000000c4864723c */ /* 0x042ff00000081094 */
        /* <DEDUP_REMOVED lines=16> */
[----:B------:R-:W1:Y:S11]  /*62590*/  LDS R103, [R0+0x1a500] ;  /* 0x01a5000000677984 */ /* 0x000e760000000800 */
[----:B------:R-:W-:Y:S05]  /*625a0*/  @!UPT UIADD3 URZ, URZ, URZ, URZ ;  /* 0x0000003f3f3ff290 */ /* 0x000fea000fffe03f */
[----:B------:R-:W-:Y:S04]  /*625b0*/  STL.64 [R1+0x340], R72 ;  /* 0x0003404801007387 */ /* 0x000fe80000100a00 */
[----:B------:R4:W-:Y:S02]  /*625c0*/  STL.64 [R1+0x348], R74 ;  /* 0x0003484a01007387 */ /* 0x0009e40000100a00 */
[C---:B----4-:R-:W-:Y:S02]  /*625d0*/  HMMA.1688.F32.TF32 R72, R68.reuse, R52, R84 ;  /* 0x000000344448723c */ /* 0x050fe40000081054 */
[----:B------:R-:W-:Y:S04]  /*625e0*/  STL.64 [R1+0x330], R92 ;  /* 0x0003305c01007387 */ /* 0x000fe80000100a00 */
[----:B------:R-:W-:Y:S02]  /*625f0*/  STL.64 [R1+0x338], R94 ;  /* 0x0003385e01007387 */ /* 0x000fe40000100a00 */
[C---:B------:R-:W-:Y:S02]  /*62600*/  HMMA.1688.F32.TF32 R80, R68.reuse, R48, R80 ;  /* 0x000000304450723c */ /* 0x040fe40000081050 */
[----:B------:R-:W-:Y:S04]  /*62610*/  STL.64 [R1+0x320], R88 ;  /* 0x0003205801007387 */ /* 0x000fe80000100a00 */
[----:B------:R-:W-:Y:S02]  /*62620*/  STL.64 [R1+0x328], R90 ;  /* 0x0003285a01007387 */ /* 0x000fe40000100a00 */
[C---:B------:R-:W-:Y:S07]  /*62630*/  HMMA.1688.F32.TF32 R76, R68.reuse, R44, R76 ;  /* 0x0000002c444c723c */ /* 0x040fee000008104c */
[----:B------:R-:W-:Y:S04]  /*62640*/  STL.64 [R1+0x310], R72 ;  /* 0x0003104801007387 */ /* 0x000fe80000100a00 */
[----:B------:R4:W-:Y:S02]  /*62650*/  STL.64 [R1+0x318], R74 ;  /* 0x0003184a01007387 */ /* 0x0009e40000100a00 */
[C---:B----4-:R-:W-:Y:S02]  /*62660*/  HMMA.1688.F32.TF32 R72, R68.reuse, R40, R236 ;  /* 0x000000284448723c */ /* 0x050fe400000810ec */
[----:B------:R4:W-:Y:S04]  /*62670*/  STL.64 [R1+0x300], R80 ;  /* 0x0003005001007387 */ /* 0x0009e80000100a00 */
[----:B------:R1:W-:Y:S04]  /*62680*/  STL.64 [R1+0x308], R82 ;  /* 0x0003085201007387 */ /* 0x0003e80000100a00 */
[----:B----4-:R-:W4:Y:S04]  /*62690*/  LDL.LU R80, [R1+0x950] ;  /* 0x0009500001507983 */ /* 0x010f280000300800 */
[----:B------:R1:W-:Y:S04]  /*626a0*/  STL.64 [R1+0x2f0], R76 ;  /* 0x0002f04c01007387 */ /* 0x0003e80000100a00 */
[----:B------:R1:W-:Y:S05]  /*626b0*/  STL.64 [R1+0x2f8], R78 ;  /* 0x0002f84e01007387 */ /* 0x0003ea0000100a00 */
[----:B------:R-:W-:Y:S04]  /*626c0*/  STL.64 [R1+0x2e0], R72 ;  /* 0x0002e04801007387 */ /* 0x000fe80000100a00 */
[----:B------:R2:W-:Y:S04]  /*626d0*/  STL.64 [R1+0x2e8], R74 ;  /* 0x0002e84a01007387 */ /* 0x0005e80000100a00 */
[----:B------:R-:W4:Y:S04]  /*626e0*/  LDL.LU R81, [R1+0x954] ;  /* 0x0009540001517983 */ /* 0x000f280000300800 */
[----:B-1----:R-:W4:Y:S04]  /*626f0*/  LDL.LU R82, [R1+0x958] ;  /* 0x0009580001527983 */ /* 0x002f280000300800 */
        /* <DEDUP_REMOVED lines=76> */
[C---:B------:R-:W-:Y:S11]  /*62bc0*/  HMMA.1688.F32.TF32 R184, R68.reuse, R28, R180 ;  /* 0x0000001c44b8723c */ /* 0x040ff600000810b4 */
[----:B------:R-:W-:Y:S04]  /*62bd0*/  @!UPT UIADD3 URZ, URZ, URZ, URZ ;  /* 0x0000003f3f3ff290 */ /* 0x000fe8000fffe03f */
[----:B------:R-:W-:Y:S01]  /*62be0*/  STL.64 [R1+0x2d0], R188 ;  /* 0x0002d0bc01007387 */ /* 0x000fe20000100a00 */
[C---:B------:R-:W-:Y:S03]  /*62bf0*/  HMMA.1688.F32.TF32 R180, R68.reuse, R24, R216 ;  /* 0x0000001844b4723c */ /* 0x040fe600000810d8 */
[----:B------:R-:W-:Y:S04]  /*62c00*/  STL.64 [R1+0x2d8], R190 ;  /* 0x0002d8be01007387 */ /* 0x000fe80000100a00 */
[----:B------:R-:W-:Y:S04]  /*62c10*/  STL.64 [R1+0x2c0], R72 ;  /* 0x0002c04801007387 */ /* 0x000fe80000100a00 */
[----:B------:R1:W-:Y:S02]  /*62c20*/  STL.64 [R1+0x2c8], R74 ;  /* 0x0002c84a01007387 */ /* 0x0003e40000100a00 */
[C---:B-1----:R-:W-:Y:S02]  /*62c30*/  HMMA.1688.F32.TF32 R72, R68.reuse, R20, R168 ;  /* 0x000000144448723c */ /* 0x042fe400000810a8 */
[----:B------:R-:W-:Y:S04]  /*62c40*/  STL.64 [R1+0x2b0], R184 ;  /* 0x0002b0b801007387 */ /* 0x000fe80000100a00 */
[----:B------:R-:W-:Y:S04]  /*62c50*/  STL.64 [R1+0x2b8], R186 ;  /* 0x0002b8ba01007387 */ /* 0x000fe80000100a00 */
[----:B------:R-:W-:Y:S01]  /*62c60*/  STL.64 [R1+0x2a0], R180 ;  /* 0x0002a0b401007387 */ /* 0x000fe20000100a00 */
[C---:B------:R-:W-:Y:S03]  /*62c70*/  HMMA.1688.F32.TF32 R160, R68.reuse, R12, R160 ;  /* 0x0000000c44a0723c */ /* 0x040fe600000810a0 */
[----:B------:R-:W-:Y:S09]  /*62c80*/  STL.64 [R1+0x2a8], R182 ;  /* 0x0002a8b601007387 */ /* 0x000ff20000100a00 */
[----:B------:R-:W-:Y:S04]  /*62c90*/  STL.64 [R1+0x290], R72 ;  /* 0x0002904801007387 */ /* 0x000fe80000100a00 */
[----:B------:R1:W-:Y:S02]  /*62ca0*/  STL.64 [R1+0x298], R74 ;  /* 0x0002984a01007387 */ /* 0x0003e40000100a00 */
[C---:B-1----:R-:W-:Y:S08]  /*62cb0*/  HMMA.1688.F32.TF32 R72, R68.reuse, R8, R156 ;  /* 0x000000084448723c */ /* 0x042ff0000008109c */
[----:B------:R-:W-:Y:S01]  /*62cc0*/  HMMA.1688.F32.TF32 R68, R68, R4, R152 ;  /* 0x000000044444723c */ /* 0x000fe20000081098 */
[----:B------:R-:W-:Y:S04]  /*62cd0*/  STL.64 [R1+0x280], R164 ;  /* 0x000280a401007387 */ /* 0x000fe80000100a00 */
[----:B------:R-:W-:Y:S04]  /*62ce0*/  STL.64 [R1+0x288], R166 ;  /* 0x000288a601007387 */ /* 0x000fe80000100a00 */
[----:B------:R-:W-:Y:S04]  /*62cf0*/  STL.64 [R1+0x270], R160 ;  /* 0x000270a001007387 */ /* 0x000fe80000100a00 */
[----:B------:R-:W-:Y:S01]  /*62d00*/  STL.64 [R1+0x278], R162 ;  /* 0x000278a201007387 */ /* 0x000fe20000100a00 */
[C---:B------:R-:W-:Y:S03]  /*62d10*/  HMMA.1688.F32.TF32 R140, R100.reuse, R52, R140 ;  /* 0x00000034648c723c */ /* 0x040fe6000008108c */
[----:B------:R-:W-:Y:S04]  /*62d20*/  LDS R164, [R3+0x18600] ;  /* 0x0186000003a47984 */ /* 0x000fe80000000800 */
[----:B------:R-:W-:Y:S04]  /*62d30*/  LDS R166, [R3+0x1a600] ;  /* 0x01a6000003a67984 */ /* 0x000fe80000000800 */
[----:B------:R-:W-:Y:S04]  /*62d40*/  STL.64 [R1+0x3318], R70 ;  /* 0x0033184601007387 */ /* 0x000fe80000100a00 */
[----:B------:R-:W-:Y:S04]  /*62d50*/  STL.64 [R1+0x260], R72 ;  /* 0x0002604801007387 */ /* 0x000fe80000100a00 */
[----:B------:R1:W-:Y:S01]  /*62d60*/  STL.64 [R1+0x268], R74 ;  /* 0x0002684a01007387 */ /* 0x0003e20000100a00 */
[C---:B------:R-:W-:Y:S03]  /*62d70*/  HMMA.1688.F32.TF32 R88, R100.reuse, R40, R88 ;  /* 0x000000286458723c */ /* 0x040fe60000081058 */
[----:B------:R-:W-:Y:S04]  /*62d80*/  LDS R165, [R0+0x18600] ;  /* 0x0186000000a57984 */ /* 0x000fe80000000800 */
[----:B------:R-:W3:Y:S01]  /*62d90*/  LDS R167, [R0+0x1a600] ;  /* 0x01a6000000a77984 */ /* 0x000ee20000000800 */
[----:B-1----:R-:W-:Y:S03]  /*62da0*/  HMMA.1688.F32.TF32 R72, R100, R64, R236 ;  /* 0x000000406448723c */ /* 0x002fe600000810ec */
[----:B------:R1:W-:Y:S01]  /*62db0*/  STL.64 [R1+0x3310], R68 ;  /* 0x0033104401007387 */ /* 0x0003e20000100a00 */
[----:B------:R-:W-:-:S02]  /*62dc0*/  IMAD.MOV.U32 R252, RZ, RZ, R130 ;  /* 0x000000fffffc7224 */ /* 0x000fc400078e0082 */
[----:B------:R-:W-:Y:S01]  /*62dd0*/  IMAD.MOV.U32 R2, RZ, RZ, R131 ;  /* 0x000000ffff027224 */ /* 0x000fe200078e0083 */
[----:B------:R-:W-:Y:S01]  /*62de0*/  MOV R198, R177 ;  /* 0x000000b100c67202 */ /* 0x000fe20000000f00 */
[----:B------:R-:W-:Y:S01]  /*62df0*/  IMAD.MOV.U32 R199, RZ, RZ, R176 ;  /* 0x000000ffffc77224 */ /* 0x000fe200078e00b0 */
[----:B------:R-:W-:Y:S01]  /*62e00*/  LDS R236, [R3+0x18700] ;  /* 0x0187000003ec7984 */ /* 0x000fe20000000800 */
[C---:B------:R-:W-:Y:S01]  /*62e10*/  HMMA.1688.F32.TF32 R76, R100.reuse, R28, R76 ;  /* 0x0000001c644c723c */ /* 0x040fe2000008104c */
[----:B------:R-:W-:Y:S02]  /*62e20*/  IMAD.MOV.U32 R197, RZ, RZ, R178 ;  /* 0x000000ffffc57224 */ /* 0x000fe400078e00b2 */
[----:B------:R-:W-:Y:S01]  /*62e30*/  IMAD.MOV.U32 R196, RZ, RZ, R179 ;  /* 0x000000ffffc47224 */ /* 0x000fe200078e00b3 */
[----:B------:R-:W-:Y:S04]  /*62e40*/  LDS R238, [R3+0x1a700] ;  /* 0x01a7000003ee7984 */ /* 0x000fe80000000800 */
[C---:B-1----:R-:W-:Y:S01]  /*62e50*/  HMMA.1688.F32.TF32 R68, R100.reuse, R56, R144 ;  /* 0x000000386444723c */ /* 0x042fe20000081090 */
[----:B------:R-:W-:Y:S04]  /*62e60*/  LDS R237, [R0+0x18700] ;  /* 0x0187000000ed7984 */ /* 0x000fe80000000800 */
[----:B------:R-:W1:Y:S04]  /*62e70*/  LDS R239, [R0+0x1a700] ;  /* 0x01a7000000ef7984 */ /* 0x000e680000000800 */
[----:B------:R-:W-:Y:S04]  /*62e80*/  STL.64 [R1+0x3328], R74 ;  /* 0x0033284a01007387 */ /* 0x000fe80000100a00 */
[----:B------:R3:W-:Y:S02]  /*62e90*/  STL.64 [R1+0x3320], R72 ;  /* 0x0033204801007387 */ /* 0x0007e40000100a00 */
[C---:B---3--:R-:W-:Y:S11]  /*62ea0*/  HMMA.1688.F32.TF32 R72, R100.reuse, R60, R148 ;  /* 0x0000003c6448723c */ /* 0x048ff60000081094 */
[----:B------:R-:W-:Y:S11]  /*62eb0*/  @!UPT UIADD3 URZ, URZ, URZ, URZ ;  /* 0x0000003f3f3ff290 */ /* 0x000ff6000fffe03f */
[----:B------:R-:W-:Y:S01]  /*62ec0*/  @!UPT UIADD3 URZ, URZ, URZ, URZ ;  /* 0x0000003f3f3ff290 */ /* 0x000fe2000fffe03f */
[----:B------:R-:W-:Y:S04]  /*62ed0*/  STL.64 [R1+0x530], R72 ;  /* 0x0005304801007387 */ /* 0x000fe80000100a00 */
[----:B------:R3:W-:Y:S04]  /*62ee0*/  STL.64 [R1+0x538], R74 ;  /* 0x0005384a01007387 */ /* 0x0007e80000100a00 */
[----:B------:R-:W-:Y:S04]  /*62ef0*/  STL.64 [R1+0x520], R68 ;  /* 0x0005204401007387 */ /* 0x000fe80000100a00 */
[----:B------:R4:W-:Y:S01]  /*62f00*/  STL.64 [R1+0x528], R70 ;  /* 0x0005284601007387 */ /* 0x0009e20000100a00 */
[C---:B---3--:R-:W-:Y:S08]  /*62f10*/  HMMA.1688.F32.TF32 R72, R100.reuse, R48, R136 ;  /* 0x000000306448723c */ /* 0x048ff00000081088 */
[C---:B----4-:R-:W-:Y:S01]  /*62f20*/  HMMA.1688.F32.TF32 R68, R100.reuse, R44, R92 ;  /* 0x0000002c6444723c */ /* 0x050fe2000008105c */
[----:B------:R-:W-:Y:S04]  /*62f30*/  STL.64 [R1+0x510], R140 ;  /* 0x0005108c01007387 */ /* 0x000fe80000100a00 */
[----:B------:R-:W-:Y:S10]  /*62f40*/  STL.64 [R1+0x518], R142 ;  /* 0x0005188e01007387 */ /* 0x000ff40000100a00 */
[----:B------:R-:W-:Y:S04]  /*62f50*/  STL.64 [R1+0x500], R72 ;  /* 0x0005004801007387 */ /* 0x000fe80000100a00 */
[----:B------:R3:W-:Y:S04]  /*62f60*/  STL.64 [R1+0x508], R74 ;  /* 0x0005084a01007387 */ /* 0x0007e80000100a00 */
[----:B------:R-:W-:Y:S04]  /*62f70*/  STL.64 [R1+0x4f0], R68 ;  /* 0x0004f04401007387 */ /* 0x000fe80000100a00 */
[----:B------:R4:W-:Y:S01]  /*62f80*/  STL.64 [R1+0x4f8], R70 ;  /* 0x0004f84601007387 */ /* 0x0009e20000100a00 */
[C---:B---3--:R-:W-:Y:S08]  /*62f90*/  HMMA.1688.F32.TF32 R72, R100.reuse, R36, R84 ;  /* 0x000000246448723c */ /* 0x048ff00000081054 */
[----:B----4-:R-:W-:Y:S01]  /*62fa0*/  HMMA.1688.F32.TF32 R68, R100, R32, R80 ;  /* 0x000000206444723c */ /* 0x010fe20000081050 */
[----:B------:R3:W-:Y:S04]  /*62fb0*/  STL.64 [R1+0x4e0], R88 ;  /* 0x0004e05801007387 */ /* 0x0007e80000100a00 */
[----:B------:R4:W-:Y:S01]  /*62fc0*/  STL.64 [R1+0x4e8], R90 ;  /* 0x0004e85a01007387 */ /* 0x0009e20000100a00 */
[----:B------:R-:W-:Y:S01]  /*62fd0*/  MOV R140, R116 ;  /* 0x00000074008c7202 */ /* 0x000fe20000000f00 */
[----:B------:R-:W-:Y:S01]  /*62fe0*/  IMAD.MOV.U32 R141, RZ, RZ, R117 ;  /* 0x000000ffff8d7224 */ /* 0x000fe200078e0075 */
[----:B------:R-:W-:Y:S01]  /*62ff0*/  MOV R143, R121 ;  /* 0x00000079008f7202 */ /* 0x000fe20000000f00 */
[----:B------:R-:W-:-:S06]  /*63000*/  IMAD.MOV.U32 R142, RZ, RZ, R120 ;  /* 0x000000ffff8e7224 */ /* 0x000fcc00078e0078 */
[----:B------:R-:W-:Y:S04]  /*63010*/  STL.64 [R1+0x4d0], R72 ;  /* 0x0004d04801007387 */ /* 0x000fe80000100a00 */
[----:B------:R-:W-:Y:S04]  /*63020*/  STL.64 [R1+0x4d8], R74 ;  /* 0x0004d84a01007387 */ /* 0x000fe80000100a00 */
[----:B------:R1:W-:Y:S04]  /*63030*/  STL.64 [R1+0x4c0], R68 ;  /* 0x0004c04401007387 */ /* 0x0003e80000100a00 */
        /* <DEDUP_REMOVED lines=17> */
[----:B---3--:R-:W3:Y:S04]  /*63150*/  LDL.LU R88, [R1+0x910] ;  /* 0x0009100001587983 */ /* 0x008ee80000300800 */
        /* <DEDUP_REMOVED lines=18> */
[----:B------:R-:W-:Y:S01]  /*63280*/  MOV R145, R112 ;  /* 0x0000007000917202 */ /* 0x000fe20000000f00 */
[----:B------:R-:W-:-:S02]  /*63290*/  IMAD.MOV.U32 R146, RZ, RZ, R109 ;  /* 0x000000ffff927224 */ /* 0x000fc400078e006d */
[----:B------:R-:W-:Y:S01]  /*632a0*/  IMAD.MOV.U32 R147, RZ, RZ, R108 ;  /* 0x000000ffff937224 */ /* 0x000fe200078e006c */
[----:B------:R-:W-:Y:S01]  /*632b0*/  MOV R136, R105 ;  /* 0x0000006900887202 */ /* 0x000fe20000000f00 */
[----:B------:R-:W-:-:S05]  /*632c0*/  IMAD.MOV.U32 R137, RZ, RZ, R104 ;  /* 0x000000ffff897224 */ /* 0x000fca00078e0068 */
[----:B------:R-:W-:Y:S01]  /*632d0*/  HMMA.1688.F32.TF32 R112, R164, R56, R144 ;  /* 0x00000038a470723c */ /* 0x000fe20000081090 */
[----:B------:R-:W-:Y:S04]  /*632e0*/  STL.64 [R1+0x32c8], R78 ;  /* 0x0032c84e01007387 */ /* 0x000fe80000100a00 */
[----:B------:R1:W-:Y:S02]  /*632f0*/  STL.64 [R1+0x32c0], R76 ;  /* 0x0032c04c01007387 */ /* 0x0003e40000100a00 */
[----:B------:R-:W-:Y:S01]  /*63300*/  IMAD.MOV.U32 R144, RZ, RZ, R125 ;  /* 0x000000ffff907224 */ /* 0x000fe200078e007d */
[----:B------:R-:W-:Y:S01]  /*63310*/  MOV R145, R124 ;  /* 0x0000007c00917202 */ /* 0x000fe20000000f00 */
[----:B--2---:R-:W-:Y:S01]  /*63320*/  IMAD.MOV.U32 R151, RZ, RZ, R116 ;  /* 0x000000ffff977224 */ /* 0x004fe200078e0074 */
[----:B------:R-:W-:Y:S01]  /*63330*/  MOV R150, R117 ;  /* 0x0000007500967202 */ /* 0x000fe20000000f00 */
[----:B------:R-:W-:-:S02]  /*63340*/  IMAD.MOV.U32 R149, RZ, RZ, R120 ;  /* 0x000000ffff957224 */ /* 0x000fc400078e0078 */
[----:B------:R-:W-:Y:S01]  /*63350*/  IMAD.MOV.U32 R148, RZ, RZ, R121 ;  /* 0x000000ffff947224 */ /* 0x000fe200078e0079 */
[C---:B------:R-:W-:Y:S08]  /*63360*/  HMMA.1688.F32.TF32 R116, R164.reuse, R52, R140 ;  /* 0x00000034a474723c */ /* 0x040ff0000008108c */
[----:B------:R-:W-:Y:S08]  /*63370*/  HMMA.1688.F32.TF32 R108, R164, R60, R148 ;  /* 0x0000003ca46c723c */ /* 0x000ff00000081094 */
[C---:B------:R-:W-:Y:S08]  /*63380*/  HMMA.1688.F32.TF32 R84, R100.reuse, R20, R84 ;  /* 0x000000146454723c */ /* 0x040ff00000081054 */
[C---:B------:R-:W-:Y:S08]  /*63390*/  HMMA.1688.F32.TF32 R80, R100.reuse, R24, R80 ;  /* 0x000000186450723c */ /* 0x040ff00000081050 */
[C---:B---3--:R-:W-:Y:S08]  /*633a0*/  HMMA.1688.F32.TF32 R88, R100.reuse, R16, R88 ;  /* 0x000000106458723c */ /* 0x048ff00000081058 */
[C---:B----4-:R-:W-:Y:S07]  /*633b0*/  HMMA.1688.F32.TF32 R92, R100.reuse, R12, R92 ;  /* 0x0000000c645c723c */ /* 0x050fee000008105c */
[----:B------:R-:W-:Y:S01]  /*633c0*/  STL.64 [R1+0x32d8], R82 ;  /* 0x0032d85201007387 */ /* 0x000fe20000100a00 */
[C---:B------:R-:W-:Y:S08]  /*633d0*/  HMMA.1688.F32.TF32 R96, R100.reuse, R8, R160 ;  /* 0x000000086460723c */ /* 0x040ff000000810a0 */
[----:B------:R-:W-:Y:S08]  /*633e0*/  HMMA.1688.F32.TF32 R100, R100, R4, R156 ;  /* 0x000000046464723c */ /* 0x000ff0000008109c */
        /* <DEDUP_REMOVED lines=20> */
[----:B------:R-:W3:Y:S04]  /*63530*/  LDL.LU R125, [R1+0x3544] ;  /* 0x00354400017d7983 */ /* 0x000ee80000300800 */
[----:B------:R-:W3:Y:S04]  /*63540*/  LDL.LU R124, [R1+0x3540] ;  /* 0x00354000017c7983 */ /* 0x000ee80000300800 */
[----:B------:R-:W4:Y:S04]  /*63550*/  LDL.LU R146, [R1+0x618] ;  /* 0x0006180001927983 */ /* 0x000f280000300800 */
[----:B------:R-:W4:Y:S01]  /*63560*/  LDL.LU R147, [R1+0x61c] ;  /* 0x00061c0001937983 */ /* 0x000f220000300800 */
[----:B------:R-:W-:-:S03]  /*63570*/  IMAD.MOV.U32 R163, RZ, RZ, R132 ;  /* 0x000000ffffa37224 */ /* 0x000fc600078e0084 */
[----:B------:R-:W2:Y:S01]  /*63580*/  LDL.LU R130, [R1+0x658] ;  /* 0x0006580001827983 */ /* 0x000ea20000300800 */
[----:B------:R-:W-:-:S03]  /*63590*/  MOV R162, R133 ;  /* 0x0000008500a27202 */ /* 0x000fc60000000f00 */
[----:B------:R-:W2:Y:S01]  /*635a0*/  LDL.LU R131, [R1+0x65c] ;  /* 0x00065c0001837983 */ /* 0x000ea20000300800 */
[----:B------:R-:W-:-:S03]  /*635b0*/  IMAD.MOV.U32 R161, RZ, RZ, R134 ;  /* 0x000000ffffa17224 */ /* 0x000fc600078e0086 */
[----:B------:R-:W3:Y:S01]  /*635c0*/  LDL.LU R126, [R1+0x668] ;  /* 0x00066800017e7983 */ /* 0x000ee20000300800 */
[----:B------:R-:W-:-:S03]  /*635d0*/  IMAD.MOV.U32 R160, RZ, RZ, R135 ;  /* 0x000000ffffa07224 */ /* 0x000fc600078e0087 */
        /* <DEDUP_REMOVED lines=31> */
[----:B------:R-:W-:Y:S04]  /*637d0*/  STL.64 [R1+0x3398], R122 ;  /* 0x0033987a01007387 */ /* 0x000fe80000100a00 */
[----:B------:R-:W-:Y:S01]  /*637e0*/  STL.64 [R1+0x3390], R120 ;  /* 0x0033907801007387 */ /* 0x000fe20000100a00 */
[----:B-1----:R-:W-:Y:S01]  /*637f0*/  IMAD.MOV.U32 R68, RZ, RZ, R212 ;  /* 0x000000ffff447224 */ /* 0x002fe200078e00d4 */
[----:B------:R-:W-:Y:S01]  /*63800*/  MOV R69, R213 ;  /* 0x000000d500457202 */ /* 0x000fe20000000f00 */
[----:B------:R-:W-:Y:S01]  /*63810*/  IMAD.MOV.U32 R70, RZ, RZ, R228 ;  /* 0x000000ffff467224 */ /* 0x000fe200078e00e4 */
[----:B------:R-:W-:Y:S01]  /*63820*/  MOV R76, R230 ;  /* 0x000000e6004c7202 */ /* 0x000fe20000000f00 */
[----:B------:R-:W-:-:S02]  /*63830*/  IMAD.MOV.U32 R71, RZ, RZ, R229 ;  /* 0x000000ffff477224 */ /* 0x000fc400078e00e5 */
[----:B------:R-:W-:Y:S01]  /*63840*/  IMAD.MOV.U32 R77, RZ, RZ, R231 ;  /* 0x000000ffff4d7224 */ /* 0x000fe200078e00e7 */
[C---:B----4-:R-:W-:Y:S08]  /*63850*/  HMMA.1688.F32.TF32 R144, R164.reuse, R24, R144 ;  /* 0x00000018a490723c */ /* 0x050ff00000081090 */
[C---:B--2---:R-:W-:Y:S08]  /*63860*/  HMMA.1688.F32.TF32 R128, R164.reuse, R40, R128 ;  /* 0x00000028a480723c */ /* 0x044ff00000081080 */
[C---:B---3--:R-:W-:Y:S08]  /*63870*/  HMMA.1688.F32.TF32 R124, R164.reuse, R44, R124 ;  /* 0x0000002ca47c723c */ /* 0x048ff0000008107c */
[C---:B------:R-:W-:Y:S08]  /*63880*/  HMMA.1688.F32.TF32 R132, R164.reuse, R36, R132 ;  /* 0x00000024a484723c */ /* 0x040ff00000081084 */
[C---:B------:R-:W-:Y:S07]  /*63890*/  HMMA.1688.F32.TF32 R136, R164.reuse, R32, R136 ;  /* 0x00000020a488723c */ /* 0x040fee0000081088 */
[----:B------:R-:W-:Y:S01]  /*638a0*/  STL.64 [R1+0x33a8], R126 ;  /* 0x0033a87e01007387 */ /* 0x000fe20000100a00 */
[C---:B------:R-:W-:Y:S03]  /*638b0*/  HMMA.1688.F32.TF32 R140, R164.reuse, R28, R140 ;  /* 0x0000001ca48c723c */ /* 0x040fe6000008108c */
[----:B------:R-:W-:Y:S05]  /*638c0*/  STL.64 [R1+0x33a0], R124 ;  /* 0x0033a07c01007387 */ /* 0x000fea0000100a00 */
[C---:B------:R-:W-:Y:S01]  /*638d0*/  HMMA.1688.F32.TF32 R148, R164.reuse, R20, R148 ;  /* 0x00000014a494723c */ /* 0x040fe20000081094 */
[----:B------:R-:W-:Y:S07]  /*638e0*/  STL.64 [R1+0x33b8], R130 ;  /* 0x0033b88201007387 */ /* 0x000fee0000100a00 */
[C---:B------:R-:W-:Y:S01]  /*638f0*/  HMMA.1688.F32.TF32 R152, R164.reuse, R16, R152 ;  /* 0x00000010a498723c */ /* 0x040fe20000081098 */
[----:B------:R-:W-:Y:S04]  /*63900*/  STL.64 [R1+0x33b0], R128 ;  /* 0x0033b08001007387 */ /* 0x000fe80000100a00 */
[----:B------:R-:W-:Y:S03]  /*63910*/  STL.64 [R1+0x33c8], R134 ;  /* 0x0033c88601007387 */ /* 0x000fe60000100a00 */
        /* <DEDUP_REMOVED lines=12> */
[----:B------:R-:W-:Y:S03]  /*639e0*/  HMMA.1688.F32.TF32 R164, R164, R4, R168 ;  /* 0x00000004a4a4723c */ /* 0x000fe600000810a8 */
        /* <DEDUP_REMOVED lines=40> */
[----:B------:R-:W-:Y:S01]  /*63c70*/  IMAD.MOV.U32 R72, RZ, RZ, R175 ;  /* 0x000000ffff487224 */ /* 0x000fe200078e00af */
[----:B------:R-:W-:Y:S01]  /*63c80*/  MOV R74, R173 ;  /* 0x000000ad004a7202 */ /* 0x000fe20000000f00 */
[----:B------:R-:W-:-:S02]  /*63c90*/  IMAD.MOV.U32 R73, RZ, RZ, R174 ;  /* 0x000000ffff497224 */ /* 0x000fc400078e00ae */
[----:B------:R-:W-:Y:S01]  /*63ca0*/  IMAD.MOV.U32 R75, RZ, RZ, R172 ;  /* 0x000000ffff4b7224 */ /* 0x000fe200078e00ac */
[----:B------:R-:W-:Y:S01]  /*63cb0*/  MOV R79, R215 ;  /* 0x000000d7004f7202 */ /* 0x000fe20000000f00 */
[----:B------:R-:W-:Y:S02]  /*63cc0*/  IMAD.MOV.U32 R78, RZ, RZ, R214 ;  /* 0x000000ffff4e7224 */ /* 0x000fe400078e00d6 */
[----:B------:R-:W4:Y:S04]  /*63cd0*/  LDL.LU R214, [R1+0x3524] ;  /* 0x0035240001d67983 */ /* 0x000f280000300800 */
[----:B------:R-:W4:Y:S01]  /*63ce0*/  LDL.LU R215, [R1+0x3520] ;  /* 0x0035200001d77983 */ /* 0x000f220000300800 */
[C---:B------:R-:W-:Y:S08]  /*63cf0*/  HMMA.1688.F32.TF32 R196, R236.reuse, R24, R196 ;  /* 0x00000018ecc4723c */ /* 0x040ff000000810c4 */
[C---:B------:R-:W-:Y:S08]  /*63d00*/  HMMA.1688.F32.TF32 R200, R236.reuse, R20, R200 ;  /* 0x00000014ecc8723c */ /* 0x040ff000000810c8 */
[C---:B------:R-:W-:Y:S08]  /*63d10*/  HMMA.1688.F32.TF32 R224, R236.reuse, R16, R224 ;  /* 0x00000010ece0723c */ /* 0x040ff000000810e0 */
[C---:B------:R-:W-:Y:S08]  /*63d20*/  HMMA.1688.F32.TF32 R204, R236.reuse, R12, R204 ;  /* 0x0000000ceccc723c */ /* 0x040ff000000810cc */
[C---:B------:R-:W-:Y:S08]  /*63d30*/  HMMA.1688.F32.TF32 R208, R236.reuse, R8, R208 ;  /* 0x00000008ecd0723c */ /* 0x040ff000000810d0 */
[C---:B------:R-:W-:Y:S08]  /*63d40*/  HMMA.1688.F32.TF32 R232, R236.reuse, R4, R232 ;  /* 0x00000004ece8723c */ /* 0x040ff000000810e8 */
[C---:B--2---:R-:W-:Y:S11]  /*63d50*/  HMMA.1688.F32.TF32 R168, R236.reuse, R64, R168 ;  /* 0x00000040eca8723c */ /* 0x044ff600000810a8 */
[----:B------:R-:W-:Y:S11]  /*63d60*/  @!UPT UIADD3 URZ, URZ, URZ, URZ ;  /* 0x0000003f3f3ff290 */ /* 0x000ff6000fffe03f */
[----:B------:R-:W-:Y:S01]  /*63d70*/  @!UPT UIADD3 URZ, URZ, URZ, URZ ;  /* 0x0000003f3f3ff290 */ /* 0x000fe2000fffe03f */
[----:B------:R-:W-:Y:S04]  /*63d80*/  STL.64 [R1+0x3458], R170 ;  /* 0x003458aa01007387 */ /* 0x000fe80000100a00 */
[----:B------:R-:W-:Y:S01]  /*63d90*/  STL.64 [R1+0x3450], R168 ;  /* 0x003450a801007387 */ /* 0x000fe20000100a00 */
[----:B---3--:R-:W-:Y:S03]  /*63da0*/  HMMA.1688.F32.TF32 R172, R236, R60, R228 ;  /* 0x0000003cecac723c */ /* 0x008fe600000810e4 */
[----:B------:R-:W-:Y:S04]  /*63db0*/  LDS R228, [R3+0x1c000] ;  /* 0x01c0000003e47984 */ /* 0x000fe80000000800 */
[----:B------:R-:W-:Y:S04]  /*63dc0*/  LDS R230, [R3+0x1e000] ;  /* 0x01e0000003e67984 */ /* 0x000fe80000000800 */
[----:B------:R-:W-:Y:S04]  /*63dd0*/  LDS R229, [R0+0x1c000] ;  /* 0x01c0000000e57984 */ /* 0x000fe80000000800 */
[----:B------:R-:W1:Y:S08]  /*63de0*/  LDS R231, [R0+0x1e000] ;  /* 0x01e0000000e77984 */ /* 0x000e700000000800 */
[----:B------:R-:W-:Y:S04]  /*63df0*/  STL.64 [R1+0x3468], R174 ;  /* 0x003468ae01007387 */ /* 0x000fe80000100a00 */
[----:B------:R-:W-:Y:S04]  /*63e00*/  STL.64 [R1+0x3460], R172 ;  /* 0x003460ac01007387 */ /* 0x000fe80000100a00 */
[----:B------:R-:W2:Y:S04]  /*63e10*/  LDL.LU R100, [R1+0x90] ;  /* 0x0000900001647983 */ /* 0x000ea80000300800 */
[----:B------:R-:W2:Y:S04]  /*63e20*/  LDL.LU R101, [R1+0x94] ;  /* 0x0000940001657983 */ /* 0x000ea80000300800 */
[----:B------:R-:W2:Y:S04]  /*63e30*/  LDL.LU R102, [R1+0x98] ;  /* 0x0000980001667983 */ /* 0x000ea80000300800 */
[----:B------:R-:W2:Y:S01]  /*63e40*/  LDL.LU R103, [R1+0x9c] ;  /* 0x00009c0001677983 */ /* 0x000ea20000300800 */
[C---:B-1----:R-:W-:Y:S08]  /*63e50*/  HMMA.1688.F32.TF32 R68, R228.reuse, R58, R68 ;  /* 0x0000003ae444723c */ /* 0x042ff00000081044 */
[C---:B------:R-:W-:Y:S08]  /*63e60*/  HMMA.1688.F32.TF32 R72, R228.reuse, R62, R72 ;  /* 0x0000003ee448723c */ /* 0x040ff00000081048 */
[----:B------:R-:W-:Y:S08]  /*63e70*/  HMMA.1688.F32.TF32 R76, R228, R66, R76 ;  /* 0x00000042e44c723c */ /* 0x000ff0000008104c */
[----:B------:R-:W-:Y:S01]  /*63e80*/  IMAD.MOV.U32 R25, RZ, RZ, R68 ;  /* 0x000000ffff197224 */ /* 0x000fe200078e0044 */
[----:B------:R-:W-:Y:S01]  /*63e90*/  MOV R21, R70 ;  /* 0x0000004600157202 */ /* 0x000fe20000000f00 */
[----:B------:R-:W-:Y:S01]  /*63ea0*/  IMAD.MOV.U32 R24, RZ, RZ, R69 ;  /* 0x000000ffff187224 */ /* 0x000fe200078e0045 */
[----:B------:R-:W3:Y:S01]  /*63eb0*/  LDL.LU R68, [R1+0x80] ;  /* 0x0000800001447983 */ /* 0x000ee20000300800 */
[----:B------:R-:W-:-:S03]  /*63ec0*/  IMAD.MOV.U32 R20, RZ, RZ, R71 ;  /* 0x000000ffff147224 */ /* 0x000fc600078e0047 */
[----:B------:R-:W3:Y:S01]  /*63ed0*/  LDL.LU R69, [R1+0x84] ;  /* 0x0000840001457983 */ /* 0x000ee20000300800 */
[----:B------:R-:W-:Y:S01]  /*63ee0*/  MOV R17, R72 ;  /* 0x0000004800117202 */ /* 0x000fe20000000f00 */
[----:B------:R-:W-:Y:S02]  /*63ef0*/  IMAD.MOV.U32 R16, RZ, RZ, R73 ;  /* 0x000000ffff107224 */ /* 0x000fe400078e0049 */
[----:B------:R-:W3:Y:S01]  /*63f00*/  LDL.LU R70, [R1+0x88] ;  /* 0x0000880001467983 */ /* 0x000ee20000300800 */
[----:B------:R-:W-:Y:S01]  /*63f10*/  IMAD.MOV.U32 R72, RZ, RZ, R54 ;  /* 0x000000ffff487224 */ /* 0x000fe200078e0036 */
[----:B------:R-:W-:Y:S01]  /*63f20*/  MOV R73, R34 ;  /* 0x0000002200497202 */ /* 0x000fe20000000f00 */
[----:B------:R-:W-:Y:S01]  /*63f30*/  IMAD.MOV.U32 R13, RZ, RZ, R74 ;  /* 0x000000ffff0d7224 */ /* 0x000fe200078e004a */
[----:B------:R-:W3:Y:S01]  /*63f40*/  LDL.LU R71, [R1+0x8c] ;  /* 0x00008c0001477983 */ /* 0x000ee20000300800 */
[----:B------:R-:W-:Y:S01]  /*63f50*/  MOV R12, R75 ;  /* 0x0000004b000c7202 */ /* 0x000fe20000000f00 */
[----:B------:R-:W-:-:S02]  /*63f60*/  IMAD.MOV.U32 R74, RZ, RZ, R31 ;  /* 0x000000ffff4a7224 */ /* 0x000fc400078e001f */
[----:B------:R-:W2:Y:S01]  /*63f70*/  LDL.LU R54, [R1+0x351c] ;  /* 0x00351c0001367983 */ /* 0x000ea20000300800 */
[----:B------:R-:W-:Y:S01]  /*63f80*/  IMAD.MOV.U32 R9, RZ, RZ, R76 ;  /* 0x000000ffff097224 */ /* 0x000fe200078e004c */
[----:B------:R-:W-:Y:S01]  /*63f90*/  MOV R8, R77 ;  /* 0x0000004d00087202 */ /* 0x000fe20000000f00 */
[----:B------:R-:W-:Y:S01]  /*63fa0*/  IMAD.MOV.U32 R75, RZ, RZ, R30 ;  /* 0x000000ffff4b7224 */ /* 0x000fe200078e001e */
[----:B------:R-:W3:Y:S01]  /*63fb0*/  LDL.LU R34, [R1+0x3518] ;  /* 0x0035180001227983 */ /* 0x000ee20000300800 */
[----:B------:R-:W-:Y:S01]  /*63fc0*/  MOV R76, R27 ;  /* 0x0000001b004c7202 */ /* 0x000fe20000000f00 */
[----:B------:R-:W-:Y:S02]  /*63fd0*/  IMAD.MOV.U32 R5, RZ, RZ, R78 ;  /* 0x000000ffff057224 */ /* 0x000fe400078e004e */
[----:B------:R-:W4:Y:S01]  /*63fe0*/  LDL.LU R31, [R1+0x3514] ;  /* 0x00351400011f7983 */ /* 0x000f220000300800 */
[----:B------:R-:W-:-:S03]  /*63ff0*/  IMAD.MOV.U32 R77, RZ, RZ, R26 ;  /* 0x000000ffff4d7224 */ /* 0x000fc600078e001a */
[----:B------:R-:W4:Y:S01]  /*64000*/  LDL.LU R30, [R1+0x3510] ;  /* 0x00351000011e7983 */ /* 0x000f220000300800 */
[----:B------:R-:W-:Y:S01]  /*64010*/  IMAD.MOV.U32 R4, RZ, RZ, R79 ;  /* 0x000000ffff047224 */ /* 0x000fe200078e004f */
[----:B------:R-:W-:Y:S01]  /*64020*/  MOV R79, R22 ;  /* 0x00000016004f7202 */ /* 0x000fe20000000f00 */
        /* <DEDUP_REMOVED lines=11> */
[----:B------:R-:W-:Y:S01]  /*640e0*/  MOV R86, R55 ;  /* 0x0000003700567202 */ /* 0x000fe20000000f00 */
[----:B------:R-:W-:-:S02]  /*640f0*/  IMAD.MOV.U32 R87, RZ, RZ, R50 ;  /* 0x000000ffff577224 */ /* 0x000fc400078e0032 */
[----:B------:R-:W-:Y:S02]  /*64100*/  IMAD.MOV.U32 R80, RZ, RZ, R51 ;  /* 0x000000ffff507224 */ /* 0x000fe400078e0033 */
[----:B--2---:R-:W-:Y:S02]  /*64110*/  IMAD.MOV.U32 R85, RZ, RZ, R54 ;  /* 0x000000ffff557224 */ /* 0x004fe400078e0036 */
[----:B---3--:R-:W-:Y:S01]  /*64120*/  IMAD.MOV.U32 R84, RZ, RZ, R34 ;  /* 0x000000ffff547224 */ /* 0x008fe200078e0022 */
[----:B----4-:R-:W-:Y:S01]  /*64130*/  MOV R91, R31 ;  /* 0x0000001f005b7202 */ /* 0x010fe20000000f00 */
[----:B------:R-:W-:Y:S02]  /*64140*/  IMAD.MOV.U32 R90, RZ, RZ, R30 ;  /* 0x000000ffff5a7224 */ /* 0x000fe400078e001e */
[----:B------:R-:W-:Y:S01]  /*64150*/  IMAD.MOV.U32 R89, RZ, RZ, R27 ;  /* 0x000000ffff597224 */ /* 0x000fe200078e001b */
[----:B------:R-:W-:Y:S01]  /*64160*/  MOV R88, R26 ;  /* 0x0000001a00587202 */ /* 0x000fe20000000f00 */
[----:B------:R-:W-:-:S02]  /*64170*/  IMAD.MOV.U32 R95, RZ, RZ, R23 ;  /* 0x000000ffff5f7224 */ /* 0x000fc400078e0017 */
[----:B------:R-:W-:Y:S02]  /*64180*/  IMAD.MOV.U32 R94, RZ, RZ, R22 ;  /* 0x000000ffff5e7224 */ /* 0x000fe400078e0016 */
[----:B------:R-:W2:Y:S04]  /*64190*/  LDL.LU R22, [R1+0x34fc] ;  /* 0x0034fc0001167983 */ /* 0x000ea80000300800 */
[----:B------:R-:W2:Y:S04]  /*641a0*/  LDL.LU R23, [R1+0x34f8] ;  /* 0x0034f80001177983 */ /* 0x000ea80000300800 */
[----:B------:R-:W3:Y:S04]  /*641b0*/  LDL.LU R26, [R1+0x34f4] ;  /* 0x0034f400011a7983 */ /* 0x000ee80000300800 */
[----:B------:R-:W3:Y:S04]  /*641c0*/  LDL.LU R27, [R1+0x34f0] ;  /* 0x0034f000011b7983 */ /* 0x000ee80000300800 */
[----:B------:R-:W4:Y:S04]  /*641d0*/  LDL.LU R30, [R1+0x34ec] ;  /* 0x0034ec00011e7983 */ /* 0x000f280000300800 */
[----:B------:R-:W4:Y:S04]  /*641e0*/  LDL.LU R31, [R1+0x34e8] ;  /* 0x0034e800011f7983 */ /* 0x000f280000300800 */
[----:B------:R-:W2:Y:S04]  /*641f0*/  LDL.LU R34, [R1+0x34e4] ;  /* 0x0034e40001227983 */ /* 0x000ea80000300800 */
[----:B------:R-:W2:Y:S04]  /*64200*/  LDL.LU R54, [R1+0x34e0] ;  /* 0x0034e00001367983 */ /* 0x000ea80000300800 */
[----:B------:R-:W2:Y:S04]  /*64210*/  LDL.LU R55, [R1+0x34dc] ;  /* 0x0034dc0001377983 */ /* 0x000ea80000300800 */
[----:B------:R-:W2:Y:S04]  /*64220*/  LDL.LU R50, [R1+0x34d8] ;  /* 0x0034d80001327983 */ /* 0x000ea80000300800 */
[----:B------:R-:W2:Y:S01]  /*64230*/  LDL.LU R51, [R1+0x34d4] ;  /* 0x0034d40001337983 */ /* 0x000ea20000300800 */
[----:B------:R-:W-:Y:S01]  /*64240*/  MOV R81, R42 ;  /* 0x0000002a00517202 */ /* 0x000fe20000000f00 */
[----:B------:R-:W-:Y:S01]  /*64250*/  HMMA.1688.F32.TF32 R184, R236, R40, R184 ;  /* 0x00000028ecb8723c */ /* 0x000fe200000810b8 */
[----:B------:R-:W-:Y:S01]  /*64260*/  IMAD.MOV.U32 R82, RZ, RZ, R46 ;  /* 0x000000ffff527224 */ /* 0x000fe200078e002e */
[----:B------:R-:W3:Y:S01]  /*64270*/  LDL.LU R42, [R1+0x34d0] ;  /* 0x0034d000012a7983 */ /* 0x000ee20000300800 */
[----:B------:R-:W-:-:S03]  /*64280*/  IMAD.MOV.U32 R83, RZ, RZ, R47 ;  /* 0x000000ffff537224 */ /* 0x000fc600078e002f */
[----:B------:R-:W3:Y:S04]  /*64290*/  LDL.LU R46, [R1+0x34cc] ;  /* 0x0034cc00012e7983 */ /* 0x000ee80000300800 */
[----:B------:R-:W3:Y:S01]  /*642a0*/  LDL.LU R47, [R1+0x34c8] ;  /* 0x0034c800012f7983 */ /* 0x000ee20000300800 */
[C---:B--2---:R-:W-:Y:S11]  /*642b0*/  HMMA.1688.F32.TF32 R68, R228.reuse, R50, R68 ;  /* 0x00000032e444723c */ /* 0x044ff60000081044 */
[----:B------:R-:W-:Y:S11]  /*642c0*/  @!UPT UIADD3 URZ, URZ, URZ, URZ ;  /* 0x0000003f3f3ff290 */ /* 0x000ff6000fffe03f */
[----:B------:R-:W-:Y:S02]  /*642d0*/  @!UPT UIADD3 URZ, URZ, URZ, URZ ;  /* 0x0000003f3f3ff290 */ /* 0x000fe4000fffe03f */
[----:B------:R-:W-:Y:S02]  /*642e0*/  IMAD.MOV.U32 R41, RZ, RZ, R68 ;  /* 0x000000ffff297224 */ /* 0x000fe400078e0044 */
[----:B------:R-:W-:Y:S01]  /*642f0*/  IMAD.MOV.U32 R40, RZ, RZ, R69 ;  /* 0x000000ffff287224 */ /* 0x000fe200078e0045 */
[----:B------:R-:W-:Y:S01]  /*64300*/  MOV R69, R35 ;  /* 0x0000002300457202 */ /* 0x000fe20000000f00 */
[----:B------:R-:W-:Y:S02]  /*64310*/  IMAD.MOV.U32 R68, RZ, RZ, R43 ;  /* 0x000000ffff447224 */ /* 0x000fe400078e002b */
[----:B------:R-:W2:Y:S04]  /*64320*/  LDL.LU R43, [R1+0x34c4] ;  /* 0x0034c400012b7983 */ /* 0x000ea80000300800 */
[----:B------:R-:W2:Y:S01]  /*64330*/  LDL.LU R35, [R1+0x34c0] ;  /* 0x0034c00001237983 */ /* 0x000ea20000300800 */
[C---:B----4-:R-:W-:Y:S08]  /*64340*/  HMMA.1688.F32.TF32 R80, R228.reuse, R30, R80 ;  /* 0x0000001ee450723c */ /* 0x050ff00000081050 */
[C---:B---3--:R-:W-:Y:S08]  /*64350*/  HMMA.1688.F32.TF32 R76, R228.reuse, R26, R76 ;  /* 0x0000001ae44c723c */ /* 0x048ff0000008104c */
[----:B------:R-:W-:Y:S08]  /*64360*/  HMMA.1688.F32.TF32 R72, R228, R22, R72 ;  /* 0x00000016e448723c */ /* 0x000ff00000081048 */
[----:B------:R-:W-:Y:S07]  /*64370*/  HMMA.1688.F32.TF32 R220, R236, R36, R220 ;  /* 0x00000024ecdc723c */ /* 0x000fee00000810dc */
[----:B------:R-:W-:Y:S01]  /*64380*/  MOV R37, R70 ;  /* 0x0000004600257202 */ /* 0x000fe20000000f00 */
[----:B------:R-:W-:-:S02]  /*64390*/  IMAD.MOV.U32 R36, RZ, RZ, R71 ;  /* 0x000000ffff247224 */ /* 0x000fc400078e0047 */
[----:B------:R-:W-:Y:S02]  /*643a0*/  IMAD.MOV.U32 R70, RZ, RZ, R38 ;  /* 0x000000ffff467224 */ /* 0x000fe400078e0026 */
[----:B------:R-:W3:Y:S01]  /*643b0*/  LDL.LU R38, [R1+0x34bc] ;  /* 0x0034bc0001267983 */ /* 0x000ee20000300800 */
[----:B------:R-:W-:-:S03]  /*643c0*/  IMAD.MOV.U32 R71, RZ, RZ, R39 ;  /* 0x000000ffff477224 */ /* 0x000fc600078e0027 */
[----:B------:R-:W3:Y:S01]  /*643d0*/  LDL.LU R39, [R1+0x34b8] ;  /* 0x0034b80001277983 */ /* 0x000ee20000300800 */
[----:B--2---:R-:W-:Y:S11]  /*643e0*/  HMMA.1688.F32.TF32 R84, R228, R34, R84 ;  /* 0x00000022e454723c */ /* 0x004ff60000081054 */
[----:B------:R-:W-:Y:S11]  /*643f0*/  @!UPT UIADD3 URZ, URZ, URZ, URZ ;  /* 0x0000003f3f3ff290 */ /* 0x000ff6000fffe03f */
[----:B------:R-:W-:Y:S01]  /*64400*/  @!UPT UIADD3 URZ, URZ, URZ, URZ ;  /* 0x0000003f3f3ff290 */ /* 0x000fe2000fffe03f */
[----:B------:R-:W-:Y:S04]  /*64410*/  STL.64 [R1+0x40], R84 ;  /* 0x0000405401007387 */ /* 0x000fe80000100a00 */
[----:B------:R-:W-:Y:S04]  /*64420*/  STL.64 [R1+0x48], R86 ;  /* 0x0000485601007387 */ /* 0x000fe80000100a00 */
[----:B------:R1:W-:Y:S04]  /*64430*/  STL.64 [R1+0x30], R80 ;  /* 0x0000305001007387 */ /* 0x0003e80000100a00 */
[----:B------:R2:W-:Y:S04]  /*64440*/  STL.64 [R1+0x38], R82 ;  /* 0x0000385201007387 */ /* 0x0005e80000100a00 */
[----:B------:R4:W-:Y:S01]  /*64450*/  STL.64 [R1+0x20], R76 ;  /* 0x0000204c01007387 */ /* 0x0009e20000100a00 */
[----:B-1----:R-:W-:-:S03]  /*64460*/  MOV R80, R242 ;  /* 0x000000f200507202 */ /* 0x002fc60000000f00 */
[----:B------:R1:W-:Y:S01]  /*64470*/  STL.64 [R1+0x28], R78 ;  /* 0x0000284e01007387 */ /* 0x0003e20000100a00 */
[----:B------:R-:W-:-:S03]  /*64480*/  IMAD.MOV.U32 R81, RZ, RZ, R244 ;  /* 0x000000ffff517224 */ /* 0x000fc600078e00f4 */
[----:B------:R-:W3:Y:S01]  /*64490*/  LDL.LU R242, [R1+0x34b4] ;  /* 0x0034b40001f27983 */ /* 0x000ee20000300800 */
[----:B--2---:R-:W-:-:S03]  /*644a0*/  IMAD.MOV.U32 R82, RZ, RZ, R245 ;  /* 0x000000ffff527224 */ /* 0x004fc600078e00f5 */
[----:B------:R-:W-:Y:S01]  /*644b0*/  STL.64 [R1+0x10], R72 ;  /* 0x0000104801007387 */ /* 0x000fe20000100a00 */
[----:B------:R-:W-:-:S03]  /*644c0*/  MOV R83, R246 ;  /* 0x000000f600537202 */ /* 0x000fc60000000f00 */
[----:B------:R2:W-:Y:S01]  /*644d0*/  STL.64 [R1+0x18], R74 ;  /* 0x0000184a01007387 */ /* 0x0005e20000100a00 */
        /* <DEDUP_REMOVED lines=8> */
[----:B----4-:R-:W-:Y:S01]  /*64560*/  MOV R76, R247 ;  /* 0x000000f7004c7202 */ /* 0x010fe20000000f00 */
[----:B------:R-:W-:-:S02]  /*64570*/  IMAD.MOV.U32 R77, RZ, RZ, R248 ;  /* 0x000000ffff4d7224 */ /* 0x000fc400078e00f8 */
[----:B------:R-:W4:Y:S01]  /*64580*/  LDL.LU R87, [R1+0x1cc] ;  /* 0x0001cc0001577983 */ /* 0x000f220000300800 */
[----:B-1----:R-:W-:Y:S01]  /*64590*/  IMAD.MOV.U32 R78, RZ, RZ, R249 ;  /* 0x000000ffff4e7224 */ /* 0x002fe200078e00f9 */
[----:B------:R-:W-:Y:S02]  /*645a0*/  MOV R79, R250 ;  /* 0x000000fa004f7202 */ /* 0x000fe40000000f00 */
[----:B------:R-:W3:Y:S04]  /*645b0*/  LDL.LU R247, [R1+0x349c] ;  /* 0x00349c0001f77983 */ /* 0x000ee80000300800 */
[----:B------:R-:W3:Y:S04]  /*645c0*/  LDL.LU R248, [R1+0x3498] ;  /* 0x0034980001f87983 */ /* 0x000ee80000300800 */
[----:B------:R-:W3:Y:S04]  /*645d0*/  LDL.LU R249, [R1+0x3494] ;  /* 0x0034940001f97983 */ /* 0x000ee80000300800 */
[----:B------:R-:W3:Y:S01]  /*645e0*/  LDL.LU R250, [R1+0x3490] ;  /* 0x0034900001fa7983 */ /* 0x000ee20000300800 */
[----:B--2---:R-:W-:Y:S07]  /*645f0*/  HMMA.1688.F32.TF32 R72, R228, R18, R68 ;  /* 0x00000012e448723c */ /* 0x004fee0000081044 */
[----:B------:R-:W-:-:S02]  /*64600*/  IMAD.MOV.U32 R68, RZ, RZ, R251 ;  /* 0x000000ffff447224 */ /* 0x000fc400078e00fb */
[----:B------:R-:W3:Y:S01]  /*64610*/  LDL.LU R251, [R1+0x348c] ;  /* 0x00348c0001fb7983 */ /* 0x000ee20000300800 */
[----:B------:R-:W-:Y:S01]  /*64620*/  IMAD.MOV.U32 R69, RZ, RZ, R14 ;  /* 0x000000ffff457224 */ /* 0x000fe200078e000e */
[----:B------:R-:W-:Y:S01]  /*64630*/  MOV R70, R15 ;  /* 0x0000000f00467202 */ /* 0x000fe20000000f00 */
[----:B------:R-:W-:-:S11]  /*64640*/  IMAD.MOV.U32 R71, RZ, RZ, R10 ;  /* 0x000000ffff477224 */ /* 0x000fd600078e000a */
[----:B------:R1:W-:Y:S04]  /*64650*/  STL.64 [R1], R72 ;  /* 0x0000004801007387 */ /* 0x0003e80000100a00 */
[----:B------:R2:W-:Y:S04]  /*64660*/  STL.64 [R1+0x8], R74 ;  /* 0x0000084a01007387 */ /* 0x0005e80000100a00 */
[----:B------:R-:W3:Y:S04]  /*64670*/  LDL.LU R14, [R1+0x3488] ;  /* 0x00348800010e7983 */ /* 0x000ee80000300800 */
[----:B------:R-:W3:Y:S01]  /*64680*/  LDL.LU R15, [R1+0x3484] ;  /* 0x00348400010f7983 */ /* 0x000ee20000300800 */
[----:B-1----:R-:W-:Y:S01]  /*64690*/  IMAD.MOV.U32 R72, RZ, RZ, R11 ;  /* 0x000000ffff487224 */ /* 0x002fe200078e000b */
[----:B------:R-:W-:-:S02]  /*646a0*/  MOV R73, R243 ;  /* 0x000000f300497202 */ /* 0x000fc40000000f00 */
[----:B------:R-:W3:Y:S01]  /*646b0*/  LDL.LU R10, [R1+0x3480] ;  /* 0x00348000010a7983 */ /* 0x000ee20000300800 */
[----:B--2---:R-:W-:-:S03]  /*646c0*/  IMAD.MOV.U32 R74, RZ, RZ, R6 ;  /* 0x000000ffff4a7224 */ /* 0x004fc600078e0006 */
[----:B------:R-:W2:Y:S01]  /*646d0*/  LDL.LU R11, [R1+0x347c] ;  /* 0x00347c00010b7983 */ /* 0x000ea20000300800 */
[----:B------:R-:W-:-:S03]  /*646e0*/  IMAD.MOV.U32 R75, RZ, RZ, R7 ;  /* 0x000000ffff4b7224 */ /* 0x000fc600078e0007 */
[----:B------:R-:W2:Y:S04]  /*646f0*/  LDL.LU R243, [R1+0x3478] ;  /* 0x0034780001f37983 */ /* 0x000ea80000300800 */
[----:B------:R-:W2:Y:S04]  /*64700*/  LDL.LU R6, [R1+0x3474] ;  /* 0x0034740001067983 */ /* 0x000ea80000300800 */
[----:B------:R-:W2:Y:S01]  /*64710*/  LDL.LU R7, [R1+0x3470] ;  /* 0x0034700001077983 */ /* 0x000ea20000300800 */
        /* <DEDUP_REMOVED lines=9> */
[----:B------:R-:W4:Y:S02]  /*647b0*/  LDS R239, [R0+0x1e100] ;  /* 0x01e1000000ef7984 */ /* 0x000f240000000800 */
[C---:B----4-:R-:W-:Y:S08]  /*647c0*/  HMMA.1688.F32.TF32 R84, R236.reuse, R66, R84 ;  /* 0x00000042ec54723c */ /* 0x050ff00000081054 */
[C---:B------:R-:W-:Y:S08]  /*647d0*/  HMMA.1688.F32.TF32 R76, R236.reuse, R58, R76 ;  /* 0x0000003aec4c723c */ /* 0x040ff0000008104c */
[C---:B------:R-:W-:Y:S08]  /*647e0*/  HMMA.1688.F32.TF32 R80, R236.reuse, R62, R80 ;  /* 0x0000003eec50723c */ /* 0x040ff00000081050 */
[C---:B------:R-:W-:Y:S08]  /*647f0*/  HMMA.1688.F32.TF32 R72, R236.reuse, R54, R72 ;  /* 0x00000036ec48723c */ /* 0x040ff00000081048 */
[----:B------:R-:W-:Y:S08]  /*64800*/  HMMA.1688.F32.TF32 R68, R236, R50, R68 ;  /* 0x00000032ec44723c */ /* 0x000ff00000081044 */
[C---:B---3--:R-:W-:Y:S08]  /*64810*/  HMMA.1688.F32.TF32 R248, R228.reuse, R14, R248 ;  /* 0x0000000ee4f8723c */ /* 0x048ff000000810f8 */
[C---:B--2---:R-:W-:Y:S08]  /*64820*/  HMMA.1688.F32.TF32 R244, R228.reuse, R10, R244 ;  /* 0x0000000ae4f4723c */ /* 0x044ff000000810f4 */
[----:B------:R-:W-:Y:S07]  /*64830*/  HMMA.1688.F32.TF32 R240, R228, R6, R240 ;  /* 0x00000006e4f0723c */ /* 0x000fee00000810f0 */
        /* <DEDUP_REMOVED lines=8> */
[----:B------:R1:W-:Y:S04]  /*648c0*/  STL [R1+0x324c], R240 ;  /* 0x00324cf001007387 */ /* 0x0003e80000100800 */
[----:B------:R-:W-:Y:S04]  /*648d0*/  STL [R1+0x3248], R241 ;  /* 0x003248f101007387 */ /* 0x000fe80000100800 */
[----:B------:R-:W-:Y:S04]  /*648e0*/  STL [R1+0x3244], R242 ;  /* 0x003244f201007387 */ /* 0x000fe80000100800 */
[----:B------:R-:W-:Y:S04]  /*648f0*/  STL [R1+0x3220], R243 ;  /* 0x003220f301007387 */ /* 0x000fe80000100800 */
[----:B------:R2:W-:Y:S04]  /*64900*/  STL.64 [R1+0x1c0], R84 ;  /* 0x0001c05401007387 */ /* 0x0005e80000100a00 */
[----:B------:R3:W-:Y:S04]  /*64910*/  STL.64 [R1+0x1c8], R86 ;  /* 0x0001c85601007387 */ /* 0x0007e80000100a00 */
[----:B------:R-:W-:Y:S04]  /*64920*/  STL.64 [R1+0x1a0], R76 ;  /* 0x0001a04c01007387 */ /* 0x000fe80000100a00 */
[----:B------:R4:W-:Y:S04]  /*64930*/  STL.64 [R1+0x1b0], R80 ;  /* 0x0001b05001007387 */ /* 0x0009e80000100a00 */
[----:B------:R3:W-:Y:S04]  /*64940*/  STL.64 [R1+0x1b8], R82 ;  /* 0x0001b85201007387 */ /* 0x0007e80000100a00 */
[----:B------:R3:W-:Y:S01]  /*64950*/  STL [R1+0x1a8], R78 ;  /* 0x0001a84e01007387 */ /* 0x0007e20000100800 */
[----:B-1----:R-:W-:-:S03]  /*64960*/  MOV R240, R79 ;  /* 0x0000004f00f07202 */ /* 0x002fc60000000f00 */
[----:B--2---:R-:W2:Y:S04]  /*64970*/  LDL.LU R84, [R1+0x170] ;  /* 0x0001700001547983 */ /* 0x004ea80000300800 */
[----:B------:R-:W2:Y:S04]  /*64980*/  LDL.LU R85, [R1+0x174] ;  /* 0x0001740001557983 */ /* 0x000ea80000300800 */
[----:B---3--:R-:W2:Y:S04]  /*64990*/  LDL.LU R86, [R1+0x178] ;  /* 0x0001780001567983 */ /* 0x008ea80000300800 */
[----:B------:R-:W2:Y:S04]  /*649a0*/  LDL.LU R87, [R1+0x17c] ;  /* 0x00017c0001577983 */ /* 0x000ea80000300800 */
[----:B----4-:R-:W3:Y:S01]  /*649b0*/  LDL.LU R80, [R1+0x160] ;  /* 0x0001600001507983 */ /* 0x010ee20000300800 */
[----:B------:R-:W-:-:S03]  /*649c0*/  IMAD.MOV.U32 R249, RZ, RZ, R75 ;  /* 0x000000fffff97224 */ /* 0x000fc600078e004b */
[----:B------:R-:W3:Y:S01]  /*649d0*/  LDL.LU R81, [R1+0x164] ;  /* 0x0001640001517983 */ /* 0x000ee20000300800 */
[----:B------:R-:W-:-:S03]  /*649e0*/  MOV R248, R74 ;  /* 0x0000004a00f87202 */ /* 0x000fc60000000f00 */
[----:B------:R-:W3:Y:S01]  /*649f0*/  LDL.LU R82, [R1+0x168] ;  /* 0x0001680001527983 */ /* 0x000ee20000300800 */
[----:B------:R-:W-:-:S03]  /*64a00*/  IMAD.MOV.U32 R247, RZ, RZ, R73 ;  /* 0x000000fffff77224 */ /* 0x000fc600078e0049 */
[----:B------:R-:W3:Y:S01]  /*64a10*/  LDL.LU R83, [R1+0x16c] ;  /* 0x00016c0001537983 */ /* 0x000ee20000300800 */
[----:B------:R-:W-:-:S03]  /*64a20*/  IMAD.MOV.U32 R246, RZ, RZ, R72 ;  /* 0x000000fffff67224 */ /* 0x000fc600078e0048 */
[----:B------:R-:W-:Y:S04]  /*64a30*/  STL [R1+0x3250], R240 ;  /* 0x003250f001007387 */ /* 0x000fe80000100800 */
        /* <DEDUP_REMOVED lines=8> */
[----:B------:R1:W-:Y:S04]  /*64ac0*/  STL [R1+0x18c], R71 ;  /* 0x00018c4701007387 */ /* 0x0003e80000100800 */
[----:B------:R-:W4:Y:S04]  /*64ad0*/  LDL.LU R72, [R1+0x140] ;  /* 0x0001400001487983 */ /* 0x000f280000300800 */
[----:B------:R-:W4:Y:S04]  /*64ae0*/  LDL.LU R73, [R1+0x144] ;  /* 0x0001440001497983 */ /* 0x000f280000300800 */
[----:B------:R-:W4:Y:S04]  /*64af0*/  LDL.LU R74, [R1+0x148] ;  /* 0x00014800014a7983 */ /* 0x000f280000300800 */
[----:B------:R-:W4:Y:S01]  /*64b00*/  LDL.LU R75, [R1+0x14c] ;  /* 0x00014c00014b7983 */ /* 0x000f220000300800 */
[----:B------:R-:W-:Y:S01]  /*64b10*/  IMAD.MOV.U32 R250, RZ, RZ, R68 ;  /* 0x000000fffffa7224 */ /* 0x000fe200078e0044 */
[----:B------:R-:W-:-:S02]  /*64b20*/  MOV R251, R69 ;  /* 0x0000004500fb7202 */ /* 0x000fc40000000f00 */
[----:B------:R-:W4:Y:S04]  /*64b30*/  LDL.LU R68, [R1+0x130] ;  /* 0x0001300001447983 */ /* 0x000f280000300800 */
[----:B------:R-:W4:Y:S01]  /*64b40*/  LDL.LU R69, [R1+0x134] ;  /* 0x0001340001457983 */ /* 0x000f220000300800 */
[----:B------:R-:W-:Y:S01]  /*64b50*/  IMAD.MOV.U32 R243, RZ, RZ, R70 ;  /* 0x000000fffff37224 */ /* 0x000fe200078e0046 */
[----:B-1----:R-:W-:Y:S01]  /*64b60*/  MOV R71, R2 ;  /* 0x0000000200477202 */ /* 0x002fe20000000f00 */
[----:B------:R-:W-:Y:S01]  /*64b70*/  IMAD.MOV.U32 R70, RZ, RZ, R252 ;  /* 0x000000ffff467224 */ /* 0x000fe200078e00fc */
[C---:B------:R-:W-:Y:S02]  /*64b80*/  HMMA.1688.F32.TF32 R96, R228.reuse, R46, R96 ;  /* 0x0000002ee460723c */ /* 0x040fe40000081060 */
[----:B------:R-:W-:Y:S04]  /*64b90*/  STL [R1+0x326c], R243 ;  /* 0x00326cf301007387 */ /* 0x000fe80000100800 */
[----:B------:R1:W-:Y:S02]  /*64ba0*/  STL [R1+0x3268], R251 ;  /* 0x003268fb01007387 */ /* 0x0003e40000100800 */
[C---:B------:R-:W-:Y:S02]  /*64bb0*/  HMMA.1688.F32.TF32 R92, R228.reuse, R42, R92 ;  /* 0x0000002ae45c723c */ /* 0x040fe4000008105c */
[----:B------:R1:W-:Y:S06]  /*64bc0*/  STL [R1+0x3264], R250 ;  /* 0x003264fa01007387 */ /* 0x0003ec0000100800 */
[----:B------:R-:W-:Y:S08]  /*64bd0*/  HMMA.1688.F32.TF32 R88, R228, R38, R88 ;  /* 0x00000026e458723c */ /* 0x000ff00000081058 */
[----:B------:R-:W-:Y:S01]  /*64be0*/  MOV R49, R96 ;  /* 0x0000006000317202 */ /* 0x000fe20000000f00 */
[----:B------:R-:W-:Y:S01]  /*64bf0*/  IMAD.MOV.U32 R48, RZ, RZ, R97 ;  /* 0x000000ffff307224 */ /* 0x000fe200078e0061 */
[----:B------:R-:W-:Y:S01]  /*64c00*/  MOV R44, R99 ;  /* 0x00000063002c7202 */ /* 0x000fe20000000f00 */
[----:B------:R-:W-:-:S05]  /*64c10*/  IMAD.MOV.U32 R45, RZ, RZ, R98 ;  /* 0x000000ffff2d7224 */ /* 0x000fca00078e0062 */
[----:B------:R-:W-:Y:S01]  /*64c20*/  IMAD.MOV.U32 R57, RZ, RZ, R92 ;  /* 0x000000ffff397224 */ /* 0x000fe200078e005c */
[----:B------:R-:W-:Y:S01]  /*64c30*/  MOV R53, R94 ;  /* 0x0000005e00357202 */ /* 0x000fe20000000f00 */
[----:B------:R-:W-:Y:S02]  /*64c40*/  IMAD.MOV.U32 R56, RZ, RZ, R93 ;  /* 0x000000ffff387224 */ /* 0x000fe400078e005d */
[----:B------:R-:W-:-:S04]  /*64c50*/  IMAD.MOV.U32 R52, RZ, RZ, R95 ;  /* 0x000000ffff347224 */ /* 0x000fc800078e005f */
[----:B------:R-:W-:Y:S01]  /*64c60*/  IMAD.MOV.U32 R65, RZ, RZ, R88 ;  /* 0x000000ffff417224 */ /* 0x000fe200078e0058 */
[----:B------:R-:W-:Y:S01]  /*64c70*/  MOV R64, R89 ;  /* 0x0000005900407202 */ /* 0x000fe20000000f00 */
[----:B------:R-:W-:Y:S02]  /*64c80*/  IMAD.MOV.U32 R61, RZ, RZ, R90 ;  /* 0x000000ffff3d7224 */ /* 0x000fe400078e005a */
[----:B------:R-:W-:Y:S01]  /*64c90*/  IMAD.MOV.U32 R60, RZ, RZ, R91 ;  /* 0x000000ffff3c7224 */ /* 0x000fe200078e005b */
[C---:B--2---:R-:W-:Y:S08]  /*64ca0*/  HMMA.1688.F32.TF32 R84, R236.reuse, R46, R84 ;  /* 0x0000002eec54723c */ /* 0x044ff00000081054 */
[C---:B---3--:R-:W-:Y:S08]  /*64cb0*/  HMMA.1688.F32.TF32 R80, R236.reuse, R42, R80 ;  /* 0x0000002aec50723c */ /* 0x048ff00000081050 */
[----:B----4-:R-:W-:Y:S08]  /*64cc0*/  HMMA.1688.F32.TF32 R76, R236, R38, R76 ;  /* 0x00000026ec4c723c */ /* 0x010ff0000008104c */
[----:B------:R-:W-:-:S02]  /*64cd0*/  IMAD.MOV.U32 R2, RZ, RZ, R87 ;  /* 0x000000ffff027224 */ /* 0x000fc400078e0057 */
[----:B------:R-:W-:-:S06]  /*64ce0*/  IMAD.MOV.U32 R252, RZ, RZ, R86 ;  /* 0x000000fffffc7224 */ /* 0x000fcc00078e0056 */
[----:B------:R-:W-:Y:S01]  /*64cf0*/  MOV R245, R83 ;  /* 0x0000005300f57202 */ /* 0x000fe20000000f00 */
[----:B------:R-:W-:Y:S01]  /*64d00*/  IMAD.MOV.U32 R244, RZ, RZ, R82 ;  /* 0x000000fffff47224 */ /* 0x000fe200078e0052 */
[----:B------:R-:W-:Y:S01]  /*64d10*/  STL.64 [R1+0x170], R84 ;  /* 0x0001705401007387 */ /* 0x000fe20000100a00 */
[----:B------:R-:W-:Y:S01]  /*64d20*/  IMAD.MOV.U32 R242, RZ, RZ, R81 ;  /* 0x000000fffff27224 */ /* 0x000fe200078e0051 */
[----:B------:R-:W-:Y:S02]  /*64d30*/  MOV R241, R80 ;  /* 0x0000005000f17202 */ /* 0x000fe40000000f00 */
[----:B------:R-:W-:Y:S04]  /*64d40*/  STL [R1+0x3274], R2 ;  /* 0x0032740201007387 */ /* 0x000fe80000100800 */
[----:B------:R-:W-:Y:S01]  /*64d50*/  STL [R1+0x3270], R252 ;  /* 0x003270fc01007387 */ /* 0x000fe20000100800 */
[C---:B------:R-:W-:Y:S08]  /*64d60*/  HMMA.1688.F32.TF32 R72, R236.reuse, R34, R72 ;  /* 0x00000022ec48723c */ /* 0x040ff00000081048 */
[----:B------:R-:W-:Y:S01]  /*64d70*/  HMMA.1688.F32.TF32 R68, R236, R30, R68 ;  /* 0x0000001eec44723c */ /* 0x000fe20000081044 */
[----:B------:R-:W-:Y:S01]  /*64d80*/  IMAD.MOV.U32 R240, RZ, RZ, R79 ;  /* 0x000000fffff07224 */ /* 0x000fe200078e004f */
[----:B------:R-:W-:Y:S01]  /*64d90*/  STL [R1+0x3284], R245 ;  /* 0x003284f501007387 */ /* 0x000fe20000100800 */
[----:B------:R-:W-:Y:S01]  /*64da0*/  MOV R246, R78 ;  /* 0x0000004e00f67202 */ /* 0x000fe20000000f00 */
[----:B------:R-:W-:-:S02]  /*64db0*/  IMAD.MOV.U32 R247, RZ, RZ, R77 ;  /* 0x000000fffff77224 */ /* 0x000fc400078e004d */
[----:B------:R-:W-:Y:S01]  /*64dc0*/  STL [R1+0x3280], R244 ;  /* 0x003280f401007387 */ /* 0x000fe20000100800 */
[----:B------:R-:W-:-:S03]  /*64dd0*/  IMAD.MOV.U32 R248, RZ, RZ, R76 ;  /* 0x000000fffff87224 */ /* 0x000fc600078e004c */
[----:B------:R2:W-:Y:S04]  /*64de0*/  STL [R1+0x327c], R242 ;  /* 0x00327cf201007387 */ /* 0x0005e80000100800 */
[----:B------:R3:W-:Y:S02]  /*64df0*/  STL [R1+0x3278], R241 ;  /* 0x003278f101007387 */ /* 0x0007e40000100800 */
[----:B------:R-:W-:Y:S01]  /*64e00*/  IMAD.MOV.U32 R249, RZ, RZ, R75 ;  /* 0x000000fffff97224 */ /* 0x000fe200078e004b */
[----:B-1----:R-:W-:Y:S01]  /*64e10*/  MOV R251, R73 ;  /* 0x0000004900fb7202 */ /* 0x002fe20000000f00 */
[----:B------:R-:W-:Y:S01]  /*64e20*/  STL [R1+0x3294], R240 ;  /* 0x003294f001007387 */ /* 0x000fe20000100800 */
[----:B------:R-:W-:Y:S02]  /*64e30*/  IMAD.MOV.U32 R250, RZ, RZ, R74 ;  /* 0x000000fffffa7224 */ /* 0x000fe400078e004a */
[----:B------:R-:W-:Y:S01]  /*64e40*/  IMAD.MOV.U32 R243, RZ, RZ, R72 ;  /* 0x000000fffff37224 */ /* 0x000fe200078e0048 */
[----:B------:R-:W-:Y:S04]  /*64e50*/  STL [R1+0x3290], R246 ;  /* 0x003290f601007387 */ /* 0x000fe80000100800 */
[----:B------:R-:W-:Y:S04]  /*64e60*/  STL [R1+0x328c], R247 ;  /* 0x00328cf701007387 */ /* 0x000fe80000100800 */
[----:B------:R1:W-:Y:S04]  /*64e70*/  STL [R1+0x3288], R248 ;  /* 0x003288f801007387 */ /* 0x0003e80000100800 */
[----:B------:R-:W-:Y:S04]  /*64e80*/  STL [R1+0x32a4], R249 ;  /* 0x0032a4f901007387 */ /* 0x000fe80000100800 */
[----:B------:R-:W-:Y:S04]  /*64e90*/  STL [R1+0x32a0], R250 ;  /* 0x0032a0fa01007387 */ /* 0x000fe80000100800 */
[----:B------:R-:W-:Y:S04]  /*64ea0*/  STL [R1+0x329c], R251 ;  /* 0x00329cfb01007387 */ /* 0x000fe80000100800 */
[----:B------:R-:W-:Y:S01]  /*64eb0*/  STL [R1+0x3298], R243 ;  /* 0x003298f301007387 */ /* 0x000fe20000100800 */
[----:B--2---:R-:W-:-:S03]  /*64ec0*/  MOV R242, R68 ;  /* 0x0000004400f27202 */ /* 0x004fc60000000f00 */
[----:B------:R-:W2:Y:S01]  /*64ed0*/  LDL.LU R96, [R1+0x120] ;  /* 0x0001200001607983 */ /* 0x000ea20000300800 */
[----:B---3--:R-:W-:-:S03]  /*64ee0*/  IMAD.MOV.U32 R241, RZ, RZ, R69 ;  /* 0x000000fffff17224 */ /* 0x008fc600078e0045 */
[----:B------:R-:W2:Y:S01]  /*64ef0*/  LDL.LU R97, [R1+0x124] ;  /* 0x0001240001617983 */ /* 0x000ea20000300800 */
[----:B------:R-:W-:-:S03]  /*64f00*/  IMAD.MOV.U32 R2, RZ, RZ, R70 ;  /* 0x000000ffff027224 */ /* 0x000fc600078e0046 */
[----:B------:R-:W2:Y:S01]  /*64f10*/  LDL.LU R98, [R1+0x128] ;  /* 0x0001280001627983 */ /* 0x000ea20000300800 */
[----:B------:R-:W-:-:S03]  /*64f20*/  MOV R252, R71 ;  /* 0x0000004700fc7202 */ /* 0x000fc60000000f00 */
        /* <DEDUP_REMOVED lines=30> */
[----:B------:R-:W-:Y:S04]  /*65110*/  LDS R228, [R3+0x1c200] ;  /* 0x01c2000003e47984 */ /* 0x000fe80000000800 */
[----:B------:R-:W-:Y:S04]  /*65120*/  LDS R230, [R3+0x1e200] ;  /* 0x01e2000003e67984 */ /* 0x000fe80000000800 */
[----:B------:R-:W-:Y:S04]  /*65130*/  LDS R229, [R0+0x1c200] ;  /* 0x01c2000000e57984 */ /* 0x000fe80000000800 */
[----:B------:R-:W3:Y:S04]  /*65140*/  LDS R231, [R0+0x1e200] ;  /* 0x01e2000000e77984 */ /* 0x000ee80000000800 */
[----:B------:R-:W-:Y:S04]  /*65150*/  STL [R1+0x32b4], R252 ;  /* 0x0032b4fc01007387 */ /* 0x000fe80000100800 */
[----:B------:R-:W-:Y:S04]  /*65160*/  STL [R1+0x32b0], R2 ;  /* 0x0032b00201007387 */ /* 0x000fe80000100800 */
[----:B------:R-:W-:Y:S04]  /*65170*/  STL [R1+0x32ac], R241 ;  /* 0x0032acf101007387 */ /* 0x000fe80000100800 */
[----:B------:R-:W-:Y:S01]  /*65180*/  STL [R1+0x32a8], R242 ;  /* 0x0032a8f201007387 */ /* 0x000fe20000100800 */
[----:B--2---:R-:W-:Y:S11]  /*65190*/  HMMA.1688.F32.TF32 R96, R236, R26, R96 ;  /* 0x0000001aec60723c */ /* 0x004ff60000081060 */
[----:B------:R-:W-:Y:S11]  /*651a0*/  @!UPT UIADD3 URZ, URZ, URZ, URZ ;  /* 0x0000003f3f3ff290 */ /* 0x000ff6000fffe03f */
[----:B------:R-:W-:Y:S02]  /*651b0*/  @!UPT UIADD3 URZ, URZ, URZ, URZ ;  /* 0x0000003f3f3ff290 */ /* 0x000fe4000fffe03f */
[----:B-1----:R-:W-:Y:S02]  /*651c0*/  IMAD.MOV.U32 R248, RZ, RZ, R97 ;  /* 0x000000fffff87224 */ /* 0x002fe400078e0061 */
[----:B------:R-:W-:-:S03]  /*651d0*/  IMAD.MOV.U32 R247, RZ, RZ, R96 ;  /* 0x000000fffff77224 */ /* 0x000fc600078e0060 */
[----:B------:R-:W-:Y:S04]  /*651e0*/  STL [R1+0x32bc], R248 ;  /* 0x0032bcf801007387 */ /* 0x000fe80000100800 */
[----:B------:R-:W-:Y:S01]  /*651f0*/  STL [R1+0x32b8], R247 ;  /* 0x0032b8f701007387 */ /* 0x000fe20000100800 */
[----:B---3--:R-:W-:Y:S08]  /*65200*/  HMMA.1688.F32.TF32 R68, R228, R62, R68 ;  /* 0x0000003ee444723c */ /* 0x008ff00000081044 */
[C---:B----4-:R-:W-:Y:S08]  /*65210*/  HMMA.1688.F32.TF32 R76, R236.reuse, R6, R76 ;  /* 0x00000006ec4c723c */ /* 0x050ff0000008104c */
[----:B------:R-:W-:Y:S11]  /*65220*/  HMMA.1688.F32.TF32 R80, R236, R10, R80 ;  /* 0x0000000aec50723c */ /* 0x000ff60000081050 */
[----:B------:R-:W-:Y:S11]  /*65230*/  @!UPT UIADD3 URZ, URZ, URZ, URZ ;  /* 0x0000003f3f3ff290 */ /* 0x000ff6000fffe03f */
[----:B------:R-:W-:Y:S01]  /*65240*/  @!UPT UIADD3 URZ, URZ, URZ, URZ ;  /* 0x0000003f3f3ff290 */ /* 0x000fe2000fffe03f */
[----:B------:R-:W-:Y:S04]  /*65250*/  STL.64 [R1+0xe0], R80 ;  /* 0x0000e05001007387 */ /* 0x000fe80000100a00 */
[----:B------:R-:W-:Y:S04]  /*65260*/  STL.64 [R1+0xe8], R82 ;  /* 0x0000e85201007387 */ /* 0x000fe80000100a00 */
[----:B------:R-:W-:Y:S04]  /*65270*/  STL.64 [R1+0xd0], R76 ;  /* 0x0000d04c01007387 */ /* 0x000fe80000100a00 */
[----:B------:R1:W-:Y:S02]  /*65280*/  STL.64 [R1+0xd8], R78 ;  /* 0x0000d84e01007387 */ /* 0x0003e40000100a00 */
[----:B-1----:R-:W-:Y:S02]  /*65290*/  HMMA.1688.F32.TF32 R76, R228, R66, R72 ;  /* 0x00000042e44c723c */ /* 0x002fe40000081048 */
[----:B------:R-:W2:Y:S06]  /*652a0*/  LDL.LU R72, [R1+0x380] ;  /* 0x0003800001487983 */ /* 0x000eac0000300800 */
[C---:B------:R-:W-:Y:S08]  /*652b0*/  HMMA.1688.F32.TF32 R88, R236.reuse, R18, R88 ;  /* 0x00000012ec58723c */ /* 0x040ff00000081058 */
[----:B------:R-:W-:Y:S07]  /*652c0*/  HMMA.1688.F32.TF32 R92, R236, R22, R92 ;  /* 0x00000016ec5c723c */ /* 0x000fee000008105c */
[----:B------:R1:W-:Y:S04]  /*652d0*/  STL.64 [R1+0x4b0], R76 ;  /* 0x0004b04c01007387 */ /* 0x0003e80000100a00 */
[----:B------:R3:W-:Y:S04]  /*652e0*/  STL.64 [R1+0x4b8], R78 ;  /* 0x0004b84e01007387 */ /* 0x0007e80000100a00 */
[----:B------:R4:W-:Y:S04]  /*652f0*/  STL.64 [R1+0x4a0], R68 ;  /* 0x0004a04401007387 */ /* 0x0009e80000100a00 */
[----:B------:R1:W-:Y:S04]  /*65300*/  STL.64 [R1+0x4a8], R70 ;  /* 0x0004a84601007387 */ /* 0x0003e80000100a00 */
[----:B------:R-:W2:Y:S04]  /*65310*/  LDL.LU R73, [R1+0x384] ;  /* 0x0003840001497983 */ /* 0x000ea80000300800 */
[----:B------:R-:W2:Y:S04]  /*65320*/  LDL.LU R74, [R1+0x388] ;  /* 0x00038800014a7983 */ /* 0x000ea80000300800 */
[----:B------:R-:W2:Y:S04]  /*65330*/  LDL.LU R75, [R1+0x38c] ;  /* 0x00038c00014b7983 */ /* 0x000ea80000300800 */
[----:B-1----:R-:W2:Y:S04]  /*65340*/  LDL.LU R76, [R1+0x390] ;  /* 0x00039000014c7983 */ /* 0x002ea80000300800 */
[----:B------:R-:W2:Y:S04]  /*65350*/  LDL.LU R77, [R1+0x394] ;  /* 0x00039400014d7983 */ /* 0x000ea80000300800 */
[----:B---3--:R-:W2:Y:S04]  /*65360*/  LDL.LU R78, [R1+0x398] ;  /* 0x00039800014e7983 */ /* 0x008ea80000300800 */
[----:B------:R-:W2:Y:S01]  /*65370*/  LDL.LU R79, [R1+0x39c] ;  /* 0x00039c00014f7983 */ /* 0x000ea20000300800 */
[----:B------:R-:W-:-:S03]  /*65380*/  MOV R241, R88 ;  /* 0x0000005800f17202 */ /* 0x000fc60000000f00 */
[----:B------:R-:W3:Y:S01]  /*65390*/  LDL.LU R80, [R1+0x3a0] ;  /* 0x0003a00001507983 */ /* 0x000ee20000300800 */
[----:B------:R-:W-:-:S03]  /*653a0*/  IMAD.MOV.U32 R242, RZ, RZ, R89 ;  /* 0x000000fffff27224 */ /* 0x000fc600078e0059 */
[----:B------:R-:W3:Y:S01]  /*653b0*/  LDL.LU R81, [R1+0x3a4] ;  /* 0x0003a40001517983 */ /* 0x000ee20000300800 */
[----:B------:R-:W-:-:S03]  /*653c0*/  IMAD.MOV.U32 R249, RZ, RZ, R90 ;  /* 0x000000fffff97224 */ /* 0x000fc600078e005a */
[----:B------:R-:W3:Y:S01]  /*653d0*/  LDL.LU R82, [R1+0x3a8] ;  /* 0x0003a80001527983 */ /* 0x000ee20000300800 */
[----:B------:R-:W-:-:S03]  /*653e0*/  MOV R250, R91 ;  /* 0x0000005b00fa7202 */ /* 0x000fc60000000f00 */
[----:B------:R-:W3:Y:S01]  /*653f0*/  LDL.LU R83, [R1+0x3ac] ;  /* 0x0003ac0001537983 */ /* 0x000ee20000300800 */
[----:B------:R-:W-:-:S03]  /*65400*/  IMAD.MOV.U32 R251, RZ, RZ, R92 ;  /* 0x000000fffffb7224 */ /* 0x000fc600078e005c */
[----:B------:R-:W2:Y:S01]  /*65410*/  LDL.LU R88, [R1+0x3c0] ;  /* 0x0003c00001587983 */ /* 0x000ea20000300800 */
[----:B------:R-:W-:-:S03]  /*65420*/  MOV R243, R93 ;  /* 0x0000005d00f37202 */ /* 0x000fc60000000f00 */
[----:B------:R-:W2:Y:S01]  /*65430*/  LDL.LU R89, [R1+0x3c4] ;  /* 0x0003c40001597983 */ /* 0x000ea20000300800 */
[----:B------:R-:W-:-:S03]  /*65440*/  IMAD.MOV.U32 R240, RZ, RZ, R94 ;  /* 0x000000fffff07224 */ /* 0x000fc600078e005e */
[----:B------:R-:W2:Y:S01]  /*65450*/  LDL.LU R90, [R1+0x3c8] ;  /* 0x0003c800015a7983 */ /* 0x000ea20000300800 */
[----:B------:R-:W-:-:S03]  /*65460*/  IMAD.MOV.U32 R246, RZ, RZ, R95 ;  /* 0x000000fffff67224 */ /* 0x000fc600078e005f */
[----:B------:R-:W2:Y:S04]  /*65470*/  LDL.LU R91, [R1+0x3cc] ;  /* 0x0003cc00015b7983 */ /* 0x000ea80000300800 */
[----:B------:R-:W2:Y:S04]  /*65480*/  LDL.LU R92, [R1+0x3d0] ;  /* 0x0003d000015c7983 */ /* 0x000ea80000300800 */
[----:B------:R-:W2:Y:S01]  /*65490*/  LDL.LU R93, [R1+0x3d4] ;  /* 0x0003d400015d7983 */ /* 0x000ea20000300800 */
[----:B------:R-:W-:-:S03]  /*654a0*/  MOV R245, R98 ;  /* 0x0000006200f57202 */ /* 0x000fc60000000f00 */
        /* <DEDUP_REMOVED lines=96> */
[----:B----4-:R-:W4:Y:S04]  /*65ab0*/  LDL.LU R68, [R1+0x370] ;  /* 0x0003700001447983 */ /* 0x010f280000300800 */
[----:B------:R-:W4:Y:S04]  /*65ac0*/  LDL.LU R69, [R1+0x374] ;  /* 0x0003740001457983 */ /* 0x000f280000300800 */
[----:B------:R-:W4:Y:S04]  /*65ad0*/  LDL.LU R70, [R1+0x378] ;  /* 0x0003780001467983 */ /* 0x000f280000300800 */
[----:B------:R-:W4:Y:S04]  /*65ae0*/  LDL.LU R71, [R1+0x37c] ;  /* 0x00037c0001477983 */ /* 0x000f280000300800 */
[----:B------:R-:W-:Y:S04]  /*65af0*/  LDS R236, [R3+0x1c300] ;  /* 0x01c3000003ec7984 */ /* 0x000fe80000000800 */
[----:B------:R-:W-:Y:S04]  /*65b00*/  LDS R238, [R3+0x1e300] ;  /* 0x01e3000003ee7984 */ /* 0x000fe80000000800 */
[----:B------:R-:W-:Y:S04]  /*65b10*/  LDS R237, [R0+0x1c300] ;  /* 0x01c3000000ed7984 */ /* 0x000fe80000000800 */
[----:B------:R-:W1:Y:S01]  /*65b20*/  LDS R239, [R0+0x1e300] ;  /* 0x01e3000000ef7984 */ /* 0x000e620000000800 */
        /* <DEDUP_REMOVED lines=16> */
[----:B--2---:R-:W2:Y:S04]  /*65c30*/  LDL.LU.64 R174, [R1+0x3468] ;  /* 0x0034680001ae7983 */ /* 0x004ea80000300a00 */
[----:B------:R-:W2:Y:S04]  /*65c40*/  LDL.LU.64 R172, [R1+0x3460] ;  /* 0x0034600001ac7983 */ /* 0x000ea80000300a00 */
[----:B------:R-:W-:Y:S04]  /*65c50*/  STL.64 [R1+0x480], R168 ;  /* 0x000480a801007387 */ /* 0x000fe80000100a00 */
[----:B------:R3:W-:Y:S01]  /*65c60*/  STL.64 [R1+0x488], R170 ;  /* 0x000488aa01007387 */ /* 0x0007e20000100a00 */
[----:B------:R-:W-:Y:S03]  /*65c70*/  HMMA.1688.F32.TF32 R132, R228, R18, R132 ;  /* 0x00000012e484723c */ /* 0x000fe60000081084 */
[----:B------:R-:W-:Y:S04]  /*65c80*/  LDS R228, [R3+0x1c400] ;  /* 0x01c4000003e47984 */ /* 0x000fe80000000800 */
[----:B------:R-:W-:Y:S04]  /*65c90*/  LDS R230, [R3+0x1e400] ;  /* 0x01e4000003e67984 */ /* 0x000fe80000000800 */
[----:B---3--:R-:W3:Y:S04]  /*65ca0*/  LDL.LU.64 R170, [R1+0x3458] ;  /* 0x0034580001aa7983 */ /* 0x008ee80000300a00 */
[----:B------:R-:W3:Y:S04]  /*65cb0*/  LDL.LU.64 R168, [R1+0x3450] ;  /* 0x0034500001a87983 */ /* 0x000ee80000300a00 */
[----:B------:R-:W-:Y:S04]  /*65cc0*/  STL.64 [R1+0x470], R164 ;  /* 0x000470a401007387 */ /* 0x000fe80000100a00 */
[----:B------:R1:W-:Y:S02]  /*65cd0*/  STL.64 [R1+0x478], R166 ;  /* 0x000478a601007387 */ /* 0x0003e40000100a00 */
[C---:B-1----:R-:W-:Y:S02]  /*65ce0*/  HMMA.1688.F32.TF32 R112, R236.reuse, R62, R112 ;  /* 0x0000003eec70723c */ /* 0x042fe40000081070 */
[----:B------:R-:W-:Y:S04]  /*65cf0*/  LDS R229, [R0+0x1c400] ;  /* 0x01c4000000e57984 */ /* 0x000fe80000000800 */
[----:B------:R-:W1:Y:S04]  /*65d00*/  LDS R231, [R0+0x1e400] ;  /* 0x01e4000000e77984 */ /* 0x000e680000000800 */
[----:B------:R-:W2:Y:S04]  /*65d10*/  LDL.LU.64 R166, [R1+0x3448] ;  /* 0x0034480001a67983 */ /* 0x000ea80000300a00 */
[----:B------:R-:W2:Y:S04]  /*65d20*/  LDL.LU.64 R164, [R1+0x3440] ;  /* 0x0034400001a47983 */ /* 0x000ea80000300a00 */
[----:B------:R-:W-:Y:S04]  /*65d30*/  STL.64 [R1+0x460], R160 ;  /* 0x000460a001007387 */ /* 0x000fe80000100a00 */
[----:B------:R1:W-:Y:S04]  /*65d40*/  STL.64 [R1+0x468], R162 ;  /* 0x000468a201007387 */ /* 0x0003e80000100a00 */
[----:B-1----:R-:W2:Y:S04]  /*65d50*/  LDL.LU.64 R162, [R1+0x3438] ;  /* 0x0034380001a27983 */ /* 0x002ea80000300a00 */
[----:B------:R-:W2:Y:S04]  /*65d60*/  LDL.LU.64 R160, [R1+0x3430] ;  /* 0x0034300001a07983 */ /* 0x000ea80000300a00 */
        /* <DEDUP_REMOVED lines=29> */
[----:B------:R-:W2:Y:S01]  /*65f40*/  LDL.LU.64 R136, [R1+0x33d0] ;  /* 0x0033d00001887983 */ /* 0x000ea20000300a00 */
[C---:B------:R-:W-:Y:S03]  /*65f50*/  HMMA.1688.F32.TF32 R88, R236.reuse, R38, R88 ;  /* 0x00000026ec58723c */ /* 0x040fe60000081058 */
        /* <DEDUP_REMOVED lines=10> */
[----:B------:R-:W2:Y:S04]  /*66000*/  LDL.LU.64 R128, [R1+0x33b0] ;  /* 0x0033b00001807983 */ /* 0x000ea80000300a00 */
[----:B------:R-:W-:Y:S01]  /*66010*/  STL.64 [R1+0x1e0], R124 ;  /* 0x0001e07c01007387 */ /* 0x000fe20000100a00 */
[C---:B------:R-:W-:Y:S03]  /*66020*/  HMMA.1688.F32.TF32 R72, R236.reuse, R22, R72 ;  /* 0x00000016ec48723c */ /* 0x040fe60000081048 */
[----:B------:R-:W-:Y:S04]  /*66030*/  STL.64 [R1+0x1e8], R126 ;  /* 0x0001e87e01007387 */ /* 0x000fe80000100a00 */
[----:B------:R-:W-:Y:S01]  /*66040*/  STL.64 [R1+0x1d0], R120 ;  /* 0x0001d07801007387 */ /* 0x000fe20000100a00 */
[----:B----4-:R-:W-:Y:S03]  /*66050*/  HMMA.1688.F32.TF32 R68, R236, R18, R68 ;  /* 0x00000012ec44723c */ /* 0x010fe60000081044 */
        /* <DEDUP_REMOVED lines=20> */
[----:B------:R4:W-:Y:S04]  /*661a0*/  STL.64 [R1+0x6d8], R82 ;  /* 0x0006d85201007387 */ /* 0x0009e80000100a00 */
[----:B------:R-:W-:Y:S04]  /*661b0*/  STL.64 [R1+0x6c0], R76 ;  /* 0x0006c04c01007387 */ /* 0x000fe80000100a00 */
[----:B------:R-:W-:Y:S04]  /*661c0*/  STL.64 [R1+0x6c8], R78 ;  /* 0x0006c84e01007387 */ /* 0x000fe80000100a00 */
[----:B-1----:R-:W2:Y:S04]  /*661d0*/  LDL.LU R80, [R1+0x2a0] ;  /* 0x0002a00001507983 */ /* 0x002ea80000300800 */
[----:B------:R1:W-:Y:S04]  /*661e0*/  STL.64 [R1+0x6b0], R72 ;  /* 0x0006b04801007387 */ /* 0x0003e80000100a00 */
[----:B------:R1:W-:Y:S04]  /*661f0*/  STL.64 [R1+0x6b8], R74 ;  /* 0x0006b84a01007387 */ /* 0x0003e80000100a00 */
        /* <DEDUP_REMOVED lines=61> */
[----:B--2---:R-:W-:Y:S08]  /*665d0*/  HMMA.1688.F32.TF32 R96, R228, R62, R96 ;  /* 0x0000003ee460723c */ /* 0x004ff00000081060 */
[C---:B---3--:R-:W-:Y:S08]  /*665e0*/  HMMA.1688.F32.TF32 R120, R236.reuse, R10, R120 ;  /* 0x0000000aec78723c */ /* 0x048ff00000081078 */
[C---:B----4-:R-:W-:Y:S08]  /*665f0*/  HMMA.1688.F32.TF32 R124, R236.reuse, R14, R124 ;  /* 0x0000000eec7c723c */ /* 0x050ff0000008107c */
[----:B------:R-:W-:Y:S08]  /*66600*/  HMMA.1688.F32.TF32 R236, R236, R6, R116 ;  /* 0x00000006ecec723c */ /* 0x000ff00000081074 */
[C---:B------:R-:W-:Y:S07]  /*66610*/  HMMA.1688.F32.TF32 R112, R228.reuse, R66, R112 ;  /* 0x00000042e470723c */ /* 0x040fee0000081070 */
        /* <DEDUP_REMOVED lines=8> */
[----:B------:R-:W4:Y:S04]  /*666a0*/  LDL.LU.64 R118, [R1+0x3388] ;  /* 0x0033880001767983 */ /* 0x000f280000300a00 */
[----:B------:R-:W4:Y:S04]  /*666b0*/  LDL.LU.64 R116, [R1+0x3380] ;  /* 0x0033800001747983 */ /* 0x000f280000300a00 */
[----:B------:R-:W-:Y:S04]  /*666c0*/  STL.64 [R1+0x230], R236 ;  /* 0x000230ec01007387 */ /* 0x000fe80000100a00 */
[----:B------:R-:W-:Y:S04]  /*666d0*/  STL.64 [R1+0x238], R238 ;  /* 0x000238ee01007387 */ /* 0x000fe80000100a00 */
[----:B------:R-:W-:Y:S04]  /*666e0*/  STL.64 [R1+0x670], R112 ;  /* 0x0006707001007387 */ /* 0x000fe80000100a00 */
[----:B------:R1:W-:Y:S01]  /*666f0*/  STL.64 [R1+0x678], R114 ;  /* 0x0006787201007387 */ /* 0x0003e20000100a00 */
[C---:B------:R-:W-:Y:S03]  /*66700*/  HMMA.1688.F32.TF32 R68, R228.reuse, R54, R68 ;  /* 0x00000036e444723c */ /* 0x040fe60000081044 */
[----:B------:R-:W-:Y:S04]  /*66710*/  LDS R236, [R3+0x1c500] ;  /* 0x01c5000003ec7984 */ /* 0x000fe80000000800 */
[----:B------:R-:W-:Y:S04]  /*66720*/  LDS R238, [R3+0x1e500] ;  /* 0x01e5000003ee7984 */ /* 0x000fe80000000800 */
[----:B-1----:R-:W2:Y:S04]  /*66730*/  LDL.LU.64 R114, [R1+0x3378] ;  /* 0x0033780001727983 */ /* 0x002ea80000300a00 */
[----:B------:R-:W2:Y:S04]  /*66740*/  LDL.LU.64 R112, [R1+0x3370] ;  /* 0x0033700001707983 */ /* 0x000ea80000300a00 */
[----:B------:R-:W-:Y:S04]  /*66750*/  STL.64 [R1+0x660], R96 ;  /* 0x0006606001007387 */ /* 0x000fe80000100a00 */
[----:B------:R1:W-:Y:S01]  /*66760*/  STL.64 [R1+0x668], R98 ;  /* 0x0006686201007387 */ /* 0x0003e20000100a00 */
[C---:B------:R-:W-:Y:S03]  /*66770*/  HMMA.1688.F32.TF32 R108, R228.reuse, R50, R108 ;  /* 0x00000032e46c723c */ /* 0x040fe6000008106c */
[----:B------:R-:W-:Y:S04]  /*66780*/  LDS R237, [R0+0x1c500] ;  /* 0x01c5000000ed7984 */ /* 0x000fe80000000800 */
[----:B------:R-:W2:Y:S01]  /*66790*/  LDS R239, [R0+0x1e500] ;  /* 0x01e5000000ef7984 */ /* 0x000ea20000000800 */
[C---:B-1----:R-:W-:Y:S03]  /*667a0*/  HMMA.1688.F32.TF32 R96, R228.reuse, R58, R72 ;  /* 0x0000003ae460723c */ /* 0x042fe60000081048 */
[----:B------:R-:W2:Y:S11]  /*667b0*/  LDL.LU R72, [R1+0x270] ;  /* 0x0002700001487983 */ /* 0x000eb60000300800 */
[----:B------:R-:W-:Y:S09]  /*667c0*/  @!UPT UIADD3 URZ, URZ, URZ, URZ ;  /* 0x0000003f3f3ff290 */ /* 0x000ff2000fffe03f */
[----:B------:R1:W-:Y:S04]  /*667d0*/  STL.64 [R1+0x650], R96 ;  /* 0x0006506001007387 */ /* 0x0003e80000100a00 */
[----:B------:R1:W-:Y:S04]  /*667e0*/  STL.64 [R1+0x658], R98 ;  /* 0x0006586201007387 */ /* 0x0003e80000100a00 */
[----:B------:R1:W-:Y:S04]  /*667f0*/  STL.64 [R1+0x640], R68 ;  /* 0x0006404401007387 */ /* 0x0003e80000100a00 */
[----:B------:R1:W-:Y:S04]  /*66800*/  STL.64 [R1+0x648], R70 ;  /* 0x0006484601007387 */ /* 0x0003e80000100a00 */
[----:B------:R-:W2:Y:S04]  /*66810*/  LDL.LU R73, [R1+0x274] ;  /* 0x0002740001497983 */ /* 0x000ea80000300800 */
[----:B------:R-:W2:Y:S04]  /*66820*/  LDL.LU R74, [R1+0x278] ;  /* 0x00027800014a7983 */ /* 0x000ea80000300800 */
[----:B------:R-:W2:Y:S04]  /*66830*/  LDL.LU R75, [R1+0x27c] ;  /* 0x00027c00014b7983 */ /* 0x000ea80000300800 */
[----:B-1----:R-:W3:Y:S04]  /*66840*/  LDL.LU R96, [R1+0x280] ;  /* 0x0002800001607983 */ /* 0x002ee80000300800 */
[----:B------:R-:W3:Y:S04]  /*66850*/  LDL.LU R97, [R1+0x284] ;  /* 0x0002840001617983 */ /* 0x000ee80000300800 */
[----:B------:R-:W3:Y:S04]  /*66860*/  LDL.LU R98, [R1+0x288] ;  /* 0x0002880001627983 */ /* 0x000ee80000300800 */
[----:B------:R-:W3:Y:S04]  /*66870*/  LDL.LU R99, [R1+0x28c] ;  /* 0x00028c0001637983 */ /* 0x000ee80000300800 */
[----:B------:R-:W4:Y:S04]  /*66880*/  LDL.LU R68, [R1+0x260] ;  /* 0x0002600001447983 */ /* 0x000f280000300800 */
[----:B------:R-:W4:Y:S04]  /*66890*/  LDL.LU R69, [R1+0x264] ;  /* 0x0002640001457983 */ /* 0x000f280000300800 */
[----:B------:R-:W4:Y:S04]  /*668a0*/  LDL.LU R70, [R1+0x268] ;  /* 0x0002680001467983 */ /* 0x000f280000300800 */
[----:B------:R-:W4:Y:S01]  /*668b0*/  LDL.LU R71, [R1+0x26c] ;  /* 0x00026c0001477983 */ /* 0x000f220000300800 */
[C---:B------:R-:W-:Y:S08]  /*668c0*/  HMMA.1688.F32.TF32 R104, R228.reuse, R46, R104 ;  /* 0x0000002ee468723c */ /* 0x040ff00000081068 */
[C---:B------:R-:W-:Y:S08]  /*668d0*/  HMMA.1688.F32.TF32 R100, R228.reuse, R42, R100 ;  /* 0x0000002ae464723c */ /* 0x040ff00000081064 */
[C---:B------:R-:W-:Y:S01]  /*668e0*/  HMMA.1688.F32.TF32 R92, R228.reuse, R38, R92 ;  /* 0x00000026e45c723c */ /* 0x040fe2000008105c */
[----:B------:R-:W-:Y:S04]  /*668f0*/  STL.64 [R1+0x630], R108 ;  /* 0x0006306c01007387 */ /* 0x000fe80000100a00 */
[----:B------:R1:W-:Y:S04]  /*66900*/  STL.64 [R1+0x638], R110 ;  /* 0x0006386e01007387 */ /* 0x0003e80000100a00 */
[----:B-1----:R-:W4:Y:S04]  /*66910*/  LDL.LU.64 R110, [R1+0x3368] ;  /* 0x00336800016e7983 */ /* 0x002f280000300a00 */
[----:B------:R-:W4:Y:S04]  /*66920*/  LDL.LU.64 R108, [R1+0x3360] ;  /* 0x00336000016c7983 */ /* 0x000f280000300a00 */
[----:B------:R-:W-:Y:S04]  /*66930*/  STL.64 [R1+0x620], R104 ;  /* 0x0006206801007387 */ /* 0x000fe80000100a00 */
[----:B------:R1:W-:Y:S04]  /*66940*/  STL.64 [R1+0x628], R106 ;  /* 0x0006286a01007387 */ /* 0x0003e80000100a00 */
[----:B-1----:R-:W4:Y:S04]  /*66950*/  LDL.LU.64 R106, [R1+0x3358] ;  /* 0x00335800016a7983 */ /* 0x002f280000300a00 */
[----:B------:R-:W4:Y:S04]  /*66960*/  LDL.LU.64 R104, [R1+0x3350] ;  /* 0x0033500001687983 */ /* 0x000f280000300a00 */
[----:B------:R-:W-:Y:S04]  /*66970*/  STL.64 [R1+0x610], R100 ;  /* 0x0006106401007387 */ /* 0x000fe80000100a00 */
[----:B------:R1:W-:Y:S01]  /*66980*/  STL.64 [R1+0x618], R102 ;  /* 0x0006186601007387 */ /* 0x0003e20000100a00 */
[C---:B------:R-:W-:Y:S03]  /*66990*/  HMMA.1688.F32.TF32 R76, R228.reuse, R22, R76 ;  /* 0x00000016e44c723c */ /* 0x040fe6000008104c */
[----:B-1----:R-:W4:Y:S04]  /*669a0*/  LDL.LU.64 R102, [R1+0x3348] ;  /* 0x0033480001667983 */ /* 0x002f280000300a00 */
[----:B------:R-:W4:Y:S04]  /*669b0*/  LDL.LU.64 R100, [R1+0x3340] ;  /* 0x0033400001647983 */ /* 0x000f280000300a00 */
[----:B------:R-:W-:Y:S04]  /*669c0*/  STL.64 [R1+0x600], R92 ;  /* 0x0006005c01007387 */ /* 0x000fe80000100a00 */
[----:B------:R1:W-:Y:S02]  /*669d0*/  STL.64 [R1+0x608], R94 ;  /* 0x0006085e01007387 */ /* 0x0003e40000100a00 */
[C---:B-1----:R-:W-:Y:S08]  /*669e0*/  HMMA.1688.F32.TF32 R92, R228.reuse, R34, R88 ;  /* 0x00000022e45c723c */ /* 0x042ff00000081058 */
[C---:B------:R-:W-:Y:S08]  /*669f0*/  HMMA.1688.F32.TF32 R88, R228.reuse, R30, R84 ;  /* 0x0000001ee458723c */ /* 0x040ff00000081054 */
[C---:B------:R-:W-:Y:S07]  /*66a00*/  HMMA.1688.F32.TF32 R84, R228.reuse, R26, R80 ;  /* 0x0000001ae454723c */ /* 0x040fee0000081050 */
[----:B------:R1:W-:Y:S04]  /*66a10*/  STL.64 [R1+0x5f0], R92 ;  /* 0x0005f05c01007387 */ /* 0x0003e80000100a00 */
[----:B------:R1:W-:Y:S04]  /*66a20*/  STL.64 [R1+0x5f8], R94 ;  /* 0x0005f85e01007387 */ /* 0x0003e80000100a00 */
[----:B------:R1:W-:Y:S04]  /*66a30*/  STL.64 [R1+0x5e0], R88 ;  /* 0x0005e05801007387 */ /* 0x0003e80000100a00 */
[----:B------:R1:W-:Y:S04]  /*66a40*/  STL.64 [R1+0x5e8], R90 ;  /* 0x0005e85a01007387 */ /* 0x0003e80000100a00 */
[----:B------:R-:W4:Y:S04]  /*66a50*/  LDL.LU R80, [R1+0x4e0] ;  /* 0x0004e00001507983 */ /* 0x000f280000300800 */
[----:B------:R1:W-:Y:S04]  /*66a60*/  STL.64 [R1+0x5d0], R84 ;  /* 0x0005d05401007387 */ /* 0x0003e80000100a00 */
[----:B------:R1:W-:Y:S04]  /*66a70*/  STL.64 [R1+0x5d8], R86 ;  /* 0x0005d85601007387 */ /* 0x0003e80000100a00 */
[----:B------:R1:W-:Y:S04]  /*66a80*/  STL.64 [R1+0x5c0], R76 ;  /* 0x0005c04c01007387 */ /* 0x0003e80000100a00 */
[----:B------:R1:W-:Y:S04]  /*66a90*/  STL.64 [R1+0x5c8], R78 ;  /* 0x0005c84e01007387 */ /* 0x0003e80000100a00 */
        /* <DEDUP_REMOVED lines=21> */
[----:B----4-:R-:W-:Y:S11]  /*66bf0*/  HMMA.1688.F32.TF32 R68, R228, R10, R68 ;  /* 0x0000000ae444723c */ /* 0x010ff60000081044 */
        /* <DEDUP_REMOVED lines=13> */
[----:B---3--:R-:W-:Y:S08]  /*66cd0*/  HMMA.1688.F32.TF32 R72, R236, R66, R72 ;  /* 0x00000042ec48723c */ /* 0x008ff00000081048 */
[----:B----4-:R-:W-:Y:S01]  /*66ce0*/  HMMA.1688.F32.TF32 R68, R228, R6, R68 ;  /* 0x00000006e444723c */ /* 0x010fe20000081044 */
[----:B------:R-:W-:Y:S04]  /*66cf0*/  LDS R228, [R3+0x1c600] ;  /* 0x01c6000003e47984 */ /* 0x000fe80000000800 */
[----:B------:R-:W-:Y:S03]  /*66d00*/  LDS R230, [R3+0x1e600] ;  /* 0x01e6000003e67984 */ /* 0x000fe60000000800 */
[C---:B------:R-:W-:Y:S01]  /*66d10*/  HMMA.1688.F32.TF32 R92, R236.reuse, R62, R92 ;  /* 0x0000003eec5c723c */ /* 0x040fe2000008105c */
[----:B------:R-:W-:Y:S04]  /*66d20*/  LDS R229, [R0+0x1c600] ;  /* 0x01c6000000e57984 */ /* 0x000fe80000000800 */
[----:B------:R-:W1:Y:S10]  /*66d30*/  LDS R231, [R0+0x1e600] ;  /* 0x01e6000000e77984 */ /* 0x000e740000000800 */
[----:B------:R-:W-:Y:S04]  /*66d40*/  STL.64 [R1+0x580], R68 ;  /* 0x0005804401007387 */ /* 0x000fe80000100a00 */
[----:B------:R-:W-:Y:S04]  /*66d50*/  STL.64 [R1+0x588], R70 ;  /* 0x0005884601007387 */ /* 0x000fe80000100a00 */
[----:B------:R3:W-:Y:S04]  /*66d60*/  STL [R1+0x3104], R72 ;  /* 0x0031044801007387 */ /* 0x0007e80000100800 */
[----:B------:R4:W-:Y:S04]  /*66d70*/  STL [R1+0x3100], R73 ;  /* 0x0031004901007387 */ /* 0x0009e80000100800 */
[----:B------:R1:W-:Y:S04]  /*66d80*/  STL [R1+0x30fc], R74 ;  /* 0x0030fc4a01007387 */ /* 0x0003e80000100800 */
[----:B------:R1:W-:Y:S04]  /*66d90*/  STL [R1+0x30f8], R75 ;  /* 0x0030f84b01007387 */ /* 0x0003e80000100800 */
[----:B---3--:R-:W3:Y:S04]  /*66da0*/  LDL.LU R72, [R1+0x510] ;  /* 0x0005100001487983 */ /* 0x008ee80000300800 */
[----:B----4-:R-:W3:Y:S04]  /*66db0*/  LDL.LU R73, [R1+0x514] ;  /* 0x0005140001497983 */ /* 0x010ee80000300800 */
[----:B-1----:R-:W3:Y:S04]  /*66dc0*/  LDL.LU R74, [R1+0x518] ;  /* 0x00051800014a7983 */ /* 0x002ee80000300800 */
[----:B------:R-:W3:Y:S01]  /*66dd0*/  LDL.LU R75, [R1+0x51c] ;  /* 0x00051c00014b7983 */ /* 0x000ee20000300800 */
[C---:B------:R-:W-:Y:S03]  /*66de0*/  HMMA.1688.F32.TF32 R88, R236.reuse, R58, R88 ;  /* 0x0000003aec58723c */ /* 0x040fe60000081058 */
[----:B------:R-:W-:Y:S04]  /*66df0*/  STL.64 [R1+0x530], R92 ;  /* 0x0005305c01007387 */ /* 0x000fe80000100a00 */
[----:B------:R1:W-:Y:S01]  /*66e00*/  STL.64 [R1+0x538], R94 ;  /* 0x0005385e01007387 */ /* 0x0003e20000100a00 */
[C---:B------:R-:W-:Y:S03]  /*66e10*/  HMMA.1688.F32.TF32 R84, R236.reuse, R50, R84 ;  /* 0x00000032ec54723c */ /* 0x040fe60000081054 */
[----:B------:R-:W-:Y:S04]  /*66e20*/  LDS R68, [R3+0x1c700] ;  /* 0x01c7000003447984 */ /* 0x000fe80000000800 */
[----:B------:R-:W-:Y:S04]  /*66e30*/  LDS R70, [R3+0x1e700] ;  /* 0x01e7000003467984 */ /* 0x000fe80000000800 */
[----:B-1----:R-:W4:Y:S04]  /*66e40*/  LDL.LU.64 R94, [R1+0x3308] ;  /* 0x00330800015e7983 */ /* 0x002f280000300a00 */
[----:B------:R-:W4:Y:S04]  /*66e50*/  LDL.LU.64 R92, [R1+0x3300] ;  /* 0x00330000015c7983 */ /* 0x000f280000300a00 */
[----:B------:R-:W-:Y:S04]  /*66e60*/  STL.64 [R1+0x520], R88 ;  /* 0x0005205801007387 */ /* 0x000fe80000100a00 */
[----:B------:R1:W-:Y:S01]  /*66e70*/  STL.64 [R1+0x528], R90 ;  /* 0x0005285a01007387 */ /* 0x0003e20000100a00 */
[C---:B------:R-:W-:Y:S03]  /*66e80*/  HMMA.1688.F32.TF32 R80, R236.reuse, R42, R80 ;  /* 0x0000002aec50723c */ /* 0x040fe60000081050 */
[----:B------:R-:W-:Y:S04]  /*66e90*/  LDS R69, [R0+0x1c700] ;  /* 0x01c7000000457984 */ /* 0x000fe80000000800 */
[----:B------:R-:W2:Y:S04]  /*66ea0*/  LDS R71, [R0+0x1e700] ;  /* 0x01e7000000477984 */ /* 0x000ea80000000800 */
[----:B-1----:R-:W2:Y:S04]  /*66eb0*/  LDL.LU.64 R90, [R1+0x32f8] ;  /* 0x0032f800015a7983 */ /* 0x002ea80000300a00 */
[----:B------:R-:W2:Y:S01]  /*66ec0*/  LDL.LU.64 R88, [R1+0x32f0] ;  /* 0x0032f00001587983 */ /* 0x000ea20000300a00 */
[----:B---3--:R-:W-:Y:S11]  /*66ed0*/  HMMA.1688.F32.TF32 R72, R236, R54, R72 ;  /* 0x00000036ec48723c */ /* 0x008ff60000081048 */
[----:B------:R-:W-:Y:S11]  /*66ee0*/  @!UPT UIADD3 URZ, URZ, URZ, URZ ;  /* 0x0000003f3f3ff290 */ /* 0x000ff6000fffe03f */
[----:B------:R-:W-:Y:S01]  /*66ef0*/  @!UPT UIADD3 URZ, URZ, URZ, URZ ;  /* 0x0000003f3f3ff290 */ /* 0x000fe2000fffe03f */
[----:B------:R-:W-:Y:S04]  /*66f00*/  STL [R1+0x514], R73 ;  /* 0x0005144901007387 */ /* 0x000fe80000100800 */
[----:B------:R1:W-:Y:S02]  /*66f10*/  STL.64 [R1+0x518], R74 ;  /* 0x0005184a01007387 */ /* 0x0003e40000100a00 */
[----:B-1----:R-:W-:-:S05]  /*66f20*/  IMAD.MOV.U32 R75, RZ, RZ, R72 ;  /* 0x000000ffff4b7224 */ /* 0x002fca00078e0048 */
[----:B------:R1:W-:Y:S04]  /*66f30*/  STL [R1+0x3108], R75 ;  /* 0x0031084b01007387 */ /* 0x0003e80000100800 */
[----:B------:R-:W3:Y:S04]  /*66f40*/  LDL.LU R72, [R1+0x4f0] ;  /* 0x0004f00001487983 */ /* 0x000ee80000300800 */
[----:B------:R-:W3:Y:S04]  /*66f50*/  LDL.LU R73, [R1+0x4f4] ;  /* 0x0004f40001497983 */ /* 0x000ee80000300800 */
[----:B------:R-:W3:Y:S04]  /*66f60*/  LDL.LU R74, [R1+0x4f8] ;  /* 0x0004f800014a7983 */ /* 0x000ee80000300800 */
[----:B-1----:R-:W3:Y:S01]  /*66f70*/  LDL.LU R75, [R1+0x4fc] ;  /* 0x0004fc00014b7983 */ /* 0x002ee20000300800 */
[C---:B------:R-:W-:Y:S03]  /*66f80*/  HMMA.1688.F32.TF32 R76, R236.reuse, R38, R76 ;  /* 0x00000026ec4c723c */ /* 0x040fe6000008104c */
[----:B------:R-:W-:Y:S04]  /*66f90*/  STL.64 [R1+0x500], R84 ;  /* 0x0005005401007387 */ /* 0x000fe80000100a00 */
[----:B------:R1:W-:Y:S04]  /*66fa0*/  STL.64 [R1+0x508], R86 ;  /* 0x0005085601007387 */ /* 0x0003e80000100a00 */
[----:B-1----:R-:W2:Y:S04]  /*66fb0*/  LDL.LU.64 R86, [R1+0x32e8] ;  /* 0x0032e80001567983 */ /* 0x002ea80000300a00 */
[----:B------:R-:W2:Y:S01]  /*66fc0*/  LDL.LU.64 R84, [R1+0x32e0] ;  /* 0x0032e00001547983 */ /* 0x000ea20000300a00 */
[----:B---3--:R-:W-:Y:S11]  /*66fd0*/  HMMA.1688.F32.TF32 R72, R236, R46, R72 ;  /* 0x0000002eec48723c */ /* 0x008ff60000081048 */
[----:B------:R-:W-:Y:S11]  /*66fe0*/  @!UPT UIADD3 URZ, URZ, URZ, URZ ;  /* 0x0000003f3f3ff290 */ /* 0x000ff6000fffe03f */
[----:B------:R-:W-:Y:S01]  /*66ff0*/  @!UPT UIADD3 URZ, URZ, URZ, URZ ;  /* 0x0000003f3f3ff290 */ /* 0x000fe2000fffe03f */
[----:B------:R1:W-:Y:S04]  /*67000*/  STL.64 [R1+0x4f0], R72 ;  /* 0x0004f04801007387 */ /* 0x0003e80000100a00 */
[----:B------:R3:W-:Y:S04]  /*67010*/  STL [R1+0x4f8], R74 ;  /* 0x0004f84a01007387 */ /* 0x0007e80000100800 */
[----:B------:R2:W-:Y:S01]  /*67020*/  STL [R1+0x310c], R75 ;  /* 0x00310c4b01007387 */ /* 0x0005e20000100800 */
[----:B-1----:R-:W-:-:S03]  /*67030*/  IMAD.MOV.U32 R73, RZ, RZ, R82 ;  /* 0x000000ffff497224 */ /* 0x002fc600078e0052 */
[----:B------:R1:W-:Y:S01]  /*67040*/  STL [R1+0x4e0], R80 ;  /* 0x0004e05001007387 */ /* 0x0003e20000100800 */
[----:B---3--:R-:W-:Y:S01]  /*67050*/  IMAD.MOV.U32 R74, RZ, RZ, R83 ;  /* 0x000000ffff4a7224 */ /* 0x008fe200078e0053 */
[----:B------:R-:W-:Y:S02]  /*67060*/  MOV R72, R81 ;  /* 0x0000005100487202 */ /* 0x000fe40000000f00 */
[----:B------:R-:W3:Y:S01]  /*67070*/  LDL.LU.64 R82, [R1+0x32d8] ;  /* 0x0032d80001527983 */ /* 0x000ee20000300a00 */
[----:B--2---:R-:W-:-:S03]  /*67080*/  MOV R75, R79 ;  /* 0x0000004f004b7202 */ /* 0x004fc60000000f00 */
[----:B-1----:R-:W3:Y:S04]  /*67090*/  LDL.LU.64 R80, [R1+0x32d0] ;  /* 0x0032d00001507983 */ /* 0x002ee80000300a00 */
[----:B------:R-:W-:Y:S04]  /*670a0*/  STL.64 [R1+0x4d0], R76 ;  /* 0x0004d04c01007387 */ /* 0x000fe80000100a00 */
[----:B------:R1:W-:Y:S04]  /*670b0*/  STL [R1+0x4d8], R78 ;  /* 0x0004d84e01007387 */ /* 0x0003e80000100800 */
[----:B-1----:R-:W2:Y:S04]  /*670c0*/  LDL.LU.64 R78, [R1+0x32c8] ;  /* 0x0032c800014e7983 */ /* 0x002ea80000300a00 */
[----:B------:R-:W2:Y:S04]  /*670d0*/  LDL.LU.64 R76, [R1+0x32c0] ;  /* 0x0032c000014c7983 */ /* 0x000ea80000300a00 */
[----:B------:R-:W-:Y:S04]  /*670e0*/  STL.64 [R1+0x3118], R74 ;  /* 0x0031184a01007387 */ /* 0x000fe80000100a00 */
[----:B------:R1:W-:Y:S04]  /*670f0*/  STL.64 [R1+0x3110], R72 ;  /* 0x0031104801007387 */ /* 0x0003e80000100a00 */
[----:B-1----:R-:W2:Y:S04]  /*67100*/  LDL.LU R72, [R1+0x4c0] ;  /* 0x0004c00001487983 */ /* 0x002ea80000300800 */
[----:B------:R-:W2:Y:S04]  /*67110*/  LDL.LU R73, [R1+0x4c4] ;  /* 0x0004c40001497983 */ /* 0x000ea80000300800 */
[----:B------:R-:W2:Y:S04]  /*67120*/  LDL.LU R74, [R1+0x4c8] ;  /* 0x0004c800014a7983 */ /* 0x000ea80000300800 */
[----:B------:R-:W2:Y:S02]  /*67130*/  LDL.LU R75, [R1+0x4cc] ;  /* 0x0004cc00014b7983 */ /* 0x000ea40000300800 */
[C---:B--2---:R-:W-:Y:S11]  /*67140*/  HMMA.1688.F32.TF32 R72, R236.reuse, R34, R72 ;  /* 0x00000022ec48723c */ /* 0x044ff60000081048 */
[----:B------:R-:W-:Y:S11]  /*67150*/  @!UPT UIADD3 URZ, URZ, URZ, URZ ;  /* 0x0000003f3f3ff290 */ /* 0x000ff6000fffe03f */
[----:B------:R-:W-:Y:S01]  /*67160*/  @!UPT UIADD3 URZ, URZ, URZ, URZ ;  /* 0x0000003f3f3ff290 */ /* 0x000fe2000fffe03f */
[----:B------:R-:W-:Y:S04]  /*67170*/  STL.64 [R1+0x4c0], R72 ;  /* 0x0004c04801007387 */ /* 0x000fe80000100a00 */
[----:B------:R1:W-:Y:S02]  /*67180*/  STL.64 [R1+0x4c8], R74 ;  /* 0x0004c84a01007387 */ /* 0x0003e40000100a00 */
[C---:B-1----:R-:W-:Y:S08]  /*67190*/  HMMA.1688.F32.TF32 R72, R236.reuse, R30, R76 ;  /* 0x0000001eec48723c */ /* 0x042ff0000008104c */
[C---:B---3--:R-:W-:Y:S08]  /*671a0*/  HMMA.1688.F32.TF32 R76, R236.reuse, R26, R80 ;  /* 0x0000001aec4c723c */ /* 0x048ff00000081050 */
[C---:B------:R-:W-:Y:S08]  /*671b0*/  HMMA.1688.F32.TF32 R80, R236.reuse, R22, R84 ;  /* 0x00000016ec50723c */ /* 0x040ff00000081054 */
[C---:B------:R-:W-:Y:S07]  /*671c0*/  HMMA.1688.F32.TF32 R84, R236.reuse, R18, R88 ;  /* 0x00000012ec54723c */ /* 0x040fee0000081058 */
[----:B------:R-:W-:Y:S01]  /*671d0*/  STL.64 [R1+0x30b0], R78 ;  /* 0x0030b04e01007387 */ /* 0x000fe20000100a00 */
[C---:B----4-:R-:W-:Y:S03]  /*671e0*/  HMMA.1688.F32.TF32 R88, R236.reuse, R14, R92 ;  /* 0x0000000eec58723c */ /* 0x050fe6000008105c */
[----:B------:R-:W-:Y:S04]  /*671f0*/  STL.64 [R1+0x790], R72 ;  /* 0x0007904801007387 */ /* 0x000fe80000100a00 */
[----:B------:R1:W-:Y:S01]  /*67200*/  STL.64 [R1+0x798], R74 ;  /* 0x0007984a01007387 */ /* 0x0003e20000100a00 */
[C---:B------:R-:W-:Y:S08]  /*67210*/  HMMA.1688.F32.TF32 R92, R236.reuse, R10, R96 ;  /* 0x0000000aec5c723c */ /* 0x040ff00000081060 */
[----:B-1----:R-:W-:Y:S08]  /*67220*/  HMMA.1688.F32.TF32 R72, R236, R6, R100 ;  /* 0x00000006ec48723c */ /* 0x002ff00000081064 */
[C---:B------:R-:W-:Y:S08]  /*67230*/  HMMA.1688.F32.TF32 R100, R228.reuse, R66, R104 ;  /* 0x00000042e464723c */ /* 0x040ff00000081068 */
[C---:B------:R-:W-:Y:S01]  /*67240*/  HMMA.1688.F32.TF32 R104, R228.reuse, R62, R108 ;  /* 0x0000003ee468723c */ /* 0x040fe2000008106c */
[----:B------:R-:W-:Y:S07]  /*67250*/  STL.64 [R1+0x30a8], R76 ;  /* 0x0030a84c01007387 */ /* 0x000fee0000100a00 */
[C---:B------:R-:W-:Y:S01]  /*67260*/  HMMA.1688.F32.TF32 R108, R228.reuse, R58, R112 ;  /* 0x0000003ae46c723c */ /* 0x040fe20000081070 */
[----:B------:R-:W-:Y:S07]  /*67270*/  STL.64 [R1+0x30c0], R82 ;  /* 0x0030c05201007387 */ /* 0x000fee0000100a00 */
[C---:B------:R-:W-:Y:S01]  /*67280*/  HMMA.1688.F32.TF32 R112, R228.reuse, R54, R116 ;  /* 0x00000036e470723c */ /* 0x040fe20000081074 */
[----:B------:R-:W-:Y:S07]  /*67290*/  STL.64 [R1+0x30b8], R80 ;  /* 0x0030b85001007387 */ /* 0x000fee0000100a00 */
[C---:B------:R-:W-:Y:S01]  /*672a0*/  HMMA.1688.F32.TF32 R116, R228.reuse, R50, R120 ;  /* 0x00000032e474723c */ /* 0x040fe20000081078 */
[----:B------:R-:W-:Y:S07]  /*672b0*/  STL.64 [R1+0x30d0], R86 ;  /* 0x0030d05601007387 */ /* 0x000fee0000100a00 */
[C---:B------:R-:W-:Y:S01]  /*672c0*/  HMMA.1688.F32.TF32 R120, R228.reuse, R46, R124 ;  /* 0x0000002ee478723c */ /* 0x040fe2000008107c */
[----:B------:R-:W-:Y:S04]  /*672d0*/  STL.64 [R1+0x30c8], R84 ;  /* 0x0030c85401007387 */ /* 0x000fe80000100a00 */
[----:B------:R-:W-:Y:S03]  /*672e0*/  STL.64 [R1+0x30e0], R90 ;  /* 0x0030e05a01007387 */ /* 0x000fe60000100a00 */
[C---:B------:R-:W-:Y:S01]  /*672f0*/  HMMA.1688.F32.TF32 R124, R228.reuse, R42, R128 ;  /* 0x0000002ae47c723c */ /* 0x040fe20000081080 */
[----:B------:R-:W-:Y:S04]  /*67300*/  STL.64 [R1+0x30d8], R88 ;  /* 0x0030d85801007387 */ /* 0x000fe80000100a00 */
[----:B------:R-:W-:Y:S03]  /*67310*/  STL.64 [R1+0x30f0], R94 ;  /* 0x0030f05e01007387 */ /* 0x000fe60000100a00 */
[C---:B------:R-:W-:Y:S01]  /*67320*/  HMMA.1688.F32.TF32 R128, R228.reuse, R38, R132 ;  /* 0x00000026e480723c */ /* 0x040fe20000081084 */
[----:B------:R-:W-:Y:S04]  /*67330*/  STL.64 [R1+0x30e8], R92 ;  /* 0x0030e85c01007387 */ /* 0x000fe80000100a00 */
[----:B------:R-:W-:Y:S03]  /*67340*/  STL [R1+0x30a4], R100 ;  /* 0x0030a46401007387 */ /* 0x000fe60000100800 */
[C---:B------:R-:W-:Y:S01]  /*67350*/  HMMA.1688.F32.TF32 R132, R228.reuse, R34, R136 ;  /* 0x00000022e484723c */ /* 0x040fe20000081088 */
[----:B------:R-:W-:Y:S04]  /*67360*/  STL.64 [R1+0x590], R72 ;  /* 0x0005904801007387 */ /* 0x000fe80000100a00 */
[----:B------:R1:W-:Y:S03]  /*67370*/  STL.64 [R1+0x598], R74 ;  /* 0x0005984a01007387 */ /* 0x0003e60000100a00 */
[C---:B------:R-:W-:Y:S01]  /*67380*/  HMMA.1688.F32.TF32 R136, R228.reuse, R30, R140 ;  /* 0x0000001ee488723c */ /* 0x040fe2000008108c */
[----:B------:R-:W-:Y:S04]  /*67390*/  STL [R1+0x30a0], R101 ;  /* 0x0030a06501007387 */ /* 0x000fe80000100800 */
[----:B------:R-:W-:Y:S03]  /*673a0*/  STL [R1+0x309c], R102 ;  /* 0x00309c6601007387 */ /* 0x000fe60000100800 */
[C---:B------:R-:W-:Y:S01]  /*673b0*/  HMMA.1688.F32.TF32 R140, R228.reuse, R26, R144 ;  /* 0x0000001ae48c723c */ /* 0x040fe20000081090 */
[----:B------:R-:W-:Y:S04]  /*673c0*/  STL [R1+0x3098], R103 ;  /* 0x0030986701007387 */ /* 0x000fe80000100800 */
[----:B------:R-:W-:Y:S03]  /*673d0*/  STL.64 [R1+0x3128], R106 ;  /* 0x0031286a01007387 */ /* 0x000fe60000100a00 */
        /* <DEDUP_REMOVED lines=10> */
[----:B------:R-:W-:Y:S07]  /*67480*/  STL.64 [R1+0x3150], R116 ;  /* 0x0031507401007387 */ /* 0x000fee0000100a00 */
[----:B-1----:R-:W-:Y:S01]  /*67490*/  HMMA.1688.F32.TF32 R72, R228, R6, R164 ;  /* 0x00000006e448723c */ /* 0x002fe200000810a4 */
[----:B------:R-:W-:Y:S07]  /*674a0*/  STL.64 [R1+0x3168], R122 ;  /* 0x0031687a01007387 */ /* 0x000fee0000100a00 */
        /* <DEDUP_REMOVED lines=20> */
[----:B------:R-:W-:Y:S04]  /*675f0*/  STL [R1+0x3094], R166 ;  /* 0x003094a601007387 */ /* 0x000fe80000100800 */
[----:B------:R-:W-:Y:S04]  /*67600*/  STL.64 [R1+0x570], R72 ;  /* 0x0005704801007387 */ /* 0x000fe80000100a00 */
[----:B------:R1:W-:Y:S01]  /*67610*/  STL.64 [R1+0x578], R74 ;  /* 0x0005784a01007387 */ /* 0x0003e20000100a00 */
[C---:B------:R-:W-:Y:S03]  /*67620*/  HMMA.1688.F32.TF32 R168, R68.reuse, R62, R172 ;  /* 0x0000003e44a8723c */ /* 0x040fe600000810ac */
[----:B------:R-:W-:Y:S04]  /*67630*/  LDS R66, [R3+0x22000] ;  /* 0x0220000003427984 */ /* 0x000fe80000000800 */
[----:B------:R-:W-:Y:S01]  /*67640*/  LDS R67, [R0+0x22000] ;  /* 0x0220000000437984 */ /* 0x000fe20000000800 */
[C---:B-1----:R-:W-:Y:S08]  /*67650*/  HMMA.1688.F32.TF32 R72, R68.reuse, R54, R212 ;  /* 0x000000364448723c */ /* 0x042ff000000810d4 */
[C---:B------:R-:W-:Y:S08]  /*67660*/  HMMA.1688.F32.TF32 R172, R68.reuse, R58, R176 ;  /* 0x0000003a44ac723c */ /* 0x040ff000000810b0 */
[----:B------:R-:W-:Y:S01]  /*67670*/  HMMA.1688.F32.TF32 R176, R68, R50, R180 ;  /* 0x0000003244b0723c */ /* 0x000fe200000810b4 */
[----:B------:R-:W-:Y:S04]  /*67680*/  STL [R1+0x3090], R167 ;  /* 0x003090a701007387 */ /* 0x000fe80000100800 */
[----:B------:R-:W-:Y:S03]  /*67690*/  STL [R1+0x308c], R171 ;  /* 0x00308cab01007387 */ /* 0x000fe60000100800 */
[----:B------:R-:W-:Y:S01]  /*676a0*/  MOV R102, R74 ;  /* 0x0000004a00667202 */ /* 0x000fe20000000f00 */
[----:B------:R-:W-:-:S02]  /*676b0*/  IMAD.MOV.U32 R103, RZ, RZ, R75 ;  /* 0x000000ffff677224 */ /* 0x000fc400078e004b */
[----:B------:R-:W-:Y:S02]  /*676c0*/  IMAD.MOV.U32 R100, RZ, RZ, R72 ;  /* 0x000000ffff647224 */ /* 0x000fe400078e0048 */
[----:B------:R-:W-:Y:S02]  /*676d0*/  IMAD.MOV.U32 R101, RZ, RZ, R73 ;  /* 0x000000ffff657224 */ /* 0x000fe400078e0049 */
[----:B------:R-:W-:Y:S04]  /*676e0*/  STL [R1+0x3088], R175 ;  /* 0x003088af01007387 */ /* 0x000fe80000100800 */
[----:B------:R-:W-:Y:S04]  /*676f0*/  STL.64 [R1+0x3208], R102 ;  /* 0x0032086601007387 */ /* 0x000fe80000100a00 */
[----:B------:R-:W-:Y:S04]  /*67700*/  STL.64 [R1+0x3200], R100 ;  /* 0x0032006401007387 */ /* 0x000fe80000100a00 */
[----:B------:R-:W-:Y:S04]  /*67710*/  STL.64 [R1+0x3218], R178 ;  /* 0x003218b201007387 */ /* 0x000fe80000100a00 */
[----:B------:R-:W-:Y:S04]  /*67720*/  STL.64 [R1+0x3210], R176 ;  /* 0x003210b001007387 */ /* 0x000fe80000100a00 */
[----:B------:R-:W2:Y:S01]  /*67730*/  LDL R111, [R1+0x9d0] ;  /* 0x0009d000016f7983 */ /* 0x000ea20000100800 */
[C---:B------:R-:W-:Y:S11]  /*67740*/  HMMA.1688.F32.TF32 R72, R68.reuse, R46, R216 ;  /* 0x0000002e4448723c */ /* 0x040ff600000810d8 */
[----:B------:R-:W-:Y:S11]  /*67750*/  @!UPT UIADD3 URZ, URZ, URZ, URZ ;  /* 0x0000003f3f3ff290 */ /* 0x000ff6000fffe03f */
[----:B------:R-:W-:Y:S02]  /*67760*/  @!UPT UIADD3 URZ, URZ, URZ, URZ ;  /* 0x0000003f3f3ff290 */ /* 0x000fe4000fffe03f */
[----:B------:R-:W-:Y:S01]  /*67770*/  IMAD.MOV.U32 R219, RZ, RZ, R72 ;  /* 0x000000ffffdb7224 */ /* 0x000fe200078e0048 */
[----:B------:R-:W-:Y:S01]  /*67780*/  MOV R218, R73 ;  /* 0x0000004900da7202 */ /* 0x000fe20000000f00 */
[----:B------:R-:W-:Y:S02]  /*67790*/  IMAD.MOV.U32 R217, RZ, RZ, R74 ;  /* 0x000000ffffd97224 */ /* 0x000fe400078e004a */
[----:B------:R-:W-:Y:S02]  /*677a0*/  IMAD.MOV.U32 R216, RZ, RZ, R75 ;  /* 0x000000ffffd87224 */ /* 0x000fe400078e004b */
[C---:B------:R-:W-:Y:S08]  /*677b0*/  HMMA.1688.F32.TF32 R72, R68.reuse, R26, R196 ;  /* 0x0000001a4448723c */ /* 0x040ff000000810c4 */
[C---:B------:R-:W-:Y:S08]  /*677c0*/  HMMA.1688.F32.TF32 R180, R68.reuse, R42, R184 ;  /* 0x0000002a44b4723c */ /* 0x040ff000000810b8 */
[----:B------:R-:W-:Y:S08]  /*677d0*/  HMMA.1688.F32.TF32 R184, R68, R38, R220 ;  /* 0x0000002644b8723c */ /* 0x000ff000000810dc */
[----:B------:R-:W-:Y:S01]  /*677e0*/  MOV R223, R72 ;  /* 0x0000004800df7202 */ /* 0x000fe20000000f00 */
[----:B------:R-:W-:Y:S01]  /*677f0*/  IMAD.MOV.U32 R222, RZ, RZ, R73 ;  /* 0x000000ffffde7224 */ /* 0x000fe200078e0049 */
[----:B------:R-:W-:Y:S01]  /*67800*/  MOV R220, R75 ;  /* 0x0000004b00dc7202 */ /* 0x000fe20000000f00 */
[----:B------:R-:W-:Y:S01]  /*67810*/  IMAD.MOV.U32 R221, RZ, RZ, R74 ;  /* 0x000000ffffdd7224 */ /* 0x000fe200078e004a */
[----:B------:R-:W-:Y:S01]  /*67820*/  MOV R74, R61 ;  /* 0x0000003d004a7202 */ /* 0x000fe20000000f00 */
[----:B------:R-:W-:-:S02]  /*67830*/  IMAD.MOV.U32 R72, RZ, RZ, R65 ;  /* 0x000000ffff487224 */ /* 0x000fc400078e0041 */
[----:B------:R-:W-:Y:S01]  /*67840*/  IMAD.MOV.U32 R73, RZ, RZ, R64 ;  /* 0x000000ffff497224 */ /* 0x000fe200078e0040 */
[----:B------:R-:W-:Y:S01]  /*67850*/  LDS R65, [R0+0x20000] ;  /* 0x0200000000417984 */ /* 0x000fe20000000800 */
[----:B------:R-:W-:-:S03]  /*67860*/  IMAD.MOV.U32 R75, RZ, RZ, R60 ;  /* 0x000000ffff4b7224 */ /* 0x000fc600078e003c */
[----:B------:R-:W-:Y:S01]  /*67870*/  LDS R64, [R3+0x20000] ;  /* 0x0200000003407984 */ /* 0x000fe20000000800 */
[----:B------:R-:W-:Y:S02]  /*67880*/  IMAD.MOV.U32 R78, RZ, RZ, R53 ;  /* 0x000000ffff4e7224 */ /* 0x000fe400078e0035 */
[----:B------:R-:W-:Y:S01]  /*67890*/  IMAD.MOV.U32 R79, RZ, RZ, R52 ;  /* 0x000000ffff4f7224 */ /* 0x000fe200078e0034 */
[----:B------:R-:W-:Y:S01]  /*678a0*/  MOV R80, R49 ;  /* 0x0000003100507202 */ /* 0x000fe20000000f00 */
[----:B------:R-:W-:Y:S01]  /*678b0*/  IMAD.MOV.U32 R81, RZ, RZ, R48 ;  /* 0x000000ffff517224 */ /* 0x000fe200078e0030 */
[----:B------:R-:W-:Y:S01]  /*678c0*/  MOV R77, R56 ;  /* 0x00000038004d7202 */ /* 0x000fe20000000f00 */
[----:B------:R-:W-:Y:S01]  /*678d0*/  IMAD.MOV.U32 R76, RZ, RZ, R57 ;  /* 0x000000ffff4c7224 */ /* 0x000fe200078e0039 */
[----:B------:R-:W-:Y:S01]  /*678e0*/  MOV R83, R44 ;  /* 0x0000002c00537202 */ /* 0x000fe20000000f00 */
[----:B------:R-:W-:Y:S02]  /*678f0*/  IMAD.MOV.U32 R82, RZ, RZ, R45 ;  /* 0x000000ffff527224 */ /* 0x000fe400078e002d */
[----:B------:R-:W-:-:S02]  /*67900*/  IMAD.MOV.U32 R84, RZ, RZ, R41 ;  /* 0x000000ffff547224 */ /* 0x000fc400078e0029 */
[----:B------:R-:W-:Y:S01]  /*67910*/  IMAD.MOV.U32 R85, RZ, RZ, R40 ;  /* 0x000000ffff557224 */ /* 0x000fe200078e0028 */
[----:B------:R-:W-:Y:S01]  /*67920*/  MOV R86, R37 ;  /* 0x0000002500567202 */ /* 0x000fe20000000f00 */
[----:B------:R-:W-:Y:S01]  /*67930*/  IMAD.MOV.U32 R87, RZ, RZ, R36 ;  /* 0x000000ffff577224 */ /* 0x000fe200078e0024 */
[C---:B------:R-:W-:Y:S01]  /*67940*/  HMMA.1688.F32.TF32 R188, R68.reuse, R34, R188 ;  /* 0x0000002244bc723c */ /* 0x040fe200000810bc */
[----:B------:R-:W-:Y:S01]  /*67950*/  IMAD.MOV.U32 R96, RZ, RZ, R33 ;  /* 0x000000ffff607224 */ /* 0x000fe200078e0021 */
[----:B------:R-:W-:Y:S01]  /*67960*/  MOV R97, R32 ;  /* 0x0000002000617202 */ /* 0x000fe20000000f00 */
[----:B------:R-:W-:Y:S02]  /*67970*/  IMAD.MOV.U32 R98, RZ, RZ, R29 ;  /* 0x000000ffff627224 */ /* 0x000fe400078e001d */
[----:B------:R-:W-:Y:S01]  /*67980*/  IMAD.MOV.U32 R99, RZ, RZ, R28 ;  /* 0x000000ffff637224 */ /* 0x000fe200078e001c */
[----:B------:R-:W-:Y:S02]  /*67990*/  MOV R92, R25 ;  /* 0x00000019005c7202 */ /* 0x000fe40000000f00 */
[----:B------:R-:W-:Y:S01]  /*679a0*/  HMMA.1688.F32.TF32 R192, R68, R30, R192 ;  /* 0x0000001e44c0723c */ /* 0x000fe200000810c0 */
[----:B------:R-:W-:Y:S01]  /*679b0*/  IMAD.MOV.U32 R93, RZ, RZ, R24 ;  /* 0x000000ffff5d7224 */ /* 0x000fe200078e0018 */
[----:B------:R-:W-:Y:S01]  /*679c0*/  MOV R95, R20 ;  /* 0x00000014005f7202 */ /* 0x000fe20000000f00 */
[----:B------:R-:W-:Y:S01]  /*679d0*/  IMAD.MOV.U32 R94, RZ, RZ, R21 ;  /* 0x000000ffff5e7224 */ /* 0x000fe200078e0015 */
[----:B------:R-:W-:Y:S01]  /*679e0*/  MOV R105, R8 ;  /* 0x0000000800697202 */ /* 0x000fe20000000f00 */
[----:B------:R-:W-:-:S03]  /*679f0*/  IMAD.MOV.U32 R88, RZ, RZ, R17 ;  /* 0x000000ffff587224 */ /* 0x000fc600078e0011 */
[C---:B------:R-:W-:Y:S01]  /*67a00*/  HMMA.1688.F32.TF32 R196, R68.reuse, R22, R200 ;  /* 0x0000001644c4723c */ /* 0x040fe200000810c8 */
[----:B------:R-:W-:Y:S02]  /*67a10*/  IMAD.MOV.U32 R89, RZ, RZ, R16 ;  /* 0x000000ffff597224 */ /* 0x000fe400078e0010 */
[----:B------:R-:W-:Y:S02]  /*67a20*/  IMAD.MOV.U32 R104, RZ, RZ, R9 ;  /* 0x000000ffff687224 */ /* 0x000fe400078e0009 */
[----:B------:R-:W-:Y:S02]  /*67a30*/  IMAD.MOV.U32 R106, RZ, RZ, R5 ;  /* 0x000000ffff6a7224 */ /* 0x000fe400078e0005 */
[----:B------:R-:W-:Y:S01]  /*67a40*/  IMAD.MOV.U32 R107, RZ, RZ, R4 ;  /* 0x000000ffff6b7224 */ /* 0x000fe200078e0004 */
[----:B------:R-:W-:Y:S01]  /*67a50*/  HMMA.1688.F32.TF32 R200, R68, R18, R224 ;  /* 0x0000001244c8723c */ /* 0x000fe200000810e0 */
[----:B------:R-:W-:Y:S01]  /*67a60*/  MOV R90, R13 ;  /* 0x0000000d005a7202 */ /* 0x000fe20000000f00 */
[----:B------:R-:W-:-:S06]  /*67a70*/  IMAD.MOV.U32 R91, RZ, RZ, R12 ;  /* 0x000000ffff5b7224 */ /* 0x000fcc00078e000c */
[C---:B------:R-:W-:Y:S08]  /*67a80*/  HMMA.1688.F32.TF32 R204, R68.reuse, R14, R204 ;  /* 0x0000000e44cc723c */ /* 0x040ff000000810cc */
[C---:B------:R-:W-:Y:S08]  /*67a90*/  HMMA.1688.F32.TF32 R208, R68.reuse, R10, R208 ;  /* 0x0000000a44d0723c */ /* 0x040ff000000810d0 */
[----:B------:R-:W-:Y:S01]  /*67aa0*/  HMMA.1688.F32.TF32 R236, R68, R6, R232 ;  /* 0x0000000644ec723c */ /* 0x000fe200000810e8 */
[----:B------:R-:W-:Y:S04]  /*67ab0*/  LDS R68, [R3+0x20100] ;  /* 0x0201000003447984 */ /* 0x000fe80000000800 */
[----:B------:R-:W-:Y:S04]  /*67ac0*/  LDS R70, [R3+0x22100] ;  /* 0x0221000003467984 */ /* 0x000fe80000000800 */
[----:B------:R-:W-:Y:S04]  /*67ad0*/  LDS R69, [R0+0x20100] ;  /* 0x0201000000457984 */ /* 0x000fe80000000800 */
[----:B------:R-:W-:Y:S04]  /*67ae0*/  LDS R71, [R0+0x22100] ;  /* 0x0221000000477984 */ /* 0x000fe80000000800 */
[----:B--2---:R-:W1:Y:S04]  /*67af0*/  LDSM.16.M88.4 R60, [R111+0x140100] ;  /* 0x140100006f3c783b */ /* 0x004e680000000200 */
[----:B------:R-:W-:Y:S04]  /*67b00*/  LDSM.16.M88.4 R52, [R111+0x142100] ;  /* 0x142100006f34783b */ /* 0x000fe80000000200 */
[----:B------:R-:W-:Y:S04]  /*67b10*/  LDSM.16.M88.4 R48, [R111+0x143100] ;  /* 0x143100006f30783b */ /* 0x000fe80000000200 */
[----:B------:R-:W2:Y:S04]  /*67b20*/  LDSM.16.M88.4 R56, [R111+0x141100] ;  /* 0x141100006f38783b */ /* 0x000ea80000000200 */
[----:B------:R-:W3:Y:S04]  /*67b30*/  LDSM.16.M88.4 R44, [R111+0x144100] ;  /* 0x144100006f2c783b */ /* 0x000ee80000000200 */
[----:B------:R-:W4:Y:S04]  /*67b40*/  LDSM.16.M88.4 R40, [R111+0x145100] ;  /* 0x145100006f28783b */ /* 0x000f280000000200 */
[----:B------:R-:W3:Y:S04]  /*67b50*/  LDSM.16.M88.4 R36, [R111+0x146100] ;  /* 0x146100006f24783b */ /* 0x000ee80000000200 */
[----:B------:R-:W3:Y:S04]  /*67b60*/  LDSM.16.M88.4 R32, [R111+0x147100] ;  /* 0x147100006f20783b */ /* 0x000ee80000000200 */
[----:B------:R-:W3:Y:S04]  /*67b70*/  LDSM.16.M88.4 R28, [R111+0x148100] ;  /* 0x148100006f1c783b */ /* 0x000ee80000000200 */
[----:B------:R-:W3:Y:S04]  /*67b80*/  LDSM.16.M88.4 R24, [R111+0x149100] ;  /* 0x149100006f18783b */ /* 0x000ee80000000200 */
[----:B------:R-:W3:Y:S04]  /*67b90*/  LDSM.16.M88.4 R20, [R111+0x14a100] ;  /* 0x14a100006f14783b */ /* 0x000ee80000000200 */
[----:B------:R-:W4:Y:S04]  /*67ba0*/  LDSM.16.M88.4 R16, [R111+0x14b100] ;  /* 0x14b100006f10783b */ /* 0x000f280000000200 */
[----:B------:R-:W4:Y:S01]  /*67bb0*/  LDSM.16.M88.4 R12, [R111+0x14c100] ;  /* 0x14c100006f0c783b */ /* 0x000f220000000200 */
[C---:B-1----:R-:W-:Y:S03]  /*67bc0*/  HMMA.1688.F32.TF32 R100, R64.reuse, R60, R104 ;  /* 0x0000003c4064723c */ /* 0x042fe60000081068 */
[----:B------:R-:W1:Y:S04]  /*67bd0*/  LDSM.16.M88.4 R8, [R111+0x14d100] ;  /* 0x14d100006f08783b */ /* 0x000e680000000200 */
[----:B------:R-:W1:Y:S04]  /*67be0*/  LDSM.16.M88.4 R4, [R111+0x14e100] ;  /* 0x14e100006f04783b */ /* 0x000e680000000200 */
[----:B------:R-:W1:Y:S01]  /*67bf0*/  LDSM.16.M88.4 R232, [R111+0x14f100] ;  /* 0x14f100006fe8783b */ /* 0x000e620000000200 */
[----:B--2---:R-:W-:Y:S03]  /*67c00*/  HMMA.1688.F32.TF32 R88, R64, R56, R88 ;  /* 0x000000384058723c */ /* 0x004fe60000081058 */
[----:B------:R-:W-:Y:S04]  /*67c10*/  STL [R1+0x3040], R54 ;  /* 0x0030403601007387 */ /* 0x000fe80000100800 */
[----:B------:R-:W-:Y:S04]  /*67c20*/  STL [R1+0x303c], R55 ;  /* 0x00303c3701007387 */ /* 0x000fe80000100800 */
[----:B------:R-:W-:Y:S04]  /*67c30*/  STL [R1+0x3038], R50 ;  /* 0x0030383201007387 */ /* 0x000fe80000100800 */
[----:B------:R-:W-:Y:S04]  /*67c40*/  STL [R1+0x3034], R51 ;  /* 0x0030343301007387 */ /* 0x000fe80000100800 */
[----:B---3--:R-:W-:Y:S01]  /*67c50*/  STL [R1+0x3044], R46 ;  /* 0x0030442e01007387 */ /* 0x008fe20000100800 */
[----:B------:R-:W-:-:S03]  /*67c60*/  MOV R166, R100 ;  /* 0x0000006400a67202 */ /* 0x000fc60000000f00 */
[----:B------:R-:W-:Y:S01]  /*67c70*/  STL [R1+0x3030], R47 ;  /* 0x0030302f01007387 */ /* 0x000fe20000100800 */
[----:B------:R-:W-:Y:S01]  /*67c80*/  IMAD.MOV.U32 R167, RZ, RZ, R101 ;  /* 0x000000ffffa77224 */ /* 0x000fe200078e0065 */
[----:B------:R-:W-:Y:S02]  /*67c90*/  MOV R175, R103 ;  /* 0x0000006700af7202 */ /* 0x000fe40000000f00 */
[----:B----4-:R-:W-:Y:S01]  /*67ca0*/  STL [R1+0x304c], R42 ;  /* 0x00304c2a01007387 */ /* 0x010fe20000100800 */
[----:B------:R-:W-:-:S03]  /*67cb0*/  IMAD.MOV.U32 R171, RZ, RZ, R102 ;  /* 0x000000ffffab7224 */ /* 0x000fc600078e0066 */
[----:B------:R-:W-:Y:S01]  /*67cc0*/  STL [R1+0x3048], R43 ;  /* 0x0030482b01007387 */ /* 0x000fe20000100800 */
[C---:B------:R-:W-:Y:S03]  /*67cd0*/  HMMA.1688.F32.TF32 R100, R64.reuse, R52, R92 ;  /* 0x000000344064723c */ /* 0x040fe6000008105c */
[----:B------:R-:W-:Y:S04]  /*67ce0*/  STL [R1+0x302c], R38 ;  /* 0x00302c2601007387 */ /* 0x000fe80000100800 */
        /* <DEDUP_REMOVED lines=10> */
[----:B------:R-:W-:Y:S03]  /*67d90*/  HMMA.1688.F32.TF32 R76, R64, R36, R76 ;  /* 0x00000024404c723c */ /* 0x000fe6000008104c */
[----:B------:R-:W-:Y:S04]  /*67da0*/  STL [R1+0x3004], R22 ;  /* 0x0030041601007387 */ /* 0x000fe80000100800 */
[----:B------:R-:W-:Y:S04]  /*67db0*/  STL [R1+0x2fe8], R23 ;  /* 0x002fe81701007387 */ /* 0x000fe80000100800 */
[----:B------:R-:W-:Y:S04]  /*67dc0*/  STL [R1+0x2fe4], R18 ;  /* 0x002fe41201007387 */ /* 0x000fe80000100800 */
[----:B------:R-:W-:Y:S04]  /*67dd0*/  STL [R1+0x2fe0], R19 ;  /* 0x002fe01301007387 */ /* 0x000fe80000100800 */
[----:B------:R-:W-:Y:S04]  /*67de0*/  STL [R1+0x300c], R14 ;  /* 0x00300c0e01007387 */ /* 0x000fe80000100800 */
[----:B------:R-:W-:Y:S04]  /*67df0*/  STL [R1+0x3008], R15 ;  /* 0x0030080f01007387 */ /* 0x000fe80000100800 */
[----:B-1----:R-:W-:Y:S04]  /*67e00*/  STL [R1+0x3014], R10 ;  /* 0x0030140a01007387 */ /* 0x002fe80000100800 */
[----:B------:R-:W-:Y:S01]  /*67e10*/  STL [R1+0x3010], R11 ;  /* 0x0030100b01007387 */ /* 0x000fe20000100800 */
[----:B------:R-:W-:-:S03]  /*67e20*/  IMAD.MOV.U32 R215, RZ, RZ, R88 ;  /* 0x000000ffffd77224 */ /* 0x000fc600078e0058 */
[----:B------:R-:W-:Y:S01]  /*67e30*/  STL [R1+0x301c], R6 ;  /* 0x00301c0601007387 */ /* 0x000fe20000100800 */
[----:B------:R-:W-:-:S03]  /*67e40*/  IMAD.MOV.U32 R214, RZ, RZ, R89 ;  /* 0x000000ffffd67224 */ /* 0x000fc600078e0059 */
[----:B------:R-:W-:Y:S01]  /*67e50*/  STL [R1+0x3018], R7 ;  /* 0x0030180701007387 */ /* 0x000fe20000100800 */
[----:B------:R-:W-:-:S03]  /*67e60*/  MOV R213, R90 ;  /* 0x0000005a00d57202 */ /* 0x000fc60000000f00 */
[----:B------:R-:W-:Y:S01]  /*67e70*/  STL [R1+0x3024], R234 ;  /* 0x003024ea01007387 */ /* 0x000fe20000100800 */
[----:B------:R-:W-:Y:S03]  /*67e80*/  HMMA.1688.F32.TF32 R72, R64, R32, R72 ;  /* 0x000000204048723c */ /* 0x000fe60000081048 */
[----:B------:R-:W-:Y:S01]  /*67e90*/  STL [R1+0x3020], R235 ;  /* 0x003020eb01007387 */ /* 0x000fe20000100800 */
[----:B------:R-:W-:-:S03]  /*67ea0*/  IMAD.MOV.U32 R212, RZ, RZ, R91 ;  /* 0x000000ffffd47224 */ /* 0x000fc600078e005b */
[----:B------:R-:W2:Y:S04]  /*67eb0*/  LDL.LU R88, [R1+0x40] ;  /* 0x0000400001587983 */ /* 0x000ea80000300800 */
[----:B------:R-:W2:Y:S04]  /*67ec0*/  LDL.LU R89, [R1+0x44] ;  /* 0x0000440001597983 */ /* 0x000ea80000300800 */
[----:B------:R-:W2:Y:S04]  /*67ed0*/  LDL.LU R90, [R1+0x48] ;  /* 0x00004800015a7983 */ /* 0x000ea80000300800 */
[----:B------:R-:W2:Y:S04]  /*67ee0*/  LDL.LU R91, [R1+0x4c] ;  /* 0x00004c00015b7983 */ /* 0x000ea80000300800 */
[----:B------:R-:W-:Y:S04]  /*67ef0*/  STL.64 [R1+0xa0], R100 ;  /* 0x0000a06401007387 */ /* 0x000fe80000100a00 */
[----:B------:R-:W-:Y:S04]  /*67f00*/  STL.64 [R1+0xa8], R102 ;  /* 0x0000a86601007387 */ /* 0x000fe80000100a00 */
[----:B------:R-:W-:Y:S04]  /*67f10*/  STL.64 [R1+0x90], R92 ;  /* 0x0000905c01007387 */ /* 0x000fe80000100a00 */
[----:B------:R-:W-:Y:S04]  /*67f20*/  STL.64 [R1+0x98], R94 ;  /* 0x0000985e01007387 */ /* 0x000fe80000100a00 */
[----:B------:R1:W-:Y:S04]  /*67f30*/  STL.64 [R1+0x80], R84 ;  /* 0x0000805401007387 */ /* 0x0003e80000100a00 */
[----:B------:R3:W-:Y:S04]  /*67f40*/  STL.64 [R1+0x88], R86 ;  /* 0x0000885601007387 */ /* 0x0007e80000100a00 */
[----:B-1----:R-:W4:Y:S04]  /*67f50*/  LDL.LU R84, [R1+0x30] ;  /* 0x0000300001547983 */ /* 0x002f280000300800 */
[----:B------:R1:W-:Y:S04]  /*67f60*/  STL.64 [R1+0x70], R80 ;  /* 0x0000705001007387 */ /* 0x0003e80000100a00 */
[----:B------:R1:W-:Y:S04]  /*67f70*/  STL.64 [R1+0x78], R82 ;  /* 0x0000785201007387 */ /* 0x0003e80000100a00 */
[----:B------:R1:W-:Y:S04]  /*67f80*/  STL.64 [R1+0x60], R76 ;  /* 0x0000604c01007387 */ /* 0x0003e80000100a00 */
[----:B------:R1:W-:Y:S04]  /*67f90*/  STL.64 [R1+0x68], R78 ;  /* 0x0000684e01007387 */ /* 0x0003e80000100a00 */
[----:B------:R-:W4:Y:S04]  /*67fa0*/  LDL.LU R85, [R1+0x34] ;  /* 0x0000340001557983 */ /* 0x000f280000300800 */
[----:B---3--:R-:W4:Y:S04]  /*67fb0*/  LDL.LU R86, [R1+0x38] ;  /* 0x0000380001567983 */ /* 0x008f280000300800 */
[----:B------:R-:W4:Y:S04]  /*67fc0*/  LDL.LU R87, [R1+0x3c] ;  /* 0x00003c0001577983 */ /* 0x000f280000300800 */
[----:B-1----:R-:W3:Y:S04]  /*67fd0*/  LDL.LU R80, [R1+0x20] ;  /* 0x0000200001507983 */ /* 0x002ee80000300800 */
[----:B------:R-:W3:Y:S04]  /*67fe0*/  LDL.LU R81, [R1+0x24] ;  /* 0x0000240001517983 */ /* 0x000ee80000300800 */
[----:B------:R-:W3:Y:S04]  /*67ff0*/  LDL.LU R82, [R1+0x28] ;  /* 0x0000280001527983 */ /* 0x000ee80000300800 */
[----:B------:R-:W3:Y:S01]  /*68000*/  LDL.LU R83, [R1+0x2c] ;  /* 0x00002c0001537983 */ /* 0x000ee20000300800 */
[----:B------:R-:W-:-:S03]  /*68010*/  IMAD.MOV.U32 R46, RZ, RZ, R72 ;  /* 0x000000ffff2e7224 */ /* 0x000fc600078e0048 */
[----:B------:R-:W3:Y:S01]  /*68020*/  LDL.LU R76, [R1+0x10] ;  /* 0x00001000014c7983 */ /* 0x000ee20000300800 */
[----:B------:R-:W-:-:S03]  /*68030*/  MOV R54, R73 ;  /* 0x0000004900367202 */ /* 0x000fc60000000f00 */
[----:B------:R-:W3:Y:S01]  /*68040*/  LDL.LU R77, [R1+0x14] ;  /* 0x00001400014d7983 */ /* 0x000ee20000300800 */
[----:B------:R-:W-:-:S03]  /*68050*/  IMAD.MOV.U32 R55, RZ, RZ, R74 ;  /* 0x000000ffff377224 */ /* 0x000fc600078e004a */
[----:B------:R-:W3:Y:S01]  /*68060*/  LDL.LU R78, [R1+0x18] ;  /* 0x00001800014e7983 */ /* 0x000ee20000300800 */
[----:B------:R-:W-:-:S03]  /*68070*/  IMAD.MOV.U32 R50, RZ, RZ, R75 ;  /* 0x000000ffff327224 */ /* 0x000fc600078e004b */
[----:B------:R-:W3:Y:S04]  /*68080*/  LDL.LU R79, [R1+0x1c] ;  /* 0x00001c00014f7983 */ /* 0x000ee80000300800 */
[----:B------:R-:W3:Y:S04]  /*68090*/  LDL.LU R72, [R1] ;  /* 0x0000000001487983 */ /* 0x000ee80000300800 */
[----:B------:R-:W3:Y:S04]  /*680a0*/  LDL.LU R73, [R1+0x4] ;  /* 0x0000040001497983 */ /* 0x000ee80000300800 */
[----:B------:R-:W3:Y:S04]  /*680b0*/  LDL.LU R74, [R1+0x8] ;  /* 0x00000800014a7983 */ /* 0x000ee80000300800 */
[----:B------:R-:W3:Y:S04]  /*680c0*/  LDL.LU R75, [R1+0xc] ;  /* 0x00000c00014b7983 */ /* 0x000ee80000300800 */
[----:B------:R-:W-:Y:S04]  /*680d0*/  STL [R1+0x305c], R46 ;  /* 0x00305c2e01007387 */ /* 0x000fe80000100800 */
[----:B------:R-:W-:Y:S04]  /*680e0*/  STL [R1+0x3058], R54 ;  /* 0x0030583601007387 */ /* 0x000fe80000100800 */
[----:B------:R-:W-:Y:S04]  /*680f0*/  STL [R1+0x3054], R55 ;  /* 0x0030543701007387 */ /* 0x000fe80000100800 */
[----:B------:R1:W-:Y:S01]  /*68100*/  STL [R1+0x3050], R50 ;  /* 0x0030503201007387 */ /* 0x0003e20000100800 */
[C---:B--2---:R-:W-:Y:S11]  /*68110*/  HMMA.1688.F32.TF32 R88, R64.reuse, R28, R88 ;  /* 0x0000001c4058723c */ /* 0x044ff60000081058 */
[----:B------:R-:W-:Y:S11]  /*68120*/  @!UPT UIADD3 URZ, URZ, URZ, URZ ;  /* 0x0000003f3f3ff290 */ /* 0x000ff6000fffe03f */
[----:B------:R-:W-:Y:S02]  /*68130*/  @!UPT UIADD3 URZ, URZ, URZ, URZ ;  /* 0x0000003f3f3ff290 */ /* 0x000fe4000fffe03f */
[----:B------:R-:W-:Y:S01]  /*68140*/  MOV R39, R91 ;  /* 0x0000005b00277202 */ /* 0x000fe20000000f00 */
[----:B------:R-:W-:Y:S01]  /*68150*/  IMAD.MOV.U32 R38, RZ, RZ, R90 ;  /* 0x000000ffff267224 */ /* 0x000fe200078e005a */
[----:B------:R-:W-:Y:S01]  /*68160*/  MOV R51, R88 ;  /* 0x0000005800337202 */ /* 0x000fe20000000f00 */
[----:B------:R-:W-:Y:S02]  /*68170*/  IMAD.MOV.U32 R47, RZ, RZ, R89 ;  /* 0x000000ffff2f7224 */ /* 0x000fe400078e0059 */
[----:B------:R-:W-:Y:S04]  /*68180*/  STL [R1+0x306c], R39 ;  /* 0x00306c2701007387 */ /* 0x000fe80000100800 */
[----:B------:R-:W-:Y:S01]  /*68190*/  STL [R1+0x3068], R38 ;  /* 0x0030682601007387 */ /* 0x000fe20000100800 */
[C---:B----4-:R-:W-:Y:S08]  /*681a0*/  HMMA.1688.F32.TF32 R84, R64.reuse, R24, R84 ;  /* 0x000000184054723c */ /* 0x050ff00000081054 */
[----:B---3--:R-:W-:Y:S01]  /*681b0*/  HMMA.1688.F32.TF32 R80, R64, R20, R80 ;  /* 0x000000144050723c */ /* 0x008fe20000081050 */
[----:B------:R-:W-:Y:S04]  /*681c0*/  STL [R1+0x3064], R47 ;  /* 0x0030642f01007387 */ /* 0x000fe80000100800 */
[----:B------:R2:W-:Y:S11]  /*681d0*/  STL [R1+0x3060], R51 ;  /* 0x0030603301007387 */ /* 0x0005f60000100800 */
[----:B------:R-:W-:Y:S01]  /*681e0*/  IMAD.MOV.U32 R43, RZ, RZ, R87 ;  /* 0x000000ffff2b7224 */ /* 0x000fe200078e0057 */
[----:B------:R-:W-:Y:S01]  /*681f0*/  MOV R42, R86 ;  /* 0x00000056002a7202 */ /* 0x000fe20000000f00 */
[----:B-1----:R-:W-:-:S02]  /*68200*/  IMAD.MOV.U32 R50, RZ, RZ, R85 ;  /* 0x000000ffff327224 */ /* 0x002fc400078e0055 */
[----:B------:R-:W-:Y:S01]  /*68210*/  IMAD.MOV.U32 R55, RZ, RZ, R84 ;  /* 0x000000ffff377224 */ /* 0x000fe200078e0054 */
[----:B------:R-:W-:Y:S01]  /*68220*/  STL [R1+0x307c], R43 ;  /* 0x00307c2b01007387 */ /* 0x000fe20000100800 */
[----:B------:R-:W-:Y:S02]  /*68230*/  HMMA.1688.F32.TF32 R72, R64, R12, R72 ;  /* 0x0000000c4048723c */ /* 0x000fe40000081048 */
[----:B--2---:R-:W-:Y:S01]  /*68240*/  MOV R51, R81 ;  /* 0x0000005100337202 */ /* 0x004fe20000000f00 */
[----:B------:R-:W-:Y:S01]  /*68250*/  IMAD.MOV.U32 R47, RZ, RZ, R80 ;  /* 0x000000ffff2f7224 */ /* 0x000fe200078e0050 */
[----:B------:R-:W-:Y:S04]  /*68260*/  STL [R1+0x3078], R42 ;  /* 0x0030782a01007387 */ /* 0x000fe80000100800 */
[----:B------:R-:W-:Y:S04]  /*68270*/  STL [R1+0x3074], R50 ;  /* 0x0030743201007387 */ /* 0x000fe80000100800 */
[----:B------:R-:W-:Y:S04]  /*68280*/  STL [R1+0x3070], R55 ;  /* 0x0030703701007387 */ /* 0x000fe80000100800 */
[----:B------:R1:W-:Y:S04]  /*68290*/  STL [R1+0x3084], R51 ;  /* 0x0030843301007387 */ /* 0x0003e80000100800 */
[----:B------:R2:W-:Y:S04]  /*682a0*/  STL [R1+0x3080], R47 ;  /* 0x0030802f01007387 */ /* 0x0005e80000100800 */
[----:B-1----:R-:W-:-:S02]  /*682b0*/  IMAD.MOV.U32 R51, RZ, RZ, R72 ;  /* 0x000000ffff337224 */ /* 0x002fc400078e0048 */
[----:B------:R-:W-:Y:S02]  /*682c0*/  IMAD.MOV.U32 R72, RZ, RZ, R248 ;  /* 0x000000ffff487224 */ /* 0x000fe400078e00f8 */
[----:B--2---:R-:W-:Y:S01]  /*682d0*/  IMAD.MOV.U32 R47, RZ, RZ, R73 ;  /* 0x000000ffff2f7224 */ /* 0x004fe200078e0049 */
[----:B------:R-:W2:Y:S01]  /*682e0*/  LDL.LU R248, [R1+0x32bc] ;  /* 0x0032bc0001f87983 */ /* 0x000ea20000300800 */
[----:B------:R-:W-:-:S03]  /*682f0*/  MOV R73, R247 ;  /* 0x000000f700497202 */ /* 0x000fc60000000f00 */
[----:B------:R-:W3:Y:S01]  /*68300*/  LDL.LU R247, [R1+0x32b8] ;  /* 0x0032b80001f77983 */ /* 0x000ee20000300800 */
[----:B------:R-:W-:Y:S01]  /*68310*/  HMMA.1688.F32.TF32 R76, R64, R16, R76 ;  /* 0x00000010404c723c */ /* 0x000fe2000008104c */
[----:B------:R-:W-:Y:S01]  /*68320*/  MOV R43, R74 ;  /* 0x0000004a002b7202 */ /* 0x000fe20000000f00 */
[----:B------:R-:W-:Y:S02]  /*68330*/  IMAD.MOV.U32 R42, RZ, RZ, R75 ;  /* 0x000000ffff2a7224 */ /* 0x000fe400078e004b */
[----:B------:R-:W-:Y:S02]  /*68340*/  IMAD.MOV.U32 R74, RZ, RZ, R252 ;  /* 0x000000ffff4a7224 */ /* 0x000fe400078e00fc */
[----:B------:R-:W4:Y:S01]  /*68350*/  LDL.LU R252, [R1+0x32b4] ;  /* 0x0032b40001fc7983 */ /* 0x000f220000300800 */
[----:B------:R-:W-:-:S03]  /*68360*/  IMAD.MOV.U32 R75, RZ, RZ, R2 ;  /* 0x000000ffff4b7224 */ /* 0x000fc600078e0002 */
[----:B------:R-:W4:Y:S01]  /*68370*/  LDL.LU R2, [R1+0x32b0] ;  /* 0x0032b00001027983 */ /* 0x000f220000300800 */
[----:B------:R-:W-:Y:S02]  /*68380*/  IMAD.MOV.U32 R80, RZ, RZ, R251 ;  /* 0x000000ffff507224 */ /* 0x000fe400078e00fb */
        /* <DEDUP_REMOVED lines=8> */
[----:B------:R-:W4:Y:S01]  /*68410*/  LDL.LU R241, [R1+0x32ac] ;  /* 0x0032ac0001f17983 */ /* 0x000f220000300800 */
[----:B------:R-:W-:Y:S01]  /*68420*/  IMAD.MOV.U32 R77, RZ, RZ, R242 ;  /* 0x000000ffff4d7224 */ /* 0x000fe200078e00f2 */
[----:B------:R-:W-:Y:S01]  /*68430*/  MOV R38, R79 ;  /* 0x0000004f00267202 */ /* 0x000fe20000000f00 */
[----:B------:R-:W-:Y:S01]  /*68440*/  IMAD.MOV.U32 R78, RZ, RZ, R249 ;  /* 0x000000ffff4e7224 */ /* 0x000fe200078e00f9 */
[----:B------:R-:W4:Y:S01]  /*68450*/  LDL.LU R242, [R1+0x32a8] ;  /* 0x0032a80001f27983 */ /* 0x000f220000300800 */
[----:B------:R-:W-:-:S03]  /*68460*/  MOV R79, R250 ;  /* 0x000000fa004f7202 */ /* 0x000fc60000000f00 */
[----:B------:R-:W4:Y:S01]  /*68470*/  LDL.LU R249, [R1+0x32a4] ;  /* 0x0032a40001f97983 */ /* 0x000f220000300800 */
[----:B------:R-:W-:-:S03]  /*68480*/  IMAD.MOV.U32 R83, RZ, RZ, R246 ;  /* 0x000000ffff537224 */ /* 0x000fc600078e00f6 */
        /* <DEDUP_REMOVED lines=8> */
[----:B------:R-:W3:Y:S01]  /*68510*/  LDL.LU R248, [R1+0x3288] ;  /* 0x0032880001f87983 */ /* 0x000ee20000300800 */
[----:B------:R-:W-:Y:S02]  /*68520*/  IMAD.MOV.U32 R86, RZ, RZ, R245 ;  /* 0x000000ffff567224 */ /* 0x000fe400078e00f5 */
[----:B------:R-:W-:Y:S01]  /*68530*/  IMAD.MOV.U32 R87, RZ, RZ, R244 ;  /* 0x000000ffff577224 */ /* 0x000fe200078e00f4 */
[----:B------:R-:W3:Y:S01]  /*68540*/  LDL.LU R245, [R1+0x3284] ;  /* 0x0032840001f57983 */ /* 0x000ee20000300800 */
[----:B----4-:R-:W-:-:S03]  /*68550*/  IMAD.MOV.U32 R90, RZ, RZ, R2 ;  /* 0x000000ffff5a7224 */ /* 0x010fc600078e0002 */
[----:B------:R-:W4:Y:S01]  /*68560*/  LDL.LU R244, [R1+0x3280] ;  /* 0x0032800001f47983 */ /* 0x000f220000300800 */
[----:B------:R-:W-:Y:S01]  /*68570*/  MOV R91, R252 ;  /* 0x000000fc005b7202 */ /* 0x000fe20000000f00 */
[----:B------:R-:W-:Y:S01]  /*68580*/  IMAD.MOV.U32 R89, RZ, RZ, R241 ;  /* 0x000000ffff597224 */ /* 0x000fe200078e00f1 */
[----:B------:R-:W-:Y:S02]  /*68590*/  MOV R88, R242 ;  /* 0x000000f200587202 */ /* 0x000fe40000000f00 */
[----:B------:R-:W4:Y:S04]  /*685a0*/  LDL.LU R242, [R1+0x327c] ;  /* 0x00327c0001f27983 */ /* 0x000f280000300800 */
[----:B------:R-:W4:Y:S04]  /*685b0*/  LDL.LU R241, [R1+0x3278] ;  /* 0x0032780001f17983 */ /* 0x000f280000300800 */
[----:B------:R-:W4:Y:S01]  /*685c0*/  LDL.LU R2, [R1+0x3274] ;  /* 0x0032740001027983 */ /* 0x000f220000300800 */
[----:B------:R-:W-:Y:S01]  /*685d0*/  MOV R98, R250 ;  /* 0x000000fa00627202 */ /* 0x000fe20000000f00 */
[----:B------:R-:W-:-:S02]  /*685e0*/  IMAD.MOV.U32 R97, RZ, RZ, R251 ;  /* 0x000000ffff617224 */ /* 0x000fc400078e00fb */
[----:B------:R-:W4:Y:S01]  /*685f0*/  LDL.LU R252, [R1+0x3270] ;  /* 0x0032700001fc7983 */ /* 0x000f220000300800 */
[----:B------:R-:W-:-:S03]  /*68600*/  IMAD.MOV.U32 R96, RZ, RZ, R243 ;  /* 0x000000ffff607224 */ /* 0x000fc600078e00f3 */
[----:B------:R-:W4:Y:S01]  /*68610*/  LDL.LU R243, [R1+0x326c] ;  /* 0x00326c0001f37983 */ /* 0x000f220000300800 */
[----:B------:R-:W-:-:S03]  /*68620*/  IMAD.MOV.U32 R99, RZ, RZ, R249 ;  /* 0x000000ffff637224 */ /* 0x000fc600078e00f9 */
[----:B------:R-:W4:Y:S04]  /*68630*/  LDL.LU R251, [R1+0x3268] ;  /* 0x0032680001fb7983 */ /* 0x000f280000300800 */
[----:B------:R-:W4:Y:S01]  /*68640*/  LDL.LU R250, [R1+0x3264] ;  /* 0x0032640001fa7983 */ /* 0x000f220000300800 */
[----:B------:R-:W-:-:S03]  /*68650*/  IMAD.MOV.U32 R94, RZ, RZ, R246 ;  /* 0x000000ffff5e7224 */ /* 0x000fc600078e00f6 */
[----:B------:R-:W4:Y:S01]  /*68660*/  LDL.LU R249, [R1+0x3260] ;  /* 0x0032600001f97983 */ /* 0x000f220000300800 */
[----:B------:R-:W-:Y:S01]  /*68670*/  IMAD.MOV.U32 R95, RZ, RZ, R240 ;  /* 0x000000ffff5f7224 */ /* 0x000fe200078e00f0 */
[----:B--2---:R-:W-:Y:S01]  /*68680*/  MOV R93, R247 ;  /* 0x000000f7005d7202 */ /* 0x004fe20000000f00 */
[----:B---3--:R-:W-:Y:S02]  /*68690*/  IMAD.MOV.U32 R92, RZ, RZ, R248 ;  /* 0x000000ffff5c7224 */ /* 0x008fe400078e00f8 */
        /* <DEDUP_REMOVED lines=15> */
[----:B----4-:R-:W-:Y:S01]  /*68790*/  IMAD.MOV.U32 R104, RZ, RZ, R241 ;  /* 0x000000ffff687224 */ /* 0x010fe200078e00f1 */
[----:B------:R-:W-:Y:S01]  /*687a0*/  MOV R106, R244 ;  /* 0x000000f4006a7202 */ /* 0x000fe20000000f00 */
[----:B------:R-:W-:-:S02]  /*687b0*/  IMAD.MOV.U32 R105, RZ, RZ, R242 ;  /* 0x000000ffff697224 */ /* 0x000fc400078e00f2 */
[----:B------:R-:W-:Y:S01]  /*687c0*/  IMAD.MOV.U32 R107, RZ, RZ, R245 ;  /* 0x000000ffff6b7224 */ /* 0x000fe200078e00f5 */
[----:B------:R-:W-:Y:S01]  /*687d0*/  MOV R112, R250 ;  /* 0x000000fa00707202 */ /* 0x000fe20000000f00 */
[----:B------:R-:W-:Y:S02]  /*687e0*/  IMAD.MOV.U32 R119, RZ, RZ, R249 ;  /* 0x000000ffff777224 */ /* 0x000fe400078e00f9 */
[----:B------:R-:W-:Y:S02]  /*687f0*/  IMAD.MOV.U32 R113, RZ, RZ, R251 ;  /* 0x000000ffff717224 */ /* 0x000fe400078e00fb */
[----:B------:R-:W-:Y:S02]  /*68800*/  IMAD.MOV.U32 R114, RZ, RZ, R243 ;  /* 0x000000ffff727224 */ /* 0x000fe400078e00f3 */
[----:B--2---:R-:W-:Y:S01]  /*68810*/  IMAD.MOV.U32 R118, RZ, RZ, R248 ;  /* 0x000000ffff767224 */ /* 0x004fe200078e00f8 */
[----:B---3--:R-:W-:Y:S02]  /*68820*/  MOV R117, R247 ;  /* 0x000000f700757202 */ /* 0x008fe40000000f00 */
[----:B------:R-:W-:-:S02]  /*68830*/  MOV R123, R240 ;  /* 0x000000f0007b7202 */ /* 0x000fc40000000f00 */
[----:B------:R-:W2:Y:S01]  /*68840*/  LDL.LU R240, [R1+0x324c] ;  /* 0x00324c0001f07983 */ /* 0x000ea20000300800 */
[----:B------:R-:W-:-:S03]  /*68850*/  IMAD.MOV.U32 R116, RZ, RZ, R246 ;  /* 0x000000ffff747224 */ /* 0x000fc600078e00f6 */
        /* <DEDUP_REMOVED lines=12> */
[----:B------:R-:W3:Y:S04]  /*68920*/  LDL.LU R108, [R1+0x170] ;  /* 0x00017000016c7983 */ /* 0x000ee80000300800 */
[----:B------:R-:W3:Y:S01]  /*68930*/  LDL.LU R109, [R1+0x174] ;  /* 0x00017400016d7983 */ /* 0x000ee20000300800 */
[C---:B------:R-:W-:Y:S11]  /*68940*/  HMMA.1688.F32.TF32 R100, R68.reuse, R60, R128 ;  /* 0x0000003c4464723c */ /* 0x040ff60000081080 */
[----:B------:R-:W-:Y:S11]  /*68950*/  @!UPT UIADD3 URZ, URZ, URZ, URZ ;  /* 0x0000003f3f3ff290 */ /* 0x000ff6000fffe03f */
[----:B------:R-:W-:Y:S02]  /*68960*/  @!UPT UIADD3 URZ, URZ, URZ, URZ ;  /* 0x0000003f3f3ff290 */ /* 0x000fe4000fffe03f */
[----:B------:R-:W-:Y:S01]  /*68970*/  IMAD.MOV.U32 R22, RZ, RZ, R100 ;  /* 0x000000ffff167224 */ /* 0x000fe200078e0064 */
[----:B------:R-:W-:Y:S01]  /*68980*/  MOV R26, R101 ;  /* 0x00000065001a7202 */ /* 0x000fe20000000f00 */
[----:B------:R-:W-:Y:S02]  /*68990*/  IMAD.MOV.U32 R30, RZ, RZ, R102 ;  /* 0x000000ffff1e7224 */ /* 0x000fe400078e0066 */
[----:B------:R-:W-:Y:S02]  /*689a0*/  IMAD.MOV.U32 R31, RZ, RZ, R103 ;  /* 0x000000ffff1f7224 */ /* 0x000fe400078e0067 */
[C---:B------:R-:W-:Y:S11]  /*689b0*/  HMMA.1688.F32.TF32 R100, R68.reuse, R56, R124 ;  /* 0x000000384464723c */ /* 0x040ff6000008107c */
        /* <DEDUP_REMOVED lines=13> */
[C---:B------:R-:W-:Y:S01]  /*68a90*/  HMMA.1688.F32.TF32 R100, R68.reuse, R48, R116 ;  /* 0x000000304464723c */ /* 0x040fe20000081074 */
[----:B------:R-:W-:Y:S01]  /*68aa0*/  MOV R110, R252 ;  /* 0x000000fc006e7202 */ /* 0x000fe20000000f00 */
[----:B------:R-:W-:Y:S11]  /*68ab0*/  IMAD.MOV.U32 R111, RZ, RZ, R2 ;  /* 0x000000ffff6f7224 */ /* 0x000ff600078e0002 */
[----:B------:R-:W-:Y:S11]  /*68ac0*/  @!UPT UIADD3 URZ, URZ, URZ, URZ ;  /* 0x0000003f3f3ff290 */ /* 0x000ff6000fffe03f */
[----:B------:R-:W-:Y:S01]  /*68ad0*/  IMAD.MOV.U32 R34, RZ, RZ, R100 ;  /* 0x000000ffff227224 */ /* 0x000fe200078e0064 */
[----:B------:R-:W-:Y:S01]  /*68ae0*/  MOV R35, R101 ;  /* 0x0000006500237202 */ /* 0x000fe20000000f00 */
[----:B------:R-:W-:Y:S02]  /*68af0*/  IMAD.MOV.U32 R27, RZ, RZ, R102 ;  /* 0x000000ffff1b7224 */ /* 0x000fe400078e0066 */
[----:B------:R-:W-:Y:S01]  /*68b00*/  IMAD.MOV.U32 R23, RZ, RZ, R103 ;  /* 0x000000ffff177224 */ /* 0x000fe200078e0067 */
[C---:B------:R-:W-:Y:S08]  /*68b10*/  HMMA.1688.F32.TF32 R104, R68.reuse, R36, R104 ;  /* 0x000000244468723c */ /* 0x040ff00000081068 */
[C---:B------:R-:W-:Y:S08]  /*68b20*/  HMMA.1688.F32.TF32 R96, R68.reuse, R28, R96 ;  /* 0x0000001c4460723c */ /* 0x040ff00000081060 */
[C---:B------:R-:W-:Y:S08]  /*68b30*/  HMMA.1688.F32.TF32 R72, R68.reuse, R8, R72 ;  /* 0x000000084448723c */ /* 0x040ff00000081048 */
[C---:B--2---:R-:W-:Y:S08]  /*68b40*/  HMMA.1688.F32.TF32 R100, R68.reuse, R44, R112 ;  /* 0x0000002c4464723c */ /* 0x044ff00000081070 */
[C---:B---3--:R-:W-:Y:S11]  /*68b50*/  HMMA.1688.F32.TF32 R108, R68.reuse, R40, R108 ;  /* 0x00000028446c723c */ /* 0x048ff6000008106c */
[----:B------:R-:W-:Y:S05]  /*68b60*/  @!UPT UIADD3 URZ, URZ, URZ, URZ ;  /* 0x0000003f3f3ff290 */ /* 0x000fea000fffe03f */
[----:B------:R-:W-:Y:S01]  /*68b70*/  MOV R18, R100 ;  /* 0x0000006400127202 */ /* 0x000fe20000000f00 */
[----:B------:R-:W-:Y:S01]  /*68b80*/  IMAD.MOV.U32 R19, RZ, RZ, R101 ;  /* 0x000000ffff137224 */ /* 0x000fe200078e0065 */
[----:B------:R-:W-:Y:S01]  /*68b90*/  MOV R2, R103 ;  /* 0x0000006700027202 */ /* 0x000fe20000000f00 */
[----:B------:R-:W-:Y:S02]  /*68ba0*/  IMAD.MOV.U32 R252, RZ, RZ, R102 ;  /* 0x000000fffffc7224 */ /* 0x000fe400078e0066 */
        /* <DEDUP_REMOVED lines=117> */
[----:B------:R-:W-:Y:S01]  /*69300*/  HMMA.1688.F32.TF32 R240, R64, R232, R240 ;  /* 0x000000e840f0723c */ /* 0x000fe200000810f0 */
[----:B------:R-:W-:Y:S04]  /*69310*/  LDS R64, [R3+0x20200] ;  /* 0x0202000003407984 */ /* 0x000fe80000000800 */
[----:B------:R-:W-:Y:S04]  /*69320*/  LDS R66, [R3+0x22200] ;  /* 0x0222000003427984 */ /* 0x000fe80000000800 */
[----:B------:R-:W-:Y:S04]  /*69330*/  LDS R65, [R0+0x20200] ;  /* 0x0202000000417984 */ /* 0x000fe80000000800 */
[----:B------:R-:W2:Y:S02]  /*69340*/  LDS R67, [R0+0x22200] ;  /* 0x0222000000437984 */ /* 0x000ea40000000800 */
[----:B--2---:R-:W-:Y:S08]  /*69350*/  HMMA.1688.F32.TF32 R128, R64, R32, R128 ;  /* 0x000000204080723c */ /* 0x004ff00000081080 */
[C---:B---3--:R-:W-:Y:S08]  /*69360*/  HMMA.1688.F32.TF32 R100, R68.reuse, R232, R156 ;  /* 0x000000e84464723c */ /* 0x048ff0000008109c */
[----:B------:R-:W-:Y:S01]  /*69370*/  HMMA.1688.F32.TF32 R176, R68, R4, R228 ;  /* 0x0000000444b0723c */ /* 0x000fe200000810e4 */
[----:B------:R-:W-:Y:S04]  /*69380*/  LDS R68, [R3+0x20300] ;  /* 0x0203000003447984 */ /* 0x000fe80000000800 */
[----:B------:R-:W-:Y:S03]  /*69390*/  LDS R70, [R3+0x22300] ;  /* 0x0223000003467984 */ /* 0x000fe60000000800 */
[C---:B------:R-:W-:Y:S01]  /*693a0*/  HMMA.1688.F32.TF32 R144, R64.reuse, R48, R144 ;  /* 0x000000304090723c */ /* 0x040fe20000081090 */
[----:B------:R-:W-:Y:S04]  /*693b0*/  LDS R69, [R0+0x20300] ;  /* 0x0203000000457984 */ /* 0x000fe80000000800 */
[----:B------:R-:W1:Y:S03]  /*693c0*/  LDS R71, [R0+0x22300] ;  /* 0x0223000000477984 */ /* 0x000e660000000800 */
[C---:B------:R-:W-:Y:S07]  /*693d0*/  HMMA.1688.F32.TF32 R152, R64.reuse, R56, R152 ;  /* 0x000000384098723c */ /* 0x040fee0000081098 */
[----:B------:R-:W-:Y:S04]  /*693e0*/  STL.64 [R1+0xe0], R176 ;  /* 0x0000e0b001007387 */ /* 0x000fe80000100a00 */
[----:B------:R-:W-:Y:S01]  /*693f0*/  STL.64 [R1+0xe8], R178 ;  /* 0x0000e8b201007387 */ /* 0x000fe20000100a00 */
[C---:B------:R-:W-:Y:S03]  /*69400*/  HMMA.1688.F32.TF32 R156, R64.reuse, R60, R160 ;  /* 0x0000003c409c723c */ /* 0x040fe600000810a0 */
[----:B------:R-:W-:Y:S04]  /*69410*/  STL.64 [R1+0xd0], R100 ;  /* 0x0000d06401007387 */ /* 0x000fe80000100a00 */
[----:B------:R2:W-:Y:S02]  /*69420*/  STL.64 [R1+0xd8], R102 ;  /* 0x0000d86601007387 */ /* 0x0005e40000100a00 */
[C---:B--2---:R-:W-:Y:S11]  /*69430*/  HMMA.1688.F32.TF32 R100, R64.reuse, R52, R148 ;  /* 0x000000344064723c */ /* 0x044ff60000081094 */
[----:B------:R-:W-:Y:S03]  /*69440*/  @!UPT UIADD3 URZ, URZ, URZ, URZ ;  /* 0x0000003f3f3ff290 */ /* 0x000fe6000fffe03f */
[----:B------:R-:W-:Y:S04]  /*69450*/  STL.64 [R1+0x4b0], R156 ;  /* 0x0004b09c01007387 */ /* 0x000fe80000100a00 */
[----:B------:R-:W-:Y:S01]  /*69460*/  STL.64 [R1+0x4b8], R158 ;  /* 0x0004b89e01007387 */ /* 0x000fe20000100a00 */
[C---:B------:R-:W-:Y:S03]  /*69470*/  HMMA.1688.F32.TF32 R140, R64.reuse, R44, R140 ;  /* 0x0000002c408c723c */ /* 0x040fe6000008108c */
[----:B------:R-:W-:Y:S04]  /*69480*/  STL.64 [R1+0x4a0], R152 ;  /* 0x0004a09801007387 */ /* 0x000fe80000100a00 */
[----:B------:R-:W-:Y:S04]  /*69490*/  STL.64 [R1+0x4a8], R154 ;  /* 0x0004a89a01007387 */ /* 0x000fe80000100a00 */
[----:B------:R-:W-:Y:S04]  /*694a0*/  STL.64 [R1+0x490], R100 ;  /* 0x0004906401007387 */ /* 0x000fe80000100a00 */
[----:B------:R2:W-:Y:S02]  /*694b0*/  STL.64 [R1+0x498], R102 ;  /* 0x0004986601007387 */ /* 0x0005e40000100a00 */
[C---:B--2---:R-:W-:Y:S02]  /*694c0*/  HMMA.1688.F32.TF32 R100, R64.reuse, R40, R136 ;  /* 0x000000284064723c */ /* 0x044fe40000081088 */
[----:B------:R-:W-:Y:S04]  /*694d0*/  STL.64 [R1+0x480], R144 ;  /* 0x0004809001007387 */ /* 0x000fe80000100a00 */
[----:B------:R-:W-:Y:S02]  /*694e0*/  STL.64 [R1+0x488], R146 ;  /* 0x0004889201007387 */ /* 0x000fe40000100a00 */
[C---:B------:R-:W-:Y:S02]  /*694f0*/  HMMA.1688.F32.TF32 R132, R64.reuse, R36, R132 ;  /* 0x000000244084723c */ /* 0x040fe40000081084 */
[----:B------:R-:W-:Y:S04]  /*69500*/  STL.64 [R1+0x470], R140 ;  /* 0x0004708c01007387 */ /* 0x000fe80000100a00 */
[----:B------:R-:W-:Y:S09]  /*69510*/  STL.64 [R1+0x478], R142 ;  /* 0x0004788e01007387 */ /* 0x000ff20000100a00 */
[----:B------:R-:W-:Y:S04]  /*69520*/  STL.64 [R1+0x460], R100 ;  /* 0x0004606401007387 */ /* 0x000fe80000100a00 */
[----:B------:R2:W-:Y:S02]  /*69530*/  STL.64 [R1+0x468], R102 ;  /* 0x0004686601007387 */ /* 0x0005e40000100a00 */
[C---:B--2---:R-:W-:Y:S02]  /*69540*/  HMMA.1688.F32.TF32 R100, R64.reuse, R28, R124 ;  /* 0x0000001c4064723c */ /* 0x044fe4000008107c */
        /* <DEDUP_REMOVED lines=14> */
[----:B------:R-:W-:Y:S07]  /*69630*/  HMMA.1688.F32.TF32 R104, R64, R8, R104 ;  /* 0x000000084068723c */ /* 0x000fee0000081068 */
[----:B------:R-:W-:Y:S04]  /*69640*/  STL.64 [R1+0x210], R100 ;  /* 0x0002106401007387 */ /* 0x000fe80000100a00 */
[----:B------:R2:W-:Y:S01]  /*69650*/  STL.64 [R1+0x218], R102 ;  /* 0x0002186601007387 */ /* 0x0005e20000100a00 */
[----:B-1----:R-:W-:Y:S08]  /*69660*/  HMMA.1688.F32.TF32 R88, R68, R60, R88 ;  /* 0x0000003c4458723c */ /* 0x002ff00000081058 */
[C---:B--2---:R-:W-:Y:S08]  /*69670*/  HMMA.1688.F32.TF32 R100, R64.reuse, R4, R92 ;  /* 0x000000044064723c */ /* 0x044ff0000008105c */
[----:B------:R-:W-:Y:S08]  /*69680*/  HMMA.1688.F32.TF32 R92, R64, R232, R96 ;  /* 0x000000e8405c723c */ /* 0x000ff00000081060 */
[C---:B------:R-:W-:Y:S08]  /*69690*/  HMMA.1688.F32.TF32 R84, R68.reuse, R56, R84 ;  /* 0x000000384454723c */ /* 0x040ff00000081054 */
[C---:B------:R-:W-:Y:S08]  /*696a0*/  HMMA.1688.F32.TF32 R80, R68.reuse, R52, R80 ;  /* 0x000000344450723c */ /* 0x040ff00000081050 */
[C---:B------:R-:W-:Y:S01]  /*696b0*/  HMMA.1688.F32.TF32 R76, R68.reuse, R48, R76 ;  /* 0x00000030444c723c */ /* 0x040fe2000008104c */
        /* <DEDUP_REMOVED lines=15> */
[----:B------:R-:W-:Y:S04]  /*697b0*/  LDS R64, [R3+0x20400] ;  /* 0x0204000003407984 */ /* 0x000fe80000000800 */
[----:B-1----:R-:W3:Y:S04]  /*697c0*/  LDL.LU R80, [R1+0x250] ;  /* 0x0002500001507983 */ /* 0x002ee80000300800 */
[----:B------:R-:W-:Y:S04]  /*697d0*/  STL.64 [R1+0x3f0], R76 ;  /* 0x0003f04c01007387 */ /* 0x000fe80000100a00 */
[----:B------:R-:W-:Y:S04]  /*697e0*/  STL.64 [R1+0x3f8], R78 ;  /* 0x0003f84e01007387 */ /* 0x000fe80000100a00 */
[----:B------:R1:W-:Y:S04]  /*697f0*/  STL.64 [R1+0x3e0], R72 ;  /* 0x0003e04801007387 */ /* 0x0003e80000100a00 */
[----:B------:R4:W-:Y:S04]  /*69800*/  STL.64 [R1+0x3e8], R74 ;  /* 0x0003e84a01007387 */ /* 0x0009e80000100a00 */
[----:B------:R-:W3:Y:S04]  /*69810*/  LDL.LU R81, [R1+0x254] ;  /* 0x0002540001517983 */ /* 0x000ee80000300800 */
[----:B--2---:R-:W3:Y:S04]  /*69820*/  LDL.LU R82, [R1+0x258] ;  /* 0x0002580001527983 */ /* 0x004ee80000300800 */
        /* <DEDUP_REMOVED lines=101> */
[----:B------:R-:W-:Y:S04]  /*69e80*/  LDS R66, [R3+0x22400] ;  /* 0x0224000003427984 */ /* 0x000fe80000000800 */
[----:B------:R-:W-:Y:S04]  /*69e90*/  LDS R65, [R0+0x20400] ;  /* 0x0204000000417984 */ /* 0x000fe80000000800 */
[----:B------:R-:W1:Y:S01]  /*69ea0*/  LDS R67, [R0+0x22400] ;  /* 0x0224000000437984 */ /* 0x000e620000000800 */
        /* <DEDUP_REMOVED lines=16> */
[----:B------:R3:W-:Y:S04]  /*69fb0*/  STL.64 [R1+0x3c8], R102 ;  /* 0x0003c86601007387 */ /* 0x0007e80000100a00 */
[----:B---3--:R-:W3:Y:S04]  /*69fc0*/  LDL.LU.64 R102, [R1+0x3208] ;  /* 0x0032080001667983 */ /* 0x008ee80000300a00 */
[----:B------:R-:W4:Y:S04]  /*69fd0*/  LDL.LU.64 R100, [R1+0x3200] ;  /* 0x0032000001647983 */ /* 0x000f280000300a00 */
        /* <DEDUP_REMOVED lines=33> */
[----:B------:R-:W2:Y:S04]  /*6a1f0*/  LDL.LU R68, [R1+0x600] ;  /* 0x0006000001447983 */ /* 0x000ea80000300800 */
        /* <DEDUP_REMOVED lines=12> */
[C---:B------:R-:W-:Y:S01]  /*6a2c0*/  HMMA.1688.F32.TF32 R112, R64.reuse, R48, R112 ;  /* 0x000000304070723c */ /* 0x040fe20000081070 */
[----:B------:R-:W-:Y:S07]  /*6a2d0*/  STL.64 [R1+0x330], R124 ;  /* 0x0003307c01007387 */ /* 0x000fee0000100a00 */
[C---:B------:R-:W-:Y:S01]  /*6a2e0*/  HMMA.1688.F32.TF32 R108, R64.reuse, R44, R108 ;  /* 0x0000002c406c723c */ /* 0x040fe2000008106c */
[----:B------:R1:W-:Y:S07]  /*6a2f0*/  STL.64 [R1+0x338], R126 ;  /* 0x0003387e01007387 */ /* 0x0003ee0000100a00 */
[C---:B------:R-:W-:Y:S01]  /*6a300*/  HMMA.1688.F32.TF32 R104, R64.reuse, R40, R104 ;  /* 0x000000284068723c */ /* 0x040fe20000081068 */
[----:B-1----:R-:W3:Y:S07]  /*6a310*/  LDL.LU.64 R126, [R1+0x3178] ;  /* 0x00317800017e7983 */ /* 0x002eee0000300a00 */
[C---:B------:R-:W-:Y:S01]  /*6a320*/  HMMA.1688.F32.TF32 R72, R64.reuse, R36, R72 ;  /* 0x000000244048723c */ /* 0x040fe20000081048 */
        /* <DEDUP_REMOVED lines=24> */
[----:B------:R-:W4:Y:S01]  /*6a4b0*/  LDL.LU.64 R72, [R1+0x3110] ;  /* 0x0031100001487983 */ /* 0x000f220000300a00 */
[C---:B------:R-:W-:Y:S08]  /*6a4c0*/  HMMA.1688.F32.TF32 R160, R64.reuse, R20, R160 ;  /* 0x0000001440a0723c */ /* 0x040ff000000810a0 */
[C---:B------:R-:W-:Y:S08]  /*6a4d0*/  HMMA.1688.F32.TF32 R88, R64.reuse, R12, R88 ;  /* 0x0000000c4058723c */ /* 0x040ff00000081058 */
[C---:B------:R-:W-:Y:S08]  /*6a4e0*/  HMMA.1688.F32.TF32 R84, R64.reuse, R8, R84 ;  /* 0x000000084054723c */ /* 0x040ff00000081054 */
[C---:B--2---:R-:W-:Y:S11]  /*6a4f0*/  HMMA.1688.F32.TF32 R68, R64.reuse, R32, R68 ;  /* 0x000000204044723c */ /* 0x044ff60000081044 */
[----:B------:R-:W-:Y:S11]  /*6a500*/  @!UPT UIADD3 URZ, URZ, URZ, URZ ;  /* 0x0000003f3f3ff290 */ /* 0x000ff6000fffe03f */
[----:B------:R-:W-:Y:S01]  /*6a510*/  @!UPT UIADD3 URZ, URZ, URZ, URZ ;  /* 0x0000003f3f3ff290 */ /* 0x000fe2000fffe03f */
[----:B------:R-:W-:Y:S04]  /*6a520*/  STL.64 [R1+0x2c0], R68 ;  /* 0x0002c04401007387 */ /* 0x000fe80000100a00 */
[----:B------:R1:W-:Y:S02]  /*6a530*/  STL.64 [R1+0x2c8], R70 ;  /* 0x0002c84601007387 */ /* 0x0003e40000100a00 */
[C---:B-1----:R-:W-:Y:S08]  /*6a540*/  HMMA.1688.F32.TF32 R68, R64.reuse, R28, R224 ;  /* 0x0000001c4044723c */ /* 0x042ff000000810e0 */
[C---:B------:R-:W-:Y:S01]  /*6a550*/  HMMA.1688.F32.TF32 R224, R64.reuse, R24, R228 ;  /* 0x0000001840e0723c */ /* 0x040fe200000810e4 */
[----:B------:R-:W-:Y:S04]  /*6a560*/  LDS R228, [R3+0x20700] ;  /* 0x0207000003e47984 */ /* 0x000fe80000000800 */
[----:B------:R-:W-:Y:S04]  /*6a570*/  LDS R230, [R3+0x22700] ;  /* 0x0227000003e67984 */ /* 0x000fe80000000800 */
[----:B------:R-:W-:Y:S04]  /*6a580*/  LDS R229, [R0+0x20700] ;  /* 0x0207000000e57984 */ /* 0x000fe80000000800 */
[----:B------:R-:W-:Y:S04]  /*6a590*/  LDS R231, [R0+0x22700] ;  /* 0x0227000000e77984 */ /* 0x000fe80000000800 */
[----:B------:R-:W-:Y:S04]  /*6a5a0*/  STL.64 [R1+0x2b0], R68 ;  /* 0x0002b04401007387 */ /* 0x000fe80000100a00 */
[----:B------:R1:W-:Y:S02]  /*6a5b0*/  STL.64 [R1+0x2b8], R70 ;  /* 0x0002b84601007387 */ /* 0x0003e40000100a00 */
[C---:B-1----:R-:W-:Y:S02]  /*6a5c0*/  HMMA.1688.F32.TF32 R68, R64.reuse, R16, R92 ;  /* 0x000000104044723c */ /* 0x042fe4000008105c */
[----:B------:R-:W-:Y:S04]  /*6a5d0*/  STL.64 [R1+0x2a0], R224 ;  /* 0x0002a0e001007387 */ /* 0x000fe80000100a00 */
[----:B------:R-:W-:Y:S04]  /*6a5e0*/  STL.64 [R1+0x2a8], R226 ;  /* 0x0002a8e201007387 */ /* 0x000fe80000100a00 */
[----:B------:R-:W-:Y:S04]  /*6a5f0*/  STL.64 [R1+0x290], R160 ;  /* 0x000290a001007387 */ /* 0x000fe80000100a00 */
[----:B------:R-:W-:Y:S04]  /*6a600*/  STL.64 [R1+0x298], R162 ;  /* 0x000298a201007387 */ /* 0x000fe80000100a00 */
[----:B------:R-:W-:Y:S04]  /*6a610*/  LDS R160, [R3+0x20600] ;  /* 0x0206000003a07984 */ /* 0x000fe80000000800 */
[----:B------:R-:W-:Y:S04]  /*6a620*/  LDS R162, [R3+0x22600] ;  /* 0x0226000003a27984 */ /* 0x000fe80000000800 */
[----:B------:R-:W-:Y:S04]  /*6a630*/  STL.64 [R1+0x280], R68 ;  /* 0x0002804401007387 */ /* 0x000fe80000100a00 */
[----:B------:R1:W-:Y:S04]  /*6a640*/  STL.64 [R1+0x288], R70 ;  /* 0x0002884601007387 */ /* 0x0003e80000100a00 */
[----:B------:R-:W-:Y:S04]  /*6a650*/  LDS R161, [R0+0x20600] ;  /* 0x0206000000a17984 */ /* 0x000fe80000000800 */
[----:B------:R-:W2:Y:S01]  /*6a660*/  LDS R163, [R0+0x22600] ;  /* 0x0226000000a37984 */ /* 0x000ea20000000800 */
[C---:B-1----:R-:W-:Y:S03]  /*6a670*/  HMMA.1688.F32.TF32 R68, R64.reuse, R4, R80 ;  /* 0x000000044044723c */ /* 0x042fe60000081050 */
[----:B------:R-:W-:Y:S04]  /*6a680*/  STL.64 [R1+0x270], R88 ;  /* 0x0002705801007387 */ /* 0x000fe80000100a00 */
[----:B------:R-:W-:Y:S01]  /*6a690*/  STL.64 [R1+0x278], R90 ;  /* 0x0002785a01007387 */ /* 0x000fe20000100a00 */
[----:B------:R-:W-:Y:S03]  /*6a6a0*/  HMMA.1688.F32.TF32 R64, R64, R232, R76 ;  /* 0x000000e84040723c */ /* 0x000fe6000008104c */
[----:B------:R1:W-:Y:S04]  /*6a6b0*/  STL.64 [R1+0x260], R84 ;  /* 0x0002605401007387 */ /* 0x0003e80000100a00 */
[----:B------:R1:W-:Y:S04]  /*6a6c0*/  STL.64 [R1+0x268], R86 ;  /* 0x0002685601007387 */ /* 0x0003e80000100a00 */
[----:B------:R-:W2:Y:S04]  /*6a6d0*/  LDL.LU R76, [R1+0x4d0] ;  /* 0x0004d000014c7983 */ /* 0x000ea80000300800 */
[----:B------:R-:W-:Y:S04]  /*6a6e0*/  STL.64 [R1+0x250], R68 ;  /* 0x0002504401007387 */ /* 0x000fe80000100a00 */
[----:B------:R-:W-:Y:S04]  /*6a6f0*/  STL.64 [R1+0x258], R70 ;  /* 0x0002584601007387 */ /* 0x000fe80000100a00 */
[----:B------:R-:W2:Y:S04]  /*6a700*/  LDL.LU R77, [R1+0x4d4] ;  /* 0x0004d400014d7983 */ /* 0x000ea80000300800 */
[----:B------:R-:W2:Y:S01]  /*6a710*/  LDL.LU R78, [R1+0x4d8] ;  /* 0x0004d800014e7983 */ /* 0x000ea20000300800 */
[----:B---3--:R-:W-:-:S03]  /*6a720*/  IMAD.MOV.U32 R79, RZ, RZ, R75 ;  /* 0x000000ffff4f7224 */ /* 0x008fc600078e004b */
[----:B------:R-:W3:Y:S04]  /*6a730*/  LDL.LU R75, [R1+0x310c] ;  /* 0x00310c00014b7983 */ /* 0x000ee80000300800 */
[----:B------:R-:W2:Y:S04]  /*6a740*/  LDL.LU R224, [R1+0x500] ;  /* 0x0005000001e07983 */ /* 0x000ea80000300800 */
[----:B------:R-:W2:Y:S04]  /*6a750*/  LDL.LU R225, [R1+0x504] ;  /* 0x0005040001e17983 */ /* 0x000ea80000300800 */
[----:B------:R-:W2:Y:S04]  /*6a760*/  LDL.LU R226, [R1+0x508] ;  /* 0x0005080001e27983 */ /* 0x000ea80000300800 */
[----:B------:R-:W2:Y:S04]  /*6a770*/  LDL.LU R227, [R1+0x50c] ;  /* 0x00050c0001e37983 */ /* 0x000ea80000300800 */
[----:B-1----:R-:W2:Y:S04]  /*6a780*/  LDL.LU R84, [R1+0x4f0] ;  /* 0x0004f00001547983 */ /* 0x002ea80000300800 */
        /* <DEDUP_REMOVED lines=8> */
[----:B------:R-:W2:Y:S01]  /*6a810*/  LDL.LU R88, [R1+0x520] ;  /* 0x0005200001587983 */ /* 0x000ea20000300800 */
[----:B----4-:R-:W-:-:S03]  /*6a820*/  MOV R81, R72 ;  /* 0x0000004800517202 */ /* 0x010fc60000000f00 */
[----:B------:R-:W4:Y:S01]  /*6a830*/  LDL.LU R89, [R1+0x524] ;  /* 0x0005240001597983 */ /* 0x000f220000300800 */
[----:B------:R-:W-:-:S03]  /*6a840*/  IMAD.MOV.U32 R82, RZ, RZ, R73 ;  /* 0x000000ffff527224 */ /* 0x000fc600078e0049 */
[----:B------:R-:W4:Y:S01]  /*6a850*/  LDL.LU R90, [R1+0x528] ;  /* 0x00052800015a7983 */ /* 0x000f220000300800 */
[----:B------:R-:W-:-:S03]  /*6a860*/  IMAD.MOV.U32 R83, RZ, RZ, R74 ;  /* 0x000000ffff537224 */ /* 0x000fc600078e004a */
[----:B------:R-:W4:Y:S04]  /*6a870*/  LDL.LU R91, [R1+0x52c] ;  /* 0x00052c00015b7983 */ /* 0x000f280000300800 */
[----:B------:R-:W4:Y:S04]  /*6a880*/  LDL.LU R80, [R1+0x4e0] ;  /* 0x0004e00001507983 */ /* 0x000f280000300800 */
[----:B------:R-:W4:Y:S04]  /*6a890*/  LDL.LU R72, [R1+0x3104] ;  /* 0x0031040001487983 */ /* 0x000f280000300800 */
[----:B------:R-:W4:Y:S04]  /*6a8a0*/  LDL.LU R73, [R1+0x3100] ;  /* 0x0031000001497983 */ /* 0x000f280000300800 */
[----:B------:R-:W4:Y:S04]  /*6a8b0*/  LDL.LU R74, [R1+0x30fc] ;  /* 0x0030fc00014a7983 */ /* 0x000f280000300800 */
[----:B------:R-:W-:Y:S04]  /*6a8c0*/  STL.64 [R1+0x2e88], R66 ;  /* 0x002e884201007387 */ /* 0x000fe80000100a00 */
[----:B------:R3:W-:Y:S02]  /*6a8d0*/  STL.64 [R1+0x2e80], R64 ;  /* 0x002e804001007387 */ /* 0x0007e40000100a00 */
[----:B---3--:R-:W-:-:S02]  /*6a8e0*/  MOV R64, R75 ;  /* 0x0000004b00407202 */ /* 0x008fc40000000f00 */
[----:B------:R-:W3:Y:S04]  /*6a8f0*/  LDL.LU R75, [R1+0x30f8] ;  /* 0x0030f800014b7983 */ /* 0x000ee80000300800 */
[----:B------:R-:W3:Y:S04]  /*6a900*/  LDL.LU R65, [R1+0x514] ;  /* 0x0005140001417983 */ /* 0x000ee80000300800 */
[----:B------:R-:W3:Y:S04]  /*6a910*/  LDL.LU R66, [R1+0x518] ;  /* 0x0005180001427983 */ /* 0x000ee80000300800 */
[----:B------:R-:W3:Y:S01]  /*6a920*/  LDL.LU R67, [R1+0x51c] ;  /* 0x00051c0001437983 */ /* 0x000ee20000300800 */
[C---:B--2---:R-:W-:Y:S08]  /*6a930*/  HMMA.1688.F32.TF32 R92, R96.reuse, R56, R92 ;  /* 0x00000038605c723c */ /* 0x044ff0000008105c */
[C---:B----4-:R-:W-:Y:S08]  /*6a940*/  HMMA.1688.F32.TF32 R88, R96.reuse, R52, R88 ;  /* 0x000000346058723c */ /* 0x050ff00000081058 */
[C---:B------:R-:W-:Y:S08]  /*6a950*/  HMMA.1688.F32.TF32 R84, R96.reuse, R40, R84 ;  /* 0x000000286054723c */ /* 0x040ff00000081054 */
[C---:B------:R-:W-:Y:S08]  /*6a960*/  HMMA.1688.F32.TF32 R80, R96.reuse, R36, R80 ;  /* 0x000000246050723c */ /* 0x040ff00000081050 */
[C---:B------:R-:W-:Y:S08]  /*6a970*/  HMMA.1688.F32.TF32 R76, R96.reuse, R32, R76 ;  /* 0x00000020604c723c */ /* 0x040ff0000008104c */
[C---:B---3--:R-:W-:Y:S01]  /*6a980*/  HMMA.1688.F32.TF32 R68, R96.reuse, R60, R72 ;  /* 0x0000003c6044723c */ /* 0x048fe20000081048 */
[----:B------:R-:W2:Y:S04]  /*6a990*/  LDL.LU R72, [R1+0x790] ;  /* 0x0007900001487983 */ /* 0x000ea80000300800 */
[----:B------:R-:W2:Y:S04]  /*6a9a0*/  LDL.LU R73, [R1+0x794] ;  /* 0x0007940001497983 */ /* 0x000ea80000300800 */
[----:B------:R-:W2:Y:S01]  /*6a9b0*/  LDL.LU R74, [R1+0x798] ;  /* 0x00079800014a7983 */ /* 0x000ea20000300800 */
[C---:B------:R-:W-:Y:S03]  /*6a9c0*/  HMMA.1688.F32.TF32 R64, R96.reuse, R48, R64 ;  /* 0x000000306040723c */ /* 0x040fe60000081040 */
[----:B------:R-:W2:Y:S10]  /*6a9d0*/  LDL.LU R75, [R1+0x79c] ;  /* 0x00079c00014b7983 */ /* 0x000eb40000300800 */
[----:B------:R-:W-:Y:S04]  /*6a9e0*/  STL.64 [R1+0x2e98], R70 ;  /* 0x002e984601007387 */ /* 0x000fe80000100a00 */
[----:B------:R1:W-:Y:S04]  /*6a9f0*/  STL.64 [R1+0x2e90], R68 ;  /* 0x002e904401007387 */ /* 0x0003e80000100a00 */
[----:B-1----:R-:W3:Y:S04]  /*6aa00*/  LDL.LU R68, [R1+0x4c0] ;  /* 0x0004c00001447983 */ /* 0x002ee80000300800 */
[----:B------:R-:W3:Y:S04]  /*6aa10*/  LDL.LU R69, [R1+0x4c4] ;  /* 0x0004c40001457983 */ /* 0x000ee80000300800 */
[----:B------:R-:W3:Y:S04]  /*6aa20*/  LDL.LU R70, [R1+0x4c8] ;  /* 0x0004c80001467983 */ /* 0x000ee80000300800 */
[----:B------:R-:W3:Y:S04]  /*6aa30*/  LDL.LU R71, [R1+0x4cc] ;  /* 0x0004cc0001477983 */ /* 0x000ee80000300800 */
        /* <DEDUP_REMOVED lines=9> */
[----:B------:R1:W-:Y:S02]  /*6aad0*/  STL.64 [R1+0x518], R66 ;  /* 0x0005184201007387 */ /* 0x0003e40000100a00 */
[----:B-1----:R-:W-:Y:S02]  /*6aae0*/  HMMA.1688.F32.TF32 R64, R96, R44, R224 ;  /* 0x0000002c6040723c */ /* 0x002fe400000810e0 */
[----:B------:R-:W4:Y:S11]  /*6aaf0*/  LDL.LU R224, [R1+0x590] ;  /* 0x0005900001e07983 */ /* 0x000f360000300800 */
[----:B------:R-:W-:Y:S10]  /*6ab00*/  @!UPT UIADD3 URZ, URZ, URZ, URZ ;  /* 0x0000003f3f3ff290 */ /* 0x000ff4000fffe03f */
[----:B------:R1:W-:Y:S04]  /*6ab10*/  STL.64 [R1+0x500], R64 ;  /* 0x0005004001007387 */ /* 0x0003e80000100a00 */
[----:B------:R1:W-:Y:S04]  /*6ab20*/  STL.64 [R1+0x508], R66 ;  /* 0x0005084201007387 */ /* 0x0003e80000100a00 */
[----:B------:R-:W4:Y:S04]  /*6ab30*/  LDL.LU R225, [R1+0x594] ;  /* 0x0005940001e17983 */ /* 0x000f280000300800 */
[----:B------:R-:W4:Y:S01]  /*6ab40*/  LDL.LU R226, [R1+0x598] ;  /* 0x0005980001e27983 */ /* 0x000f220000300800 */
[----:B-1----:R-:W-:Y:S01]  /*6ab50*/  IMAD.MOV.U32 R64, RZ, RZ, R87 ;  /* 0x000000ffff407224 */ /* 0x002fe200078e0057 */
[----:B------:R-:W-:Y:S01]  /*6ab60*/  MOV R65, R86 ;  /* 0x0000005600417202 */ /* 0x000fe20000000f00 */
[----:B------:R-:W-:Y:S01]  /*6ab70*/  IMAD.MOV.U32 R66, RZ, RZ, R85 ;  /* 0x000000ffff427224 */ /* 0x000fe200078e0055 */
[----:B------:R-:W4:Y:S01]  /*6ab80*/  LDL.LU R227, [R1+0x59c] ;  /* 0x00059c0001e37983 */ /* 0x000f220000300800 */
[----:B------:R-:W-:-:S03]  /*6ab90*/  IMAD.MOV.U32 R67, RZ, RZ, R84 ;  /* 0x000000ffff437224 */ /* 0x000fc600078e0054 */
[----:B------:R-:W4:Y:S04]  /*6aba0*/  LDL.LU.64 R86, [R1+0x30d0] ;  /* 0x0030d00001567983 */ /* 0x000f280000300a00 */
[----:B------:R-:W4:Y:S04]  /*6abb0*/  LDL.LU.64 R84, [R1+0x30c8] ;  /* 0x0030c80001547983 */ /* 0x000f280000300a00 */
[----:B------:R-:W-:Y:S04]  /*6abc0*/  STL [R1+0x2f38], R66 ;  /* 0x002f384201007387 */ /* 0x000fe80000100800 */
[----:B------:R-:W-:Y:S04]  /*6abd0*/  STL [R1+0x2f34], R64 ;  /* 0x002f344001007387 */ /* 0x000fe80000100800 */
[----:B------:R-:W-:Y:S04]  /*6abe0*/  STL [R1+0x2f30], R65 ;  /* 0x002f304101007387 */ /* 0x000fe80000100800 */
[----:B------:R-:W-:Y:S04]  /*6abf0*/  STL.64 [R1+0x4e0], R80 ;  /* 0x0004e05001007387 */ /* 0x000fe80000100a00 */
[----:B------:R1:W-:Y:S04]  /*6ac00*/  STL.64 [R1+0x4e8], R82 ;  /* 0x0004e85201007387 */ /* 0x0003e80000100a00 */
[----:B-1----:R-:W4:Y:S04]  /*6ac10*/  LDL.LU.64 R82, [R1+0x30c0] ;  /* 0x0030c00001527983 */ /* 0x002f280000300a00 */
[----:B------:R-:W4:Y:S04]  /*6ac20*/  LDL.LU.64 R80, [R1+0x30b8] ;  /* 0x0030b80001507983 */ /* 0x000f280000300a00 */
[----:B------:R-:W-:Y:S04]  /*6ac30*/  STL.64 [R1+0x4d0], R76 ;  /* 0x0004d04c01007387 */ /* 0x000fe80000100a00 */
[----:B------:R1:W-:Y:S04]  /*6ac40*/  STL.64 [R1+0x4d8], R78 ;  /* 0x0004d84e01007387 */ /* 0x0003e80000100a00 */
[----:B-1----:R-:W4:Y:S04]  /*6ac50*/  LDL.LU.64 R78, [R1+0x30b0] ;  /* 0x0030b000014e7983 */ /* 0x002f280000300a00 */
[----:B------:R-:W4:Y:S01]  /*6ac60*/  LDL.LU.64 R76, [R1+0x30a8] ;  /* 0x0030a800014c7983 */ /* 0x000f220000300a00 */
[C---:B--2---:R-:W-:Y:S08]  /*6ac70*/  HMMA.1688.F32.TF32 R72, R96.reuse, R24, R72 ;  /* 0x000000186048723c */ /* 0x044ff00000081048 */
[C---:B---3--:R-:W-:Y:S08]  /*6ac80*/  HMMA.1688.F32.TF32 R68, R96.reuse, R28, R68 ;  /* 0x0000001c6044723c */ /* 0x048ff00000081044 */
[C---:B----4-:R-:W-:Y:S11]  /*6ac90*/  HMMA.1688.F32.TF32 R92, R96.reuse, R4, R92 ;  /* 0x00000004605c723c */ /* 0x050ff6000008105c */
[----:B------:R-:W-:Y:S05]  /*6aca0*/  @!UPT UIADD3 URZ, URZ, URZ, URZ ;  /* 0x0000003f3f3ff290 */ /* 0x000fea000fffe03f */
[----:B------:R-:W-:Y:S01]  /*6acb0*/  IMAD.MOV.U32 R66, RZ, RZ, R68 ;  /* 0x000000ffff427224 */ /* 0x000fe200078e0044 */
[----:B------:R-:W-:Y:S01]  /*6acc0*/  MOV R64, R69 ;  /* 0x0000004500407202 */ /* 0x000fe20000000f00 */
[----:B------:R-:W-:Y:S01]  /*6acd0*/  IMAD.MOV.U32 R65, RZ, RZ, R70 ;  /* 0x000000ffff417224 */ /* 0x000fe200078e0046 */
[----:B------:R1:W-:Y:S04]  /*6ace0*/  STL [R1+0x4cc], R71 ;  /* 0x0004cc4701007387 */ /* 0x0003e80000100800 */
[----:B------:R-:W-:Y:S01]  /*6acf0*/  STL.64 [R1+0x2f48], R66 ;  /* 0x002f484201007387 */ /* 0x000fe20000100a00 */
[C---:B------:R-:W-:Y:S03]  /*6ad00*/  HMMA.1688.F32.TF32 R88, R96.reuse, R8, R88 ;  /* 0x000000086058723c */ /* 0x040fe60000081058 */
[----:B------:R2:W-:Y:S04]  /*6ad10*/  STL.64 [R1+0x2f40], R64 ;  /* 0x002f404001007387 */ /* 0x0005e80000100a00 */
[----:B------:R-:W-:Y:S04]  /*6ad20*/  STL.64 [R1+0x2e28], R74 ;  /* 0x002e284a01007387 */ /* 0x000fe80000100a00 */
[----:B------:R-:W-:Y:S01]  /*6ad30*/  STL.64 [R1+0x2e20], R72 ;  /* 0x002e204801007387 */ /* 0x000fe20000100a00 */
[C---:B------:R-:W-:Y:S08]  /*6ad40*/  HMMA.1688.F32.TF32 R84, R96.reuse, R12, R84 ;  /* 0x0000000c6054723c */ /* 0x040ff00000081054 */
[C---:B------:R-:W-:Y:S08]  /*6ad50*/  HMMA.1688.F32.TF32 R80, R96.reuse, R16, R80 ;  /* 0x000000106050723c */ /* 0x040ff00000081050 */
[C---:B------:R-:W-:Y:S08]  /*6ad60*/  HMMA.1688.F32.TF32 R76, R96.reuse, R20, R76 ;  /* 0x00000014604c723c */ /* 0x040ff0000008104c */
[----:B------:R-:W-:Y:S07]  /*6ad70*/  HMMA.1688.F32.TF32 R96, R96, R232, R224 ;  /* 0x000000e86060723c */ /* 0x000fee00000810e0 */
[----:B------:R-:W-:-:S08]  /*6ad80*/  IMAD.MOV.U32 R224, RZ, RZ, R223 ;  /* 0x000000ffffe07224 */ /* 0x000fd000078e00df */
[----:B------:R-:W-:Y:S04]  /*6ad90*/  STL.64 [R1+0x2e38], R78 ;  /* 0x002e384e01007387 */ /* 0x000fe80000100a00 */
[----:B------:R-:W-:Y:S04]  /*6ada0*/  STL.64 [R1+0x2e30], R76 ;  /* 0x002e304c01007387 */ /* 0x000fe80000100a00 */
[----:B------:R-:W-:Y:S04]  /*6adb0*/  STL.64 [R1+0x2e48], R82 ;  /* 0x002e485201007387 */ /* 0x000fe80000100a00 */
[----:B------:R-:W-:Y:S04]  /*6adc0*/  STL.64 [R1+0x2e40], R80 ;  /* 0x002e405001007387 */ /* 0x000fe80000100a00 */
[----:B------:R-:W-:Y:S01]  /*6add0*/  STL.64 [R1+0x2e58], R86 ;  /* 0x002e585601007387 */ /* 0x000fe20000100a00 */
[----:B------:R-:W-:-:S03]  /*6ade0*/  MOV R225, R222 ;  /* 0x000000de00e17202 */ /* 0x000fc60000000f00 */
[----:B------:R-:W-:Y:S01]  /*6adf0*/  STL.64 [R1+0x2e50], R84 ;  /* 0x002e505401007387 */ /* 0x000fe20000100a00 */
[----:B------:R-:W-:-:S03]  /*6ae00*/  MOV R223, R216 ;  /* 0x000000d800df7202 */ /* 0x000fc60000000f00 */
[----:B------:R-:W-:Y:S01]  /*6ae10*/  STL.64 [R1+0x2e68], R90 ;  /* 0x002e685a01007387 */ /* 0x000fe20000100a00 */
[----:B------:R-:W-:-:S03]  /*6ae20*/  IMAD.MOV.U32 R226, RZ, RZ, R221 ;  /* 0x000000ffffe27224 */ /* 0x000fc600078e00dd */
[----:B------:R-:W-:Y:S01]  /*6ae30*/  STL.64 [R1+0x2e60], R88 ;  /* 0x002e605801007387 */ /* 0x000fe20000100a00 */
[----:B------:R-:W-:Y:S02]  /*6ae40*/  IMAD.MOV.U32 R222, RZ, RZ, R217 ;  /* 0x000000ffffde7224 */ /* 0x000fe400078e00d9 */
[----:B------:R-:W-:Y:S01]  /*6ae50*/  IMAD.MOV.U32 R216, RZ, RZ, R100 ;  /* 0x000000ffffd87224 */ /* 0x000fe200078e0064 */
[----:B------:R-:W-:Y:S01]  /*6ae60*/  STL.64 [R1+0x2e78], R94 ;  /* 0x002e785e01007387 */ /* 0x000fe20000100a00 */
[----:B------:R-:W-:Y:S01]  /*6ae70*/  IMAD.MOV.U32 R227, RZ, RZ, R220 ;  /* 0x000000ffffe37224 */ /* 0x000fe200078e00dc */
[----:B------:R-:W-:Y:S01]  /*6ae80*/  MOV R220, R219 ;  /* 0x000000db00dc7202 */ /* 0x000fe20000000f00 */
[----:B------:R-:W-:Y:S01]  /*6ae90*/  IMAD.MOV.U32 R221, RZ, RZ, R218 ;  /* 0x000000ffffdd7224 */ /* 0x000fe200078e00da */
[----:B------:R-:W-:Y:S01]  /*6aea0*/  STL.64 [R1+0x2e70], R92 ;  /* 0x002e705c01007387 */ /* 0x000fe20000100a00 */
[----:B------:R-:W-:Y:S01]  /*6aeb0*/  IMAD.MOV.U32 R217, RZ, RZ, R101 ;  /* 0x000000ffffd97224 */ /* 0x000fe200078e0065 */
[----:B------:R-:W-:-:S02]  /*6aec0*/  MOV R218, R102 ;  /* 0x0000006600da7202 */ /* 0x000fc40000000f00 */
[----:B------:R-:W3:Y:S01]  /*6aed0*/  LDL.LU R100, [R1+0x30a4] ;  /* 0x0030a40001647983 */ /* 0x000ee20000300800 */
[----:B------:R-:W-:-:S03]  /*6aee0*/  IMAD.MOV.U32 R219, RZ, RZ, R103 ;  /* 0x000000ffffdb7224 */ /* 0x000fc600078e0067 */
[----:B------:R-:W3:Y:S04]  /*6aef0*/  LDL.LU R101, [R1+0x30a0] ;  /* 0x0030a00001657983 */ /* 0x000ee80000300800 */
[----:B------:R-:W3:Y:S04]  /*6af00*/  LDL.LU R102, [R1+0x309c] ;  /* 0x00309c0001667983 */ /* 0x000ee80000300800 */
[----:B------:R-:W3:Y:S04]  /*6af10*/  LDL.LU R103, [R1+0x3098] ;  /* 0x0030980001677983 */ /* 0x000ee80000300800 */
[----:B------:R-:W4:Y:S04]  /*6af20*/  LDL.LU R68, [R1+0x570] ;  /* 0x0005700001447983 */ /* 0x000f280000300800 */
[----:B------:R-:W4:Y:S04]  /*6af30*/  LDL.LU R69, [R1+0x574] ;  /* 0x0005740001457983 */ /* 0x000f280000300800 */
[----:B------:R-:W4:Y:S04]  /*6af40*/  LDL.LU R70, [R1+0x578] ;  /* 0x0005780001467983 */ /* 0x000f280000300800 */
[----:B-1----:R-:W4:Y:S01]  /*6af50*/  LDL.LU R71, [R1+0x57c] ;  /* 0x00057c0001477983 */ /* 0x002f220000300800 */
[C---:B------:R-:W-:Y:S08]  /*6af60*/  HMMA.1688.F32.TF32 R104, R160.reuse, R56, R104 ;  /* 0x00000038a068723c */ /* 0x040ff00000081068 */
[C---:B------:R-:W-:Y:S08]  /*6af70*/  HMMA.1688.F32.TF32 R108, R160.reuse, R52, R108 ;  /* 0x00000034a06c723c */ /* 0x040ff0000008106c */
[C---:B------:R-:W-:Y:S08]  /*6af80*/  HMMA.1688.F32.TF32 R112, R160.reuse, R48, R112 ;  /* 0x00000030a070723c */ /* 0x040ff00000081070 */
[C---:B------:R-:W-:Y:S08]  /*6af90*/  HMMA.1688.F32.TF32 R116, R160.reuse, R44, R116 ;  /* 0x0000002ca074723c */ /* 0x040ff00000081074 */
[C---:B------:R-:W-:Y:S08]  /*6afa0*/  HMMA.1688.F32.TF32 R120, R160.reuse, R40, R120 ;  /* 0x00000028a078723c */ /* 0x040ff00000081078 */
[C---:B------:R-:W-:Y:S01]  /*6afb0*/  HMMA.1688.F32.TF32 R124, R160.reuse, R36, R124 ;  /* 0x00000024a07c723c */ /* 0x040fe2000008107c */
[----:B------:R-:W-:Y:S07]  /*6afc0*/  STL.64 [R1+0x2ea8], R98 ;  /* 0x002ea86201007387 */ /* 0x000fee0000100a00 */
[C---:B------:R-:W-:Y:S01]  /*6afd0*/  HMMA.1688.F32.TF32 R128, R160.reuse, R32, R128 ;  /* 0x00000020a080723c */ /* 0x040fe20000081080 */
[----:B------:R-:W-:Y:S07]  /*6afe0*/  STL.64 [R1+0x2ea0], R96 ;  /* 0x002ea06001007387 */ /* 0x000fee0000100a00 */
[C---:B------:R-:W-:Y:S08]  /*6aff0*/  HMMA.1688.F32.TF32 R132, R160.reuse, R28, R132 ;  /* 0x0000001ca084723c */ /* 0x040ff00000081084 */
[C---:B------:R-:W-:Y:S08]  /*6b000*/  HMMA.1688.F32.TF32 R136, R160.reuse, R24, R136 ;  /* 0x00000018a088723c */ /* 0x040ff00000081088 */
[C---:B------:R-:W-:Y:S08]  /*6b010*/  HMMA.1688.F32.TF32 R140, R160.reuse, R20, R140 ;  /* 0x00000014a08c723c */ /* 0x040ff0000008108c */
[C---:B------:R-:W-:Y:S08]  /*6b020*/  HMMA.1688.F32.TF32 R144, R160.reuse, R16, R144 ;  /* 0x00000010a090723c */ /* 0x040ff00000081090 */
[C---:B------:R-:W-:Y:S08]  /*6b030*/  HMMA.1688.F32.TF32 R148, R160.reuse, R12, R148 ;  /* 0x0000000ca094723c */ /* 0x040ff00000081094 */
[C---:B------:R-:W-:Y:S08]  /*6b040*/  HMMA.1688.F32.TF32 R152, R160.reuse, R8, R152 ;  /* 0x00000008a098723c */ /* 0x040ff00000081098 */
[----:B------:R-:W-:Y:S01]  /*6b050*/  HMMA.1688.F32.TF32 R156, R160, R4, R156 ;  /* 0x00000004a09c723c */ /* 0x000fe2000008109c */
[----:B--2---:R-:W-:Y:S01]  /*6b060*/  IMAD.MOV.U32 R64, RZ, RZ, R166 ;  /* 0x000000ffff407224 */ /* 0x004fe200078e00a6 */
[----:B------:R-:W-:-:S06]  /*6b070*/  MOV R65, R167 ;  /* 0x000000a700417202 */ /* 0x000fcc0000000f00 */
[C---:B---3--:R-:W-:Y:S11]  /*6b080*/  HMMA.1688.F32.TF32 R100, R160.reuse, R60, R100 ;  /* 0x0000003ca064723c */ /* 0x048ff60000081064 */
[----:B------:R-:W-:Y:S11]  /*6b090*/  @!UPT UIADD3 URZ, URZ, URZ, URZ ;  /* 0x0000003f3f3ff290 */ /* 0x000ff6000fffe03f */
[----:B------:R-:W-:Y:S01]  /*6b0a0*/  @!UPT UIADD3 URZ, URZ, URZ, URZ ;  /* 0x0000003f3f3ff290 */ /* 0x000fe2000fffe03f */
        /* <DEDUP_REMOVED lines=31> */
[----:B------:R-:W2:Y:S01]  /*6b2a0*/  LDL.LU R167, [R1+0x3090] ;  /* 0x0030900001a77983 */ /* 0x000ea20000300800 */
[----:B----4-:R-:W-:Y:S07]  /*6b2b0*/  HMMA.1688.F32.TF32 R160, R160, R232, R68 ;  /* 0x000000e8a0a0723c */ /* 0x010fee0000081044 */
[----:B------:R-:W-:Y:S01]  /*6b2c0*/  MOV R68, R215 ;  /* 0x000000d700447202 */ /* 0x000fe20000000f00 */
[----:B------:R-:W-:Y:S01]  /*6b2d0*/  IMAD.MOV.U32 R69, RZ, RZ, R214 ;  /* 0x000000ffff457224 */ /* 0x000fe200078e00d6 */
[----:B------:R-:W-:Y:S01]  /*6b2e0*/  MOV R71, R212 ;  /* 0x000000d400477202 */ /* 0x000fe20000000f00 */
[----:B------:R-:W-:Y:S01]  /*6b2f0*/  IMAD.MOV.U32 R70, RZ, RZ, R213 ;  /* 0x000000ffff467224 */ /* 0x000fe200078e00d5 */
[----:B------:R-:W-:Y:S04]  /*6b300*/  LDS R212, [R3+0x24000] ;  /* 0x0240000003d47984 */ /* 0x000fe80000000800 */
[----:B------:R-:W-:Y:S04]  /*6b310*/  LDS R214, [R3+0x26000] ;  /* 0x0260000003d67984 */ /* 0x000fe80000000800 */
[----:B------:R-:W-:Y:S04]  /*6b320*/  LDS R213, [R0+0x24000] ;  /* 0x0240000000d57984 */ /* 0x000fe80000000800 */
[----:B------:R-:W1:Y:S01]  /*6b330*/  LDS R215, [R0+0x26000] ;  /* 0x0260000000d77984 */ /* 0x000e620000000800 */
[----:B------:R-:W-:-:S02]  /*6b340*/  IMAD.MOV.U32 R66, RZ, RZ, R171 ;  /* 0x000000ffff427224 */ /* 0x000fc400078e00ab */
[----:B------:R-:W-:Y:S01]  /*6b350*/  IMAD.MOV.U32 R67, RZ, RZ, R175 ;  /* 0x000000ffff437224 */ /* 0x000fe200078e00af */
[C---:B------:R-:W-:Y:S01]  /*6b360*/  HMMA.1688.F32.TF32 R204, R228.reuse, R8, R204 ;  /* 0x00000008e4cc723c */ /* 0x040fe200000810cc */
[----:B------:R-:W3:Y:S04]  /*6b370*/  LDL.LU R171, [R1+0x308c] ;  /* 0x00308c0001ab7983 */ /* 0x000ee80000300800 */
[----:B------:R-:W4:Y:S03]  /*6b380*/  LDL.LU R175, [R1+0x3088] ;  /* 0x0030880001af7983 */ /* 0x000f260000300800 */
[----:B------:R-:W-:Y:S08]  /*6b390*/  HMMA.1688.F32.TF32 R208, R228, R4, R208 ;  /* 0x00000004e4d0723c */ /* 0x000ff000000810d0 */
[C---:B-1----:R-:W-:Y:S01]  /*6b3a0*/  HMMA.1688.F32.TF32 R64, R212.reuse, R62, R64 ;  /* 0x0000003ed440723c */ /* 0x042fe20000081040 */
[----:B------:R-:W-:Y:S04]  /*6b3b0*/  STL.64 [R1+0x2fc8], R162 ;  /* 0x002fc8a201007387 */ /* 0x000fe80000100a00 */
[----:B------:R-:W-:Y:S11]  /*6b3c0*/  STL.64 [R1+0x2fc0], R160 ;  /* 0x002fc0a001007387 */ /* 0x000ff60000100a00 */
[----:B------:R-:W-:Y:S08]  /*6b3d0*/  @!UPT UIADD3 URZ, URZ, URZ, URZ ;  /* 0x0000003f3f3ff290 */ /* 0x000ff0000fffe03f */
[----:B------:R-:W-:Y:S01]  /*6b3e0*/  IMAD.MOV.U32 R9, RZ, RZ, R64 ;  /* 0x000000ffff097224 */ /* 0x000fe200078e0040 */
[----:B------:R-:W-:Y:S01]  /*6b3f0*/  MOV R5, R66 ;  /* 0x0000004200057202 */ /* 0x000fe20000000f00 */
[----:B------:R-:W-:Y:S02]  /*6b400*/  IMAD.MOV.U32 R8, RZ, RZ, R65 ;  /* 0x000000ffff087224 */ /* 0x000fe400078e0041 */
[----:B------:R-:W-:Y:S02]  /*6b410*/  IMAD.MOV.U32 R4, RZ, RZ, R67 ;  /* 0x000000ffff047224 */ /* 0x000fe400078e0043 */
[----:B------:R-:W-:Y:S08]  /*6b420*/  HMMA.1688.F32.TF32 R64, R212, R58, R68 ;  /* 0x0000003ad440723c */ /* 0x000ff00000081044 */
[C---:B------:R-:W-:Y:S08]  /*6b430*/  HMMA.1688.F32.TF32 R196, R228.reuse, R16, R196 ;  /* 0x00000010e4c4723c */ /* 0x040ff000000810c4 */
[----:B------:R-:W-:Y:S08]  /*6b440*/  HMMA.1688.F32.TF32 R200, R228, R12, R200 ;  /* 0x0000000ce4c8723c */ /* 0x000ff000000810c8 */
[----:B------:R-:W-:Y:S01]  /*6b450*/  IMAD.MOV.U32 R17, RZ, RZ, R64 ;  /* 0x000000ffff117224 */ /* 0x000fe200078e0040 */
[----:B------:R-:W-:Y:S01]  /*6b460*/  MOV R16, R65 ;  /* 0x0000004100107202 */ /* 0x000fe20000000f00 */
[----:B------:R-:W-:-:S02]  /*6b470*/  IMAD.MOV.U32 R13, RZ, RZ, R66 ;  /* 0x000000ffff0d7224 */ /* 0x000fc400078e0042 */
[----:B------:R-:W-:Y:S01]  /*6b480*/  IMAD.MOV.U32 R12, RZ, RZ, R67 ;  /* 0x000000ffff0c7224 */ /* 0x000fe200078e0043 */
[----:B------:R-:W-:Y:S01]  /*6b490*/  MOV R84, R51 ;  /* 0x0000003300547202 */ /* 0x000fe20000000f00 */
[----:B------:R-:W-:Y:S01]  /*6b4a0*/  IMAD.MOV.U32 R85, RZ, RZ, R47 ;  /* 0x000000ffff557224 */ /* 0x000fe200078e002f */
[----:B------:R-:W-:Y:S01]  /*6b4b0*/  MOV R87, R42 ;  /* 0x0000002a00577202 */ /* 0x000fe20000000f00 */
[----:B------:R-:W-:Y:S02]  /*6b4c0*/  IMAD.MOV.U32 R86, RZ, RZ, R43 ;  /* 0x000000ffff567224 */ /* 0x000fe400078e002b */
[----:B------:R-:W-:Y:S02]  /*6b4d0*/  IMAD.MOV.U32 R88, RZ, RZ, R50 ;  /* 0x000000ffff587224 */ /* 0x000fe400078e0032 */
[----:B------:R-:W-:Y:S01]  /*6b4e0*/  IMAD.MOV.U32 R89, RZ, RZ, R55 ;  /* 0x000000ffff597224 */ /* 0x000fe200078e0037 */
[----:B--2---:R-:W-:Y:S11]  /*6b4f0*/  HMMA.1688.F32.TF32 R164, R228, R60, R164 ;  /* 0x0000003ce4a4723c */ /* 0x004ff600000810a4 */
[----:B------:R-:W-:Y:S11]  /*6b500*/  @!UPT UIADD3 URZ, URZ, URZ, URZ ;  /* 0x0000003f3f3ff290 */ /* 0x000ff6000fffe03f */
[----:B------:R-:W-:Y:S01]  /*6b510*/  @!UPT UIADD3 URZ, URZ, URZ, URZ ;  /* 0x0000003f3f3ff290 */ /* 0x000fe2000fffe03f */
        /* <DEDUP_REMOVED lines=38> */
[----:B------:R-:W2:Y:S04]  /*6b780*/  LDL.LU R46, [R1+0x305c] ;  /* 0x00305c00012e7983 */ /* 0x000ea80000300800 */
[----:B------:R-:W3:Y:S01]  /*6b790*/  LDL.LU R54, [R1+0x3058] ;  /* 0x0030580001367983 */ /* 0x000ee20000300800 */
[----:B----4-:R-:W-:-:S03]  /*6b7a0*/  MOV R96, R55 ;  /* 0x0000003700607202 */ /* 0x010fc60000000f00 */
[----:B------:R-:W4:Y:S01]  /*6b7b0*/  LDL.LU R55, [R1+0x3054] ;  /* 0x0030540001377983 */ /* 0x000f220000300800 */
[----:B------:R-:W-:-:S03]  /*6b7c0*/  IMAD.MOV.U32 R97, RZ, RZ, R50 ;  /* 0x000000ffff617224 */ /* 0x000fc600078e0032 */
[----:B------:R-:W4:Y:S01]  /*6b7d0*/  LDL.LU R50, [R1+0x3050] ;  /* 0x0030500001327983 */ /* 0x000f220000300800 */
[----:B------:R-:W-:Y:S01]  /*6b7e0*/  IMAD.MOV.U32 R98, RZ, RZ, R42 ;  /* 0x000000ffff627224 */ /* 0x000fe200078e002a */
[----:B------:R-:W-:Y:S02]  /*6b7f0*/  MOV R99, R43 ;  /* 0x0000002b00637202 */ /* 0x000fe40000000f00 */
[----:B------:R-:W4:Y:S04]  /*6b800*/  LDL.LU R42, [R1+0x304c] ;  /* 0x00304c00012a7983 */ /* 0x000f280000300800 */
[----:B------:R-:W4:Y:S01]  /*6b810*/  LDL.LU R43, [R1+0x3048] ;  /* 0x00304800012b7983 */ /* 0x000f220000300800 */
[----:B------:R-:W-:Y:S02]  /*6b820*/  IMAD.MOV.U32 R102, RZ, RZ, R38 ;  /* 0x000000ffff667224 */ /* 0x000fe400078e0026 */
[----:B------:R-:W-:-:S02]  /*6b830*/  IMAD.MOV.U32 R103, RZ, RZ, R39 ;  /* 0x000000ffff677224 */ /* 0x000fc400078e0027 */
[----:B--2---:R-:W-:Y:S02]  /*6b840*/  IMAD.MOV.U32 R104, RZ, RZ, R46 ;  /* 0x000000ffff687224 */ /* 0x004fe400078e002e */
[----:B------:R-:W2:Y:S01]  /*6b850*/  LDL.LU R46, [R1+0x3044] ;  /* 0x00304400012e7983 */ /* 0x000ea20000300800 */
[----:B---3--:R-:W-:-:S03]  /*6b860*/  IMAD.MOV.U32 R105, RZ, RZ, R54 ;  /* 0x000000ffff697224 */ /* 0x008fc600078e0036 */
[----:B------:R-:W3:Y:S01]  /*6b870*/  LDL.LU R54, [R1+0x3040] ;  /* 0x0030400001367983 */ /* 0x000ee20000300800 */
[----:B----4-:R-:W-:-:S03]  /*6b880*/  MOV R106, R55 ;  /* 0x00000037006a7202 */ /* 0x010fc60000000f00 */
[----:B------:R-:W3:Y:S01]  /*6b890*/  LDL.LU R55, [R1+0x303c] ;  /* 0x00303c0001377983 */ /* 0x000ee20000300800 */
[----:B------:R-:W-:Y:S02]  /*6b8a0*/  IMAD.MOV.U32 R100, RZ, RZ, R51 ;  /* 0x000000ffff647224 */ /* 0x000fe400078e0033 */
[----:B------:R-:W-:Y:S02]  /*6b8b0*/  IMAD.MOV.U32 R107, RZ, RZ, R50 ;  /* 0x000000ffff6b7224 */ /* 0x000fe400078e0032 */
[----:B------:R-:W4:Y:S01]  /*6b8c0*/  LDL.LU R50, [R1+0x3038] ;  /* 0x0030380001327983 */ /* 0x000f220000300800 */
[----:B------:R-:W-:-:S03]  /*6b8d0*/  MOV R101, R47 ;  /* 0x0000002f00657202 */ /* 0x000fc60000000f00 */
[----:B------:R-:W4:Y:S04]  /*6b8e0*/  LDL.LU R51, [R1+0x3034] ;  /* 0x0030340001337983 */ /* 0x000f280000300800 */
[----:B------:R-:W2:Y:S04]  /*6b8f0*/  LDL.LU R47, [R1+0x3030] ;  /* 0x00303000012f7983 */ /* 0x000ea80000300800 */
[----:B------:R-:W4:Y:S04]  /*6b900*/  LDL.LU R38, [R1+0x302c] ;  /* 0x00302c0001267983 */ /* 0x000f280000300800 */
[----:B------:R-:W4:Y:S01]  /*6b910*/  LDL.LU R39, [R1+0x3028] ;  /* 0x0030280001277983 */ /* 0x000f220000300800 */
[C---:B------:R-:W-:Y:S08]  /*6b920*/  HMMA.1688.F32.TF32 R192, R228.reuse, R24, R192 ;  /* 0x00000018e4c0723c */ /* 0x040ff000000810c0 */
[----:B------:R-:W-:Y:S08]  /*6b930*/  HMMA.1688.F32.TF32 R224, R228, R20, R224 ;  /* 0x00000014e4e0723c */ /* 0x000ff000000810e0 */
[C---:B---3--:R-:W-:Y:S08]  /*6b940*/  HMMA.1688.F32.TF32 R80, R212.reuse, R54, R80 ;  /* 0x00000036d450723c */ /* 0x048ff00000081050 */
[C---:B--2---:R-:W-:Y:S11]  /*6b950*/  HMMA.1688.F32.TF32 R72, R212.reuse, R46, R72 ;  /* 0x0000002ed448723c */ /* 0x044ff60000081048 */
[----:B------:R-:W-:Y:S05]  /*6b960*/  @!UPT UIADD3 URZ, URZ, URZ, URZ ;  /* 0x0000003f3f3ff290 */ /* 0x000fea000fffe03f */
[----:B------:R-:W-:Y:S01]  /*6b970*/  MOV R25, R80 ;  /* 0x0000005000197202 */ /* 0x000fe20000000f00 */
[----:B------:R-:W-:Y:S01]  /*6b980*/  IMAD.MOV.U32 R24, RZ, RZ, R81 ;  /* 0x000000ffff187224 */ /* 0x000fe200078e0051 */
[----:B------:R-:W-:Y:S01]  /*6b990*/  MOV R20, R83 ;  /* 0x0000005300147202 */ /* 0x000fe20000000f00 */
[----:B------:R-:W-:Y:S02]  /*6b9a0*/  IMAD.MOV.U32 R21, RZ, RZ, R82 ;  /* 0x000000ffff157224 */ /* 0x000fe400078e0052 */
[C---:B----4-:R-:W-:Y:S08]  /*6b9b0*/  HMMA.1688.F32.TF32 R80, R212.reuse, R50, R76 ;  /* 0x00000032d450723c */ /* 0x050ff0000008104c */
[C---:B------:R-:W-:Y:S08]  /*6b9c0*/  HMMA.1688.F32.TF32 R76, R212.reuse, R42, R64 ;  /* 0x0000002ad44c723c */ /* 0x040ff00000081040 */
[----:B------:R-:W-:Y:S07]  /*6b9d0*/  HMMA.1688.F32.TF32 R64, R212, R38, R68 ;  /* 0x00000026d440723c */ /* 0x000fee0000081044 */
[----:B------:R-:W-:Y:S04]  /*6b9e0*/  STL.64 [R1+0xa0], R80 ;  /* 0x0000a05001007387 */ /* 0x000fe80000100a00 */
[----:B------:R-:W-:Y:S04]  /*6b9f0*/  STL.64 [R1+0xa8], R82 ;  /* 0x0000a85201007387 */ /* 0x000fe80000100a00 */
[----:B------:R1:W-:Y:S04]  /*6ba00*/  STL.64 [R1+0x90], R72 ;  /* 0x0000904801007387 */ /* 0x0003e80000100a00 */
[----:B------:R2:W-:Y:S04]  /*6ba10*/  STL.64 [R1+0x98], R74 ;  /* 0x0000984a01007387 */ /* 0x0005e80000100a00 */
[----:B------:R3:W-:Y:S01]  /*6ba20*/  STL.64 [R1+0x80], R76 ;  /* 0x0000804c01007387 */ /* 0x0007e20000100a00 */
[----:B-1----:R-:W-:-:S03]  /*6ba30*/  IMAD.MOV.U32 R72, RZ, RZ, R234 ;  /* 0x000000ffff487224 */ /* 0x002fc600078e00ea */
[----:B------:R1:W-:Y:S01]  /*6ba40*/  STL.64 [R1+0x88], R78 ;  /* 0x0000884e01007387 */ /* 0x0003e20000100a00 */
[----:B------:R-:W-:-:S03]  /*6ba50*/  IMAD.MOV.U32 R73, RZ, RZ, R235 ;  /* 0x000000ffff497224 */ /* 0x000fc600078e00eb */
[----:B------:R-:W4:Y:S01]  /*6ba60*/  LDL.LU R234, [R1+0x3024] ;  /* 0x0030240001ea7983 */ /* 0x000f220000300800 */
[----:B--2---:R-:W-:-:S03]  /*6ba70*/  MOV R74, R6 ;  /* 0x00000006004a7202 */ /* 0x004fc60000000f00 */
[----:B------:R2:W-:Y:S01]  /*6ba80*/  STL.64 [R1+0x70], R64 ;  /* 0x0000704001007387 */ /* 0x0005e20000100a00 */
[----:B------:R-:W-:-:S03]  /*6ba90*/  IMAD.MOV.U32 R75, RZ, RZ, R7 ;  /* 0x000000ffff4b7224 */ /* 0x000fc600078e0007 */
[----:B------:R2:W-:Y:S01]  /*6baa0*/  STL.64 [R1+0x78], R66 ;  /* 0x0000784201007387 */ /* 0x0005e20000100a00 */
[----:B---3--:R-:W-:-:S03]  /*6bab0*/  IMAD.MOV.U32 R76, RZ, RZ, R10 ;  /* 0x000000ffff4c7224 */ /* 0x008fc600078e000a */
[----:B------:R-:W4:Y:S01]  /*6bac0*/  LDL.LU R235, [R1+0x3020] ;  /* 0x0030200001eb7983 */ /* 0x000f220000300800 */
[----:B------:R-:W-:-:S03]  /*6bad0*/  MOV R77, R11 ;  /* 0x0000000b004d7202 */ /* 0x000fc60000000f00 */
[----:B------:R-:W3:Y:S01]  /*6bae0*/  LDL.LU R6, [R1+0x301c] ;  /* 0x00301c0001067983 */ /* 0x000ee20000300800 */
[----:B-1----:R-:W-:-:S03]  /*6baf0*/  IMAD.MOV.U32 R78, RZ, RZ, R14 ;  /* 0x000000ffff4e7224 */ /* 0x002fc600078e000e */
        /* <DEDUP_REMOVED lines=11> */
[----:B--2---:R-:W-:-:S03]  /*6bbb0*/  IMAD.MOV.U32 R64, RZ, RZ, R34 ;  /* 0x000000ffff407224 */ /* 0x004fc600078e0022 */
        /* <DEDUP_REMOVED lines=8> */
[----:B------:R-:W3:Y:S01]  /*6bc40*/  LDL.LU R27, [R1+0x2fec] ;  /* 0x002fec00011b7983 */ /* 0x000ee20000300800 */
[----:B------:R-:W-:Y:S01]  /*6bc50*/  IMAD.MOV.U32 R68, RZ, RZ, R18 ;  /* 0x000000ffff447224 */ /* 0x000fe200078e0012 */
[----:B------:R-:W-:Y:S02]  /*6bc60*/  MOV R69, R19 ;  /* 0x0000001300457202 */ /* 0x000fe40000000f00 */
[----:B------:R-:W3:Y:S04]  /*6bc70*/  LDL.LU R23, [R1+0x2fe8] ;  /* 0x002fe80001177983 */ /* 0x000ee80000300800 */
[----:B------:R-:W3:Y:S04]  /*6bc80*/  LDL.LU R18, [R1+0x2fe4] ;  /* 0x002fe40001127983 */ /* 0x000ee80000300800 */
[----:B------:R-:W3:Y:S01]  /*6bc90*/  LDL.LU R19, [R1+0x2fe0] ;  /* 0x002fe00001137983 */ /* 0x000ee20000300800 */
        /* <DEDUP_REMOVED lines=13> */
[----:B------:R-:W-:-:S02]  /*6bd70*/  IMAD.MOV.U32 R70, RZ, RZ, R252 ;  /* 0x000000ffff467224 */ /* 0x000fc400078e00fc */
[----:B------:R-:W-:Y:S01]  /*6bd80*/  IMAD.MOV.U32 R71, RZ, RZ, R2 ;  /* 0x000000ffff477224 */ /* 0x000fe200078e0002 */
[C---:B-1----:R-:W-:Y:S08]  /*6bd90*/  HMMA.1688.F32.TF32 R80, R228.reuse, R62, R80 ;  /* 0x0000003ee450723c */ /* 0x042ff00000081050 */
[C---:B------:R-:W-:Y:S08]  /*6bda0*/  HMMA.1688.F32.TF32 R76, R228.reuse, R58, R76 ;  /* 0x0000003ae44c723c */ /* 0x040ff0000008104c */
[C---:B------:R-:W-:Y:S08]  /*6bdb0*/  HMMA.1688.F32.TF32 R72, R228.reuse, R54, R72 ;  /* 0x00000036e448723c */ /* 0x040ff00000081048 */
[----:B------:R-:W-:Y:S08]  /*6bdc0*/  HMMA.1688.F32.TF32 R64, R228, R50, R64 ;  /* 0x00000032e440723c */ /* 0x000ff00000081040 */
[C---:B--2---:R-:W-:Y:S08]  /*6bdd0*/  HMMA.1688.F32.TF32 R108, R212.reuse, R34, R104 ;  /* 0x00000022d46c723c */ /* 0x044ff00000081068 */
[C---:B------:R-:W-:Y:S08]  /*6bde0*/  HMMA.1688.F32.TF32 R104, R212.reuse, R30, R100 ;  /* 0x0000001ed468723c */ /* 0x040ff00000081064 */
[C---:B---3--:R-:W-:Y:S08]  /*6bdf0*/  HMMA.1688.F32.TF32 R100, R212.reuse, R26, R96 ;  /* 0x0000001ad464723c */ /* 0x048ff00000081060 */
[C---:B------:R-:W-:Y:S08]  /*6be00*/  HMMA.1688.F32.TF32 R96, R212.reuse, R22, R92 ;  /* 0x00000016d460723c */ /* 0x040ff0000008105c */
[C---:B------:R-:W-:Y:S08]  /*6be10*/  HMMA.1688.F32.TF32 R92, R212.reuse, R18, R88 ;  /* 0x00000012d45c723c */ /* 0x040ff00000081058 */
[C---:B------:R-:W-:Y:S08]  /*6be20*/  HMMA.1688.F32.TF32 R88, R212.reuse, R14, R84 ;  /* 0x0000000ed458723c */ /* 0x040ff00000081054 */
[C---:B------:R-:W-:Y:S08]  /*6be30*/  HMMA.1688.F32.TF32 R84, R212.reuse, R10, R248 ;  /* 0x0000000ad454723c */ /* 0x040ff000000810f8 */
[C---:B------:R-:W-:Y:S01]  /*6be40*/  HMMA.1688.F32.TF32 R248, R212.reuse, R6, R244 ;  /* 0x00000006d4f8723c */ /* 0x040fe200000810f4 */
[----:B------:R-:W-:Y:S07]  /*6be50*/  STL.64 [R1+0x60], R108 ;  /* 0x0000606c01007387 */ /* 0x000fee0000100a00 */
[----:B----4-:R-:W-:Y:S01]  /*6be60*/  HMMA.1688.F32.TF32 R244, R212, R234, R240 ;  /* 0x000000ead4f4723c */ /* 0x010fe200000810f0 */
        /* <DEDUP_REMOVED lines=11> */
[----:B------:R-:W-:Y:S04]  /*6bf20*/  STL.64 [R1], R84 ;  /* 0x0000005401007387 */ /* 0x000fe80000100a00 */
[----:B------:R-:W-:Y:S04]  /*6bf30*/  STL [R1+0x2e14], R248 ;  /* 0x002e14f801007387 */ /* 0x000fe80000100800 */
[----:B------:R-:W-:Y:S04]  /*6bf40*/  STL [R1+0x2e10], R249 ;  /* 0x002e10f901007387 */ /* 0x000fe80000100800 */
[----:B------:R-:W-:Y:S04]  /*6bf50*/  STL [R1+0x2e0c], R250 ;  /* 0x002e0cfa01007387 */ /* 0x000fe80000100800 */
[----:B------:R-:W-:Y:S04]  /*6bf60*/  STL [R1+0x2e08], R251 ;  /* 0x002e08fb01007387 */ /* 0x000fe80000100800 */
[----:B------:R1:W-:Y:S04]  /*6bf70*/  STL [R1+0x2e1c], R244 ;  /* 0x002e1cf401007387 */ /* 0x0003e80000100800 */
[----:B------:R2:W-:Y:S04]  /*6bf80*/  STL [R1+0x2e18], R245 ;  /* 0x002e18f501007387 */ /* 0x0005e80000100800 */
[----:B------:R-:W-:Y:S04]  /*6bf90*/  STL [R1+0x2e04], R246 ;  /* 0x002e04f601007387 */ /* 0x000fe80000100800 */
[----:B------:R-:W-:Y:S04]  /*6bfa0*/  STL [R1+0x2e00], R247 ;  /* 0x002e00f701007387 */ /* 0x000fe80000100800 */
[----:B------:R-:W-:Y:S04]  /*6bfb0*/  STL.64 [R1+0x720], R80 ;  /* 0x0007205001007387 */ /* 0x000fe80000100a00 */
[----:B------:R-:W-:Y:S04]  /*6bfc0*/  STL.64 [R1+0x728], R82 ;  /* 0x0007285201007387 */ /* 0x000fe80000100a00 */
[----:B------:R-:W-:Y:S01]  /*6bfd0*/  STL.64 [R1+0x1c0], R76 ;  /* 0x0001c04c01007387 */ /* 0x000fe20000100a00 */
[----:B-1----:R-:W-:-:S03]  /*6bfe0*/  IMAD.MOV.U32 R244, RZ, RZ, R65 ;  /* 0x000000fffff47224 */ /* 0x002fc600078e0041 */
[----:B------:R-:W-:Y:S01]  /*6bff0*/  STL.64 [R1+0x1c8], R78 ;  /* 0x0001c84e01007387 */ /* 0x000fe20000100a00 */
[----:B--2---:R-:W-:Y:S01]  /*6c000*/  MOV R245, R66 ;  /* 0x0000004200f57202 */ /* 0x004fe20000000f00 */
[----:B------:R-:W-:Y:S02]  /*6c010*/  IMAD.MOV.U32 R248, RZ, RZ, R67 ;  /* 0x000000fffff87224 */ /* 0x000fe400078e0043 */
[----:B------:R-:W-:Y:S04]  /*6c020*/  STL.64 [R1+0x1b0], R72 ;  /* 0x0001b04801007387 */ /* 0x000fe80000100a00 */
[----:B------:R-:W-:Y:S04]  /*6c030*/  STL.64 [R1+0x1b8], R74 ;  /* 0x0001b84a01007387 */ /* 0x000fe80000100a00 */
[----:B------:R1:W-:Y:S01]  /*6c040*/  STL [R1+0x1a0], R64 ;  /* 0x0001a04001007387 */ /* 0x0003e20000100800 */
[----:B------:R-:W-:Y:S01]  /*6c050*/  MOV R252, R86 ;  /* 0x0000005600fc7202 */ /* 0x000fe20000000f00 */
[----:B------:R-:W-:-:S02]  /*6c060*/  IMAD.MOV.U32 R2, RZ, RZ, R87 ;  /* 0x000000ffff027224 */ /* 0x000fc400078e0057 */
[----:B------:R-:W-:Y:S04]  /*6c070*/  LDS R212, [R3+0x24200] ;  /* 0x0242000003d47984 */ /* 0x000fe80000000800 */
[----:B------:R-:W-:Y:S01]  /*6c080*/  LDS R214, [R3+0x26200] ;  /* 0x0262000003d67984 */ /* 0x000fe20000000800 */
[----:B-1----:R-:W-:Y:S03]  /*6c090*/  HMMA.1688.F32.TF32 R64, R228, R46, R68 ;  /* 0x0000002ee440723c */ /* 0x002fe60000081044 */
[----:B------:R-:W-:Y:S04]  /*6c0a0*/  LDS R213, [R0+0x24200] ;  /* 0x0242000000d57984 */ /* 0x000fe80000000800 */
[----:B------:R-:W1:Y:S11]  /*6c0b0*/  LDS R215, [R0+0x26200] ;  /* 0x0262000000d77984 */ /* 0x000e760000000800 */
[----:B------:R-:W-:Y:S05]  /*6c0c0*/  @!UPT UIADD3 URZ, URZ, URZ, URZ ;  /* 0x0000003f3f3ff290 */ /* 0x000fea000fffe03f */
[----:B------:R2:W-:Y:S04]  /*6c0d0*/  STL [R1+0x194], R65 ;  /* 0x0001944101007387 */ /* 0x0005e80000100800 */
[----:B------:R3:W-:Y:S01]  /*6c0e0*/  STL.64 [R1+0x198], R66 ;  /* 0x0001984201007387 */ /* 0x0007e20000100a00 */
[----:B------:R-:W-:-:S03]  /*6c0f0*/  IMAD.MOV.U32 R247, RZ, RZ, R64 ;  /* 0x000000fffff77224 */ /* 0x000fc600078e0040 */
[----:B------:R-:W4:Y:S04]  /*6c100*/  LDL.LU R68, [R1+0x1d0] ;  /* 0x0001d00001447983 */ /* 0x000f280000300800 */
[----:B------:R-:W4:Y:S04]  /*6c110*/  LDL.LU R69, [R1+0x1d4] ;  /* 0x0001d40001457983 */ /* 0x000f280000300800 */
[----:B------:R-:W4:Y:S04]  /*6c120*/  LDL.LU R70, [R1+0x1d8] ;  /* 0x0001d80001467983 */ /* 0x000f280000300800 */
[----:B------:R-:W4:Y:S04]  /*6c130*/  LDL.LU R71, [R1+0x1dc] ;  /* 0x0001dc0001477983 */ /* 0x000f280000300800 */
[----:B------:R-:W4:Y:S04]  /*6c140*/  LDL.LU R64, [R1+0x1e0] ;  /* 0x0001e00001407983 */ /* 0x000f280000300800 */
[----:B--2---:R-:W4:Y:S04]  /*6c150*/  LDL.LU R65, [R1+0x1e4] ;  /* 0x0001e40001417983 */ /* 0x004f280000300800 */
[----:B---3--:R-:W4:Y:S04]  /*6c160*/  LDL.LU R66, [R1+0x1e8] ;  /* 0x0001e80001427983 */ /* 0x008f280000300800 */
        /* <DEDUP_REMOVED lines=85> */
[----:B------:R-:W1:Y:S04]  /*6c6c0*/  LDL.LU R124, [R1+0x4b0] ;  /* 0x0004b000017c7983 */ /* 0x000e680000300800 */
[----:B------:R-:W1:Y:S04]  /*6c6d0*/  LDL.LU R125, [R1+0x4b4] ;  /* 0x0004b400017d7983 */ /* 0x000e680000300800 */
[----:B------:R-:W1:Y:S04]  /*6c6e0*/  LDL.LU R126, [R1+0x4b8] ;  /* 0x0004b800017e7983 */ /* 0x000e680000300800 */
[----:B------:R-:W1:Y:S04]  /*6c6f0*/  LDL.LU R127, [R1+0x4bc] ;  /* 0x0004bc00017f7983 */ /* 0x000e680000300800 */
        /* <DEDUP_REMOVED lines=21> */
[----:B------:R-:W-:Y:S01]  /*6c850*/  IMAD.MOV.U32 R251, RZ, RZ, R166 ;  /* 0x000000fffffb7224 */ /* 0x000fe200078e00a6 */
[----:B------:R-:W-:Y:S01]  /*6c860*/  MOV R246, R167 ;  /* 0x000000a700f67202 */ /* 0x000fe20000000f00 */
[----:B------:R-:W-:Y:S01]  /*6c870*/  IMAD.MOV.U32 R250, RZ, RZ, R165 ;  /* 0x000000fffffa7224 */ /* 0x000fe200078e00a5 */
[----:B------:R-:W-:Y:S01]  /*6c880*/  MOV R249, R164 ;  /* 0x000000a400f97202 */ /* 0x000fe20000000f00 */
[----:B------:R-:W2:Y:S04]  /*6c890*/  LDL.LU.64 R166, [R1+0x2fd8] ;  /* 0x002fd80001a67983 */ /* 0x000ea80000300a00 */
[----:B------:R-:W2:Y:S04]  /*6c8a0*/  LDL.LU.64 R164, [R1+0x2fd0] ;  /* 0x002fd00001a47983 */ /* 0x000ea80000300a00 */
[----:B------:R-:W-:Y:S01]  /*6c8b0*/  STL.64 [R1+0x170], R160 ;  /* 0x000170a001007387 */ /* 0x000fe20000100a00 */
[C---:B------:R-:W-:Y:S03]  /*6c8c0*/  HMMA.1688.F32.TF32 R140, R228.reuse, R18, R140 ;  /* 0x00000012e48c723c */ /* 0x040fe6000008108c */
[----:B------:R3:W-:Y:S04]  /*6c8d0*/  STL.64 [R1+0x178], R162 ;  /* 0x000178a201007387 */ /* 0x0007e80000100a00 */
[----:B---3--:R-:W3:Y:S04]  /*6c8e0*/  LDL.LU.64 R162, [R1+0x2fc8] ;  /* 0x002fc80001a27983 */ /* 0x008ee80000300a00 */
[----:B------:R-:W3:Y:S01]  /*6c8f0*/  LDL.LU.64 R160, [R1+0x2fc0] ;  /* 0x002fc00001a07983 */ /* 0x000ee20000300a00 */
[----:B------:R-:W-:Y:S03]  /*6c900*/  HMMA.1688.F32.TF32 R128, R228, R234, R128 ;  /* 0x000000eae480723c */ /* 0x000fe60000081080 */
[----:B------:R-:W-:Y:S04]  /*6c910*/  STL.64 [R1+0x160], R156 ;  /* 0x0001609c01007387 */ /* 0x000fe80000100a00 */
[----:B------:R4:W-:Y:S04]  /*6c920*/  STL.64 [R1+0x168], R158 ;  /* 0x0001689e01007387 */ /* 0x0009e80000100a00 */
[----:B------:R-:W-:Y:S04]  /*6c930*/  LDS R228, [R3+0x24300] ;  /* 0x0243000003e47984 */ /* 0x000fe80000000800 */
[----:B------:R-:W-:Y:S04]  /*6c940*/  LDS R230, [R3+0x26300] ;  /* 0x0263000003e67984 */ /* 0x000fe80000000800 */
[----:B----4-:R-:W4:Y:S04]  /*6c950*/  LDL.LU.64 R158, [R1+0x2fb8] ;  /* 0x002fb800019e7983 */ /* 0x010f280000300a00 */
[----:B------:R-:W4:Y:S04]  /*6c960*/  LDL.LU.64 R156, [R1+0x2fb0] ;  /* 0x002fb000019c7983 */ /* 0x000f280000300a00 */
[----:B------:R-:W-:Y:S04]  /*6c970*/  STL.64 [R1+0x150], R152 ;  /* 0x0001509801007387 */ /* 0x000fe80000100a00 */
[----:B------:R1:W-:Y:S04]  /*6c980*/  STL.64 [R1+0x158], R154 ;  /* 0x0001589a01007387 */ /* 0x0003e80000100a00 */
[----:B------:R-:W-:Y:S04]  /*6c990*/  LDS R229, [R0+0x24300] ;  /* 0x0243000000e57984 */ /* 0x000fe80000000800 */
[----:B------:R-:W2:Y:S04]  /*6c9a0*/  LDS R231, [R0+0x26300] ;  /* 0x0263000000e77984 */ /* 0x000ea80000000800 */
        /* <DEDUP_REMOVED lines=67> */
[----:B-1----:R-:W2:Y:S04]  /*6cde0*/  LDL.LU R76, [R1+0x320] ;  /* 0x00032000014c7983 */ /* 0x002ea80000300800 */
[----:B------:R-:W-:Y:S04]  /*6cdf0*/  STL.64 [R1+0x200], R72 ;  /* 0x0002004801007387 */ /* 0x000fe80000100a00 */
[----:B------:R-:W-:Y:S04]  /*6ce00*/  STL.64 [R1+0x208], R74 ;  /* 0x0002084a01007387 */ /* 0x000fe80000100a00 */
[----:B------:R1:W-:Y:S04]  /*6ce10*/  STL.64 [R1+0x1f0], R64 ;  /* 0x0001f04001007387 */ /* 0x0003e80000100a00 */
[----:B------:R1:W-:Y:S04]  /*6ce20*/  STL.64 [R1+0x1f8], R66 ;  /* 0x0001f84201007387 */ /* 0x0003e80000100a00 */
[----:B------:R-:W2:Y:S04]  /*6ce30*/  LDL.LU R77, [R1+0x324] ;  /* 0x00032400014d7983 */ /* 0x000ea80000300800 */
[----:B---3--:R-:W3:Y:S04]  /*6ce40*/  LDL.LU R78, [R1+0x328] ;  /* 0x00032800014e7983 */ /* 0x008ee80000300800 */
        /* <DEDUP_REMOVED lines=82> */
[C---:B----4-:R-:W-:Y:S11]  /*6d370*/  HMMA.1688.F32.TF32 R64, R228.reuse, R54, R64 ;  /* 0x00000036e440723c */ /* 0x050ff60000081040 */
[----:B------:R-:W-:Y:S04]  /*6d380*/  @!UPT UIADD3 URZ, URZ, URZ, URZ ;  /* 0x0000003f3f3ff290 */ /* 0x000fe8000fffe03f */
[----:B------:R-:W-:Y:S04]  /*6d390*/  STL.64 [R1+0x450], R136 ;  /* 0x0004508801007387 */ /* 0x000fe80000100a00 */
[----:B------:R2:W-:Y:S04]  /*6d3a0*/  STL.64 [R1+0x458], R138 ;  /* 0x0004588a01007387 */ /* 0x0005e80000100a00 */
[----:B--2---:R-:W2:Y:S04]  /*6d3b0*/  LDL.LU.64 R138, [R1+0x2f68] ;  /* 0x002f6800018a7983 */ /* 0x004ea80000300a00 */
[----:B------:R-:W2:Y:S04]  /*6d3c0*/  LDL.LU.64 R136, [R1+0x2f60] ;  /* 0x002f600001887983 */ /* 0x000ea80000300a00 */
[----:B------:R-:W-:Y:S04]  /*6d3d0*/  STL.64 [R1+0x440], R132 ;  /* 0x0004408401007387 */ /* 0x000fe80000100a00 */
[----:B------:R3:W-:Y:S04]  /*6d3e0*/  STL.64 [R1+0x448], R134 ;  /* 0x0004488601007387 */ /* 0x0007e80000100a00 */
[----:B---3--:R-:W3:Y:S04]  /*6d3f0*/  LDL.LU.64 R134, [R1+0x2f58] ;  /* 0x002f580001867983 */ /* 0x008ee80000300a00 */
[----:B------:R-:W3:Y:S04]  /*6d400*/  LDL.LU.64 R132, [R1+0x2f50] ;  /* 0x002f500001847983 */ /* 0x000ee80000300a00 */
[----:B------:R-:W-:Y:S04]  /*6d410*/  STL.64 [R1+0x430], R64 ;  /* 0x0004304001007387 */ /* 0x000fe80000100a00 */
[----:B------:R4:W-:Y:S04]  /*6d420*/  STL.64 [R1+0x438], R66 ;  /* 0x0004384201007387 */ /* 0x0009e80000100a00 */
[----:B----4-:R-:W4:Y:S04]  /*6d430*/  LDL.LU.64 R66, [R1+0x2f48] ;  /* 0x002f480001427983 */ /* 0x010f280000300a00 */
[----:B------:R-:W2:Y:S01]  /*6d440*/  LDL.LU.64 R64, [R1+0x2f40] ;  /* 0x002f400001407983 */ /* 0x000ea20000300a00 */
[C---:B------:R-:W-:Y:S08]  /*6d450*/  HMMA.1688.F32.TF32 R240, R228.reuse, R50, R240 ;  /* 0x00000032e4f0723c */ /* 0x040ff000000810f0 */
[C---:B------:R-:W-:Y:S08]  /*6d460*/  HMMA.1688.F32.TF32 R128, R228.reuse, R46, R128 ;  /* 0x0000002ee480723c */ /* 0x040ff00000081080 */
[C---:B------:R-:W-:Y:S08]  /*6d470*/  HMMA.1688.F32.TF32 R124, R228.reuse, R42, R124 ;  /* 0x0000002ae47c723c */ /* 0x040ff0000008107c */
[C---:B------:R-:W-:Y:S08]  /*6d480*/  HMMA.1688.F32.TF32 R120, R228.reuse, R38, R120 ;  /* 0x00000026e478723c */ /* 0x040ff00000081078 */
[C---:B------:R-:W-:Y:S08]  /*6d490*/  HMMA.1688.F32.TF32 R116, R228.reuse, R34, R116 ;  /* 0x00000022e474723c */ /* 0x040ff00000081074 */
[C---:B------:R-:W-:Y:S08]  /*6d4a0*/  HMMA.1688.F32.TF32 R112, R228.reuse, R30, R112 ;  /* 0x0000001ee470723c */ /* 0x040ff00000081070 */
[C---:B------:R-:W-:Y:S08]  /*6d4b0*/  HMMA.1688.F32.TF32 R108, R228.reuse, R26, R108 ;  /* 0x0000001ae46c723c */ /* 0x040ff0000008106c */
[C---:B------:R-:W-:Y:S01]  /*6d4c0*/  HMMA.1688.F32.TF32 R104, R228.reuse, R22, R104 ;  /* 0x00000016e468723c */ /* 0x040fe20000081068 */
[----:B------:R4:W-:Y:S07]  /*6d4d0*/  STL.64 [R1+0x420], R240 ;  /* 0x000420f001007387 */ /* 0x0009ee0000100a00 */
[C---:B------:R-:W-:Y:S01]  /*6d4e0*/  HMMA.1688.F32.TF32 R100, R228.reuse, R18, R100 ;  /* 0x00000012e464723c */ /* 0x040fe20000081064 */
[----:B------:R1:W-:Y:S07]  /*6d4f0*/  STL.64 [R1+0x428], R242 ;  /* 0x000428f201007387 */ /* 0x0003ee0000100a00 */
[C---:B------:R-:W-:Y:S01]  /*6d500*/  HMMA.1688.F32.TF32 R96, R228.reuse, R14, R96 ;  /* 0x0000000ee460723c */ /* 0x040fe20000081060 */
[----:B------:R-:W-:Y:S07]  /*6d510*/  STL.64 [R1+0x410], R128 ;  /* 0x0004108001007387 */ /* 0x000fee0000100a00 */
[C---:B------:R-:W-:Y:S01]  /*6d520*/  HMMA.1688.F32.TF32 R92, R228.reuse, R10, R92 ;  /* 0x0000000ae45c723c */ /* 0x040fe2000008105c */
[----:B------:R-:W-:Y:S07]  /*6d530*/  STL.64 [R1+0x418], R130 ;  /* 0x0004188201007387 */ /* 0x000fee0000100a00 */
[C---:B------:R-:W-:Y:S01]  /*6d540*/  HMMA.1688.F32.TF32 R88, R228.reuse, R6, R88 ;  /* 0x00000006e458723c */ /* 0x040fe20000081058 */
[----:B------:R-:W-:Y:S07]  /*6d550*/  STL.64 [R1+0x400], R124 ;  /* 0x0004007c01007387 */ /* 0x000fee0000100a00 */
[----:B------:R-:W-:Y:S01]  /*6d560*/  HMMA.1688.F32.TF32 R84, R228, R234, R84 ;  /* 0x000000eae454723c */ /* 0x000fe20000081054 */
[----:B------:R-:W-:Y:S04]  /*6d570*/  STL.64 [R1+0x408], R126 ;  /* 0x0004087e01007387 */ /* 0x000fe80000100a00 */
[----:B------:R-:W-:Y:S03]  /*6d580*/  STL.64 [R1+0x3f0], R120 ;  /* 0x0003f07801007387 */ /* 0x000fe60000100a00 */
[C---:B-1----:R-:W-:Y:S01]  /*6d590*/  HMMA.1688.F32.TF32 R80, R212.reuse, R62, R80 ;  /* 0x0000003ed450723c */ /* 0x042fe20000081050 */
        /* <DEDUP_REMOVED lines=23> */
[----:B------:R-:W-:Y:S04]  /*6d710*/  LDS R228, [R3+0x24500] ;  /* 0x0245000003e47984 */ /* 0x000fe80000000800 */
[----:B------:R-:W-:Y:S01]  /*6d720*/  LDS R230, [R3+0x26500] ;  /* 0x0265000003e67984 */ /* 0x000fe20000000800 */
[----:B------:R-:W-:Y:S03]  /*6d730*/  HMMA.1688.F32.TF32 R68, R212, R50, R68 ;  /* 0x00000032d444723c */ /* 0x000fe60000081044 */
[----:B------:R-:W-:Y:S04]  /*6d740*/  LDS R229, [R0+0x24500] ;  /* 0x0245000000e57984 */ /* 0x000fe80000000800 */
[----:B------:R-:W1:Y:S01]  /*6d750*/  LDS R231, [R0+0x26500] ;  /* 0x0265000000e77984 */ /* 0x000e620000000800 */
[----:B----4-:R-:W-:-:S03]  /*6d760*/  IMAD.MOV.U32 R240, RZ, RZ, R66 ;  /* 0x000000fffff07224 */ /* 0x010fc600078e0042 */
[----:B------:R-:W4:Y:S01]  /*6d770*/  LDL.LU R66, [R1+0x2f38] ;  /* 0x002f380001427983 */ /* 0x000f220000300800 */
[----:B--2---:R-:W-:-:S03]  /*6d780*/  IMAD.MOV.U32 R241, RZ, RZ, R64 ;  /* 0x000000fffff17224 */ /* 0x004fc600078e0040 */
[----:B------:R-:W-:Y:S01]  /*6d790*/  STL.64 [R1+0x350], R76 ;  /* 0x0003504c01007387 */ /* 0x000fe20000100a00 */
[----:B------:R-:W-:-:S03]  /*6d7a0*/  MOV R242, R65 ;  /* 0x0000004100f27202 */ /* 0x000fc60000000f00 */
[----:B------:R-:W-:Y:S04]  /*6d7b0*/  STL.64 [R1+0x358], R78 ;  /* 0x0003584e01007387 */ /* 0x000fe80000100a00 */
[----:B------:R-:W2:Y:S04]  /*6d7c0*/  LDL.LU R64, [R1+0x2f34] ;  /* 0x002f340001407983 */ /* 0x000ea80000300800 */
[----:B------:R-:W3:Y:S04]  /*6d7d0*/  LDL.LU R65, [R1+0x2f30] ;  /* 0x002f300001417983 */ /* 0x000ee80000300800 */
[----:B------:R-:W3:Y:S04]  /*6d7e0*/  LDL.LU R243, [R1+0x4cc] ;  /* 0x0004cc0001f37983 */ /* 0x000ee80000300800 */
[----:B------:R-:W-:Y:S04]  /*6d7f0*/  STL.64 [R1+0x6c0], R72 ;  /* 0x0006c04801007387 */ /* 0x000fe80000100a00 */
[----:B------:R-:W-:Y:S04]  /*6d800*/  STL.64 [R1+0x6c8], R74 ;  /* 0x0006c84a01007387 */ /* 0x000fe80000100a00 */
[----:B------:R1:W-:Y:S04]  /*6d810*/  STL.64 [R1+0x330], R68 ;  /* 0x0003304401007387 */ /* 0x0003e80000100a00 */
[----:B------:R1:W-:Y:S04]  /*6d820*/  STL.64 [R1+0x338], R70 ;  /* 0x0003384601007387 */ /* 0x0003e80000100a00 */
        /* <DEDUP_REMOVED lines=40> */
[----:B------:R-:W-:-:S02]  /*6dab0*/  IMAD.MOV.U32 R76, RZ, RZ, R67 ;  /* 0x000000ffff4c7224 */ /* 0x000fc400078e0043 */
[----:B----4-:R-:W-:Y:S02]  /*6dac0*/  IMAD.MOV.U32 R77, RZ, RZ, R66 ;  /* 0x000000ffff4d7224 */ /* 0x010fe400078e0042 */
[----:B--2---:R-:W-:Y:S02]  /*6dad0*/  IMAD.MOV.U32 R79, RZ, RZ, R64 ;  /* 0x000000ffff4f7224 */ /* 0x004fe400078e0040 */
[----:B------:R-:W2:Y:S01]  /*6dae0*/  LDL.LU R64, [R1+0x250] ;  /* 0x0002500001407983 */ /* 0x000ea20000300800 */
[----:B---3--:R-:W-:-:S03]  /*6daf0*/  MOV R78, R65 ;  /* 0x00000041004e7202 */ /* 0x008fc60000000f00 */
        /* <DEDUP_REMOVED lines=23> */
[----:B------:R-:W3:Y:S05]  /*6dc70*/  LDL.LU R75, [R1+0x4ec] ;  /* 0x0004ec00014b7983 */ /* 0x000eea0000300800 */
        /* <DEDUP_REMOVED lines=8> */
[C---:B------:R-:W-:Y:S08]  /*6dd00*/  HMMA.1688.F32.TF32 R100, R212.reuse, R18, R100 ;  /* 0x00000012d464723c */ /* 0x040ff00000081064 */
[C---:B------:R-:W-:Y:S01]  /*6dd10*/  HMMA.1688.F32.TF32 R104, R212.reuse, R22, R104 ;  /* 0x00000016d468723c */ /* 0x040fe20000081068 */
        /* <DEDUP_REMOVED lines=22> */
[----:B--2---:R-:W-:Y:S03]  /*6de80*/  HMMA.1688.F32.TF32 R64, R212, R6, R64 ;  /* 0x00000006d440723c */ /* 0x004fe60000081040 */
        /* <DEDUP_REMOVED lines=22> */
[C---:B---3--:R-:W-:Y:S08]  /*6dff0*/  HMMA.1688.F32.TF32 R92, R228.reuse, R58, R92 ;  /* 0x0000003ae45c723c */ /* 0x048ff0000008105c */
[C---:B------:R-:W-:Y:S08]  /*6e000*/  HMMA.1688.F32.TF32 R88, R228.reuse, R54, R88 ;  /* 0x00000036e458723c */ /* 0x040ff00000081058 */
[C---:B----4-:R-:W-:Y:S08]  /*6e010*/  HMMA.1688.F32.TF32 R84, R228.reuse, R50, R84 ;  /* 0x00000032e454723c */ /* 0x050ff00000081054 */
[C---:B------:R-:W-:Y:S08]  /*6e020*/  HMMA.1688.F32.TF32 R80, R228.reuse, R46, R80 ;  /* 0x0000002ee450723c */ /* 0x040ff00000081050 */
[C---:B------:R-:W-:Y:S08]  /*6e030*/  HMMA.1688.F32.TF32 R76, R228.reuse, R42, R76 ;  /* 0x0000002ae44c723c */ /* 0x040ff0000008104c */
[----:B------:R-:W-:Y:S08]  /*6e040*/  HMMA.1688.F32.TF32 R72, R228, R38, R72 ;  /* 0x00000026e448723c */ /* 0x000ff00000081048 */
[----:B--2---:R-:W-:Y:S01]  /*6e050*/  HMMA.1688.F32.TF32 R64, R212, R234, R64 ;  /* 0x000000ead440723c */ /* 0x004fe20000081040 */
[----:B------:R-:W-:Y:S04]  /*6e060*/  LDS R212, [R3+0x24600] ;  /* 0x0246000003d47984 */ /* 0x000fe80000000800 */
[----:B------:R-:W-:Y:S04]  /*6e070*/  LDS R214, [R3+0x26600] ;  /* 0x0266000003d67984 */ /* 0x000fe80000000800 */
[----:B------:R-:W-:Y:S04]  /*6e080*/  LDS R213, [R0+0x24600] ;  /* 0x0246000000d57984 */ /* 0x000fe80000000800 */
[----:B------:R-:W1:Y:S10]  /*6e090*/  LDS R215, [R0+0x26600] ;  /* 0x0266000000d77984 */ /* 0x000e740000000800 */
[----:B------:R-:W-:Y:S04]  /*6e0a0*/  STL.64 [R1+0x5a0], R64 ;  /* 0x0005a04001007387 */ /* 0x000fe80000100a00 */
[----:B------:R2:W-:Y:S02]  /*6e0b0*/  STL.64 [R1+0x5a8], R66 ;  /* 0x0005a84201007387 */ /* 0x0005e40000100a00 */
[C---:B--2---:R-:W-:Y:S02]  /*6e0c0*/  HMMA.1688.F32.TF32 R64, R228.reuse, R62, R68 ;  /* 0x0000003ee440723c */ /* 0x044fe40000081044 */
[----:B------:R-:W2:Y:S11]  /*6e0d0*/  LDL.LU R68, [R1+0x4d0] ;  /* 0x0004d00001447983 */ /* 0x000eb60000300800 */
[----:B------:R-:W-:Y:S10]  /*6e0e0*/  @!UPT UIADD3 URZ, URZ, URZ, URZ ;  /* 0x0000003f3f3ff290 */ /* 0x000ff4000fffe03f */
[----:B------:R-:W-:Y:S04]  /*6e0f0*/  STL.64 [R1+0x6b0], R64 ;  /* 0x0006b04001007387 */ /* 0x000fe80000100a00 */
[----:B------:R-:W-:Y:S04]  /*6e100*/  STL.64 [R1+0x6b8], R66 ;  /* 0x0006b84201007387 */ /* 0x000fe80000100a00 */
[----:B------:R-:W2:Y:S04]  /*6e110*/  LDL.LU R69, [R1+0x4d4] ;  /* 0x0004d40001457983 */ /* 0x000ea80000300800 */
[----:B------:R-:W2:Y:S04]  /*6e120*/  LDL.LU R70, [R1+0x4d8] ;  /* 0x0004d80001467983 */ /* 0x000ea80000300800 */
[----:B------:R-:W2:Y:S04]  /*6e130*/  LDL.LU R71, [R1+0x4dc] ;  /* 0x0004dc0001477983 */ /* 0x000ea80000300800 */
[----:B------:R-:W-:Y:S04]  /*6e140*/  STL.64 [R1+0x810], R92 ;  /* 0x0008105c01007387 */ /* 0x000fe80000100a00 */
[----:B------:R3:W-:Y:S04]  /*6e150*/  STL.64 [R1+0x818], R94 ;  /* 0x0008185e01007387 */ /* 0x0007e80000100a00 */
[----:B------:R-:W-:Y:S04]  /*6e160*/  LDS R64, [R3+0x24700] ;  /* 0x0247000003407984 */ /* 0x000fe80000000800 */
[----:B------:R-:W-:Y:S04]  /*6e170*/  LDS R66, [R3+0x26700] ;  /* 0x0267000003427984 */ /* 0x000fe80000000800 */
[----:B---3--:R-:W3:Y:S04]  /*6e180*/  LDL.LU.64 R94, [R1+0x2e78] ;  /* 0x002e7800015e7983 */ /* 0x008ee80000300a00 */
[----:B------:R-:W3:Y:S04]  /*6e190*/  LDL.LU.64 R92, [R1+0x2e70] ;  /* 0x002e7000015c7983 */ /* 0x000ee80000300a00 */
[----:B------:R-:W-:Y:S04]  /*6e1a0*/  STL.64 [R1+0x800], R88 ;  /* 0x0008005801007387 */ /* 0x000fe80000100a00 */
[----:B------:R4:W-:Y:S04]  /*6e1b0*/  STL.64 [R1+0x808], R90 ;  /* 0x0008085a01007387 */ /* 0x0009e80000100a00 */
[----:B------:R-:W-:Y:S04]  /*6e1c0*/  LDS R65, [R0+0x24700] ;  /* 0x0247000000417984 */ /* 0x000fe80000000800 */
[----:B------:R-:W1:Y:S04]  /*6e1d0*/  LDS R67, [R0+0x26700] ;  /* 0x0267000000437984 */ /* 0x000e680000000800 */
[----:B----4-:R-:W4:Y:S04]  /*6e1e0*/  LDL.LU.64 R90, [R1+0x2e68] ;  /* 0x002e6800015a7983 */ /* 0x010f280000300a00 */
[----:B------:R-:W4:Y:S04]  /*6e1f0*/  LDL.LU.64 R88, [R1+0x2e60] ;  /* 0x002e600001587983 */ /* 0x000f280000300a00 */
        /* <DEDUP_REMOVED lines=16> */
[C---:B--2---:R-:W-:Y:S11]  /*6e300*/  HMMA.1688.F32.TF32 R68, R228.reuse, R34, R68 ;  /* 0x00000022e444723c */ /* 0x044ff60000081044 */
[----:B------:R-:W-:Y:S11]  /*6e310*/  @!UPT UIADD3 URZ, URZ, URZ, URZ ;  /* 0x0000003f3f3ff290 */ /* 0x000ff6000fffe03f */
[----:B------:R-:W-:Y:S01]  /*6e320*/  @!UPT UIADD3 URZ, URZ, URZ, URZ ;  /* 0x0000003f3f3ff290 */ /* 0x000fe2000fffe03f */
[----:B------:R-:W-:Y:S04]  /*6e330*/  STL.64 [R1+0x7b0], R68 ;  /* 0x0007b04401007387 */ /* 0x000fe80000100a00 */
[----:B------:R1:W-:Y:S02]  /*6e340*/  STL.64 [R1+0x7b8], R70 ;  /* 0x0007b84601007387 */ /* 0x0003e40000100a00 */
[C---:B-1----:R-:W-:Y:S11]  /*6e350*/  HMMA.1688.F32.TF32 R68, R228.reuse, R30, R240 ;  /* 0x0000001ee444723c */ /* 0x042ff600000810f0 */
[----:B------:R-:W-:Y:S11]  /*6e360*/  @!UPT UIADD3 URZ, URZ, URZ, URZ ;  /* 0x0000003f3f3ff290 */ /* 0x000ff6000fffe03f */
[----:B------:R-:W-:Y:S01]  /*6e370*/  @!UPT UIADD3 URZ, URZ, URZ, URZ ;  /* 0x0000003f3f3ff290 */ /* 0x000fe2000fffe03f */
[----:B------:R-:W-:Y:S04]  /*6e380*/  STL.64 [R1+0x7a0], R68 ;  /* 0x0007a04401007387 */ /* 0x000fe80000100a00 */
[----:B------:R3:W-:Y:S02]  /*6e390*/  STL.64 [R1+0x7a8], R70 ;  /* 0x0007a84601007387 */ /* 0x0007e40000100a00 */
[C---:B---3--:R-:W-:Y:S08]  /*6e3a0*/  HMMA.1688.F32.TF32 R68, R228.reuse, R18, R80 ;  /* 0x00000012e444723c */ /* 0x048ff00000081050 */
[C---:B----4-:R-:W-:Y:S08]  /*6e3b0*/  HMMA.1688.F32.TF32 R240, R228.reuse, R26, R72 ;  /* 0x0000001ae4f0723c */ /* 0x050ff00000081048 */
[C---:B------:R-:W-:Y:S08]  /*6e3c0*/  HMMA.1688.F32.TF32 R72, R228.reuse, R22, R76 ;  /* 0x00000016e448723c */ /* 0x040ff0000008104c */
[C---:B------:R-:W-:Y:S07]  /*6e3d0*/  HMMA.1688.F32.TF32 R76, R228.reuse, R14, R84 ;  /* 0x0000000ee44c723c */ /* 0x040fee0000081054 */
[----:B------:R-:W-:Y:S04]  /*6e3e0*/  STL.64 [R1+0x790], R240 ;  /* 0x000790f001007387 */ /* 0x000fe80000100a00 */
[----:B------:R-:W-:Y:S04]  /*6e3f0*/  STL.64 [R1+0x798], R242 ;  /* 0x000798f201007387 */ /* 0x000fe80000100a00 */
[----:B------:R-:W-:Y:S04]  /*6e400*/  STL.64 [R1+0x780], R72 ;  /* 0x0007804801007387 */ /* 0x000fe80000100a00 */
[----:B------:R1:W-:Y:S04]  /*6e410*/  STL.64 [R1+0x788], R74 ;  /* 0x0007884a01007387 */ /* 0x0003e80000100a00 */
[----:B------:R-:W-:Y:S04]  /*6e420*/  STL.64 [R1+0x770], R68 ;  /* 0x0007704401007387 */ /* 0x000fe80000100a00 */
[----:B------:R2:W-:Y:S01]  /*6e430*/  STL.64 [R1+0x778], R70 ;  /* 0x0007784601007387 */ /* 0x0005e20000100a00 */
[C---:B-1----:R-:W-:Y:S08]  /*6e440*/  HMMA.1688.F32.TF32 R72, R228.reuse, R10, R88 ;  /* 0x0000000ae448723c */ /* 0x042ff00000081058 */
[C---:B--2---:R-:W-:Y:S01]  /*6e450*/  HMMA.1688.F32.TF32 R68, R228.reuse, R6, R92 ;  /* 0x00000006e444723c */ /* 0x044fe2000008105c */
[----:B------:R-:W-:Y:S04]  /*6e460*/  STL.64 [R1+0x760], R76 ;  /* 0x0007604c01007387 */ /* 0x000fe80000100a00 */
[----:B------:R1:W-:Y:S10]  /*6e470*/  STL.64 [R1+0x768], R78 ;  /* 0x0007684e01007387 */ /* 0x0003f40000100a00 */
[----:B------:R-:W-:Y:S01]  /*6e480*/  STL.64 [R1+0x750], R72 ;  /* 0x0007504801007387 */ /* 0x000fe20000100a00 */
[----:B-1----:R-:W-:Y:S03]  /*6e490*/  HMMA.1688.F32.TF32 R76, R228, R234, R96 ;  /* 0x000000eae44c723c */ /* 0x002fe60000081060 */
[----:B------:R1:W-:Y:S04]  /*6e4a0*/  STL.64 [R1+0x758], R74 ;  /* 0x0007584a01007387 */ /* 0x0003e80000100a00 */
[----:B------:R-:W-:Y:S04]  /*6e4b0*/  STL.64 [R1+0x740], R68 ;  /* 0x0007404401007387 */ /* 0x000fe80000100a00 */
[----:B------:R2:W-:Y:S01]  /*6e4c0*/  STL.64 [R1+0x748], R70 ;  /* 0x0007484601007387 */ /* 0x0005e20000100a00 */
[C---:B-1----:R-:W-:Y:S08]  /*6e4d0*/  HMMA.1688.F32.TF32 R72, R212.reuse, R62, R100 ;  /* 0x0000003ed448723c */ /* 0x042ff00000081064 */
[C---:B--2---:R-:W-:Y:S03]  /*6e4e0*/  HMMA.1688.F32.TF32 R68, R212.reuse, R58, R104 ;  /* 0x0000003ad444723c */ /* 0x044fe60000081068 */
[----:B------:R-:W-:Y:S04]  /*6e4f0*/  STL.64 [R1+0x6a0], R76 ;  /* 0x0006a04c01007387 */ /* 0x000fe80000100a00 */
[----:B------:R-:W-:Y:S08]  /*6e500*/  STL.64 [R1+0x6a8], R78 ;  /* 0x0006a84e01007387 */ /* 0x000ff00000100a00 */
[----:B------:R-:W-:Y:S04]  /*6e510*/  STL.64 [R1+0x690], R72 ;  /* 0x0006904801007387 */ /* 0x000fe80000100a00 */
[----:B------:R-:W-:Y:S04]  /*6e520*/  STL.64 [R1+0x698], R74 ;  /* 0x0006984a01007387 */ /* 0x000fe80000100a00 */
[----:B------:R-:W-:Y:S04]  /*6e530*/  STL.64 [R1+0x680], R68 ;  /* 0x0006804401007387 */ /* 0x000fe80000100a00 */
[----:B------:R1:W-:Y:S02]  /*6e540*/  STL.64 [R1+0x688], R70 ;  /* 0x0006884601007387 */ /* 0x0003e40000100a00 */
[C---:B-1----:R-:W-:Y:S11]  /*6e550*/  HMMA.1688.F32.TF32 R68, R212.reuse, R46, R116 ;  /* 0x0000002ed444723c */ /* 0x042ff60000081074 */
        /* <DEDUP_REMOVED lines=12> */
[----:B------:R-:W-:-:S02]  /*6e620*/  IMAD.MOV.U32 R121, RZ, RZ, R70 ;  /* 0x000000ffff797224 */ /* 0x000fc400078e0046 */
[C---:B------:R-:W-:Y:S02]  /*6e630*/  HMMA.1688.F32.TF32 R68, R212.reuse, R38, R124 ;  /* 0x00000026d444723c */ /* 0x040fe4000008107c */
[----:B------:R-:W-:Y:S04]  /*6e640*/  STL.64 [R1+0x670], R76 ;  /* 0x0006704c01007387 */ /* 0x000fe80000100a00 */
[----:B------:R1:W-:Y:S04]  /*6e650*/  STL.64 [R1+0x678], R78 ;  /* 0x0006784e01007387 */ /* 0x0003e80000100a00 */
[----:B------:R-:W-:Y:S04]  /*6e660*/  STL.64 [R1+0x660], R72 ;  /* 0x0006604801007387 */ /* 0x000fe80000100a00 */
[----:B------:R2:W-:Y:S01]  /*6e670*/  STL.64 [R1+0x668], R74 ;  /* 0x0006684a01007387 */ /* 0x0005e20000100a00 */
[C---:B-1----:R-:W-:Y:S08]  /*6e680*/  HMMA.1688.F32.TF32 R76, R212.reuse, R34, R128 ;  /* 0x00000022d44c723c */ /* 0x042ff00000081080 */
[----:B------:R-:W-:Y:S01]  /*6e690*/  STL.64 [R1+0x630], R68 ;  /* 0x0006304401007387 */ /* 0x000fe20000100a00 */
[C---:B--2---:R-:W-:Y:S03]  /*6e6a0*/  HMMA.1688.F32.TF32 R72, R212.reuse, R30, R132 ;  /* 0x0000001ed448723c */ /* 0x044fe60000081084 */
[----:B------:R1:W-:Y:S05]  /*6e6b0*/  STL.64 [R1+0x638], R70 ;  /* 0x0006384601007387 */ /* 0x0003ea0000100a00 */
[C---:B-1----:R-:W-:Y:S06]  /*6e6c0*/  HMMA.1688.F32.TF32 R68, R212.reuse, R26, R136 ;  /* 0x0000001ad444723c */ /* 0x042fec0000081088 */
[----:B------:R-:W-:Y:S04]  /*6e6d0*/  STL.64 [R1+0x620], R76 ;  /* 0x0006204c01007387 */ /* 0x000fe80000100a00 */
[----:B------:R1:W-:Y:S05]  /*6e6e0*/  STL.64 [R1+0x628], R78 ;  /* 0x0006284e01007387 */ /* 0x0003ea0000100a00 */
[----:B------:R-:W-:Y:S04]  /*6e6f0*/  STL.64 [R1+0x610], R72 ;  /* 0x0006104801007387 */ /* 0x000fe80000100a00 */
[----:B------:R2:W-:Y:S01]  /*6e700*/  STL.64 [R1+0x618], R74 ;  /* 0x0006184a01007387 */ /* 0x0005e20000100a00 */
[C---:B-1----:R-:W-:Y:S03]  /*6e710*/  HMMA.1688.F32.TF32 R76, R212.reuse, R22, R140 ;  /* 0x00000016d44c723c */ /* 0x042fe6000008108c */
[----:B------:R-:W-:Y:S05]  /*6e720*/  STL.64 [R1+0x600], R68 ;  /* 0x0006004401007387 */ /* 0x000fea0000100a00 */
[C---:B--2---:R-:W-:Y:S01]  /*6e730*/  HMMA.1688.F32.TF32 R72, R212.reuse, R18, R144 ;  /* 0x00000012d448723c */ /* 0x044fe20000081090 */
[----:B------:R1:W-:Y:S07]  /*6e740*/  STL.64 [R1+0x608], R70 ;  /* 0x0006084601007387 */ /* 0x0003ee0000100a00 */
[C---:B-1----:R-:W-:Y:S07]  /*6e750*/  HMMA.1688.F32.TF32 R68, R212.reuse, R14, R148 ;  /* 0x0000000ed444723c */ /* 0x042fee0000081094 */
[----:B------:R-:W-:Y:S04]  /*6e760*/  STL.64 [R1+0x5f0], R76 ;  /* 0x0005f04c01007387 */ /* 0x000fe80000100a00 */
[----:B------:R1:W-:Y:S04]  /*6e770*/  STL.64 [R1+0x5f8], R78 ;  /* 0x0005f84e01007387 */ /* 0x0003e80000100a00 */
[----:B------:R-:W-:Y:S04]  /*6e780*/  STL.64 [R1+0x5e0], R72 ;  /* 0x0005e04801007387 */ /* 0x000fe80000100a00 */
[----:B------:R2:W-:Y:S01]  /*6e790*/  STL.64 [R1+0x5e8], R74 ;  /* 0x0005e84a01007387 */ /* 0x0005e20000100a00 */
[C---:B-1----:R-:W-:Y:S03]  /*6e7a0*/  HMMA.1688.F32.TF32 R76, R212.reuse, R10, R152 ;  /* 0x0000000ad44c723c */ /* 0x042fe60000081098 */
[----:B------:R-:W-:Y:S05]  /*6e7b0*/  STL.64 [R1+0x5d0], R68 ;  /* 0x0005d04401007387 */ /* 0x000fea0000100a00 */
[----:B--2---:R-:W-:Y:S01]  /*6e7c0*/  HMMA.1688.F32.TF32 R72, R212, R6, R156 ;  /* 0x00000006d448723c */ /* 0x004fe2000008109c */
[----:B------:R1:W-:Y:S07]  /*6e7d0*/  STL.64 [R1+0x5d8], R70 ;  /* 0x0005d84601007387 */ /* 0x0003ee0000100a00 */
[----:B------:R-:W-:Y:S08]  /*6e7e0*/  HMMA.1688.F32.TF32 R60, R64, R62, R164 ;  /* 0x0000003e403c723c */ /* 0x000ff000000810a4 */
[----:B-1----:R-:W-:Y:S08]  /*6e7f0*/  HMMA.1688.F32.TF32 R68, R212, R234, R160 ;  /* 0x000000ead444723c */ /* 0x002ff000000810a0 */
[C---:B------:R-:W-:Y:S08]  /*6e800*/  HMMA.1688.F32.TF32 R212, R64.reuse, R58, R168 ;  /* 0x0000003a40d4723c */ /* 0x040ff000000810a8 */
[C---:B------:R-:W-:Y:S08]  /*6e810*/  HMMA.1688.F32.TF32 R52, R64.reuse, R54, R172 ;  /* 0x000000364034723c */ /* 0x040ff000000810ac */
[C---:B------:R-:W-:Y:S08]  /*6e820*/  HMMA.1688.F32.TF32 R228, R64.reuse, R46, R176 ;  /* 0x0000002e40e4723c */ /* 0x040ff000000810b0 */
[C---:B------:R-:W-:Y:S08]  /*6e830*/  HMMA.1688.F32.TF32 R48, R64.reuse, R50, R216 ;  /* 0x000000324030723c */ /* 0x040ff000000810d8 */
        /* <DEDUP_REMOVED lines=8> */
[----:B------:R1:W-:Y:S03]  /*6e8c0*/  STL.64 [R1+0x598], R70 ;  /* 0x0005984601007387 */ /* 0x0003e60000100a00 */
[----:B------:R-:W-:Y:S01]  /*6e8d0*/  HMMA.1688.F32.TF32 R32, R64, R26, R192 ;  /* 0x0000001a4020723c */ /* 0x000fe200000810c0 */
[----:B------:R-:W-:Y:S04]  /*6e8e0*/  STL [R1+0x2de0], R212 ;  /* 0x002de0d401007387 */ /* 0x000fe80000100800 */
[----:B------:R-:W-:Y:S04]  /*6e8f0*/  STL.64 [R1+0x580], R60 ;  /* 0x0005803c01007387 */ /* 0x000fe80000100a00 */
[----:B------:R-:W-:Y:S04]  /*6e900*/  STL.64 [R1+0x588], R62 ;  /* 0x0005883e01007387 */ /* 0x000fe80000100a00 */
[----:B------:R-:W-:Y:S04]  /*6e910*/  STL [R1+0x2ddc], R213 ;  /* 0x002ddcd501007387 */ /* 0x000fe80000100800 */
[----:B------:R-:W-:Y:S04]  /*6e920*/  STL [R1+0x2dd8], R214 ;  /* 0x002dd8d601007387 */ /* 0x000fe80000100800 */
[----:B------:R-:W-:Y:S04]  /*6e930*/  STL [R1+0x2dd4], R215 ;  /* 0x002dd4d701007387 */ /* 0x000fe80000100800 */
[----:B------:R-:W-:Y:S01]  /*6e940*/  STL.64 [R1+0x570], R52 ;  /* 0x0005703401007387 */ /* 0x000fe20000100a00 */
[----:B------:R-:W-:-:S03]  /*6e950*/  IMAD.MOV.U32 R233, RZ, RZ, R41 ;  /* 0x000000ffffe97224 */ /* 0x000fc600078e0029 */
[----:B------:R-:W-:Y:S01]  /*6e960*/  STL.64 [R1+0x578], R54 ;  /* 0x0005783601007387 */ /* 0x000fe20000100a00 */
[----:B------:R-:W-:-:S03]  /*6e970*/  IMAD.MOV.U32 R232, RZ, RZ, R40 ;  /* 0x000000ffffe87224 */ /* 0x000fc600078e0028 */
[----:B------:R-:W-:Y:S04]  /*6e980*/  STL [R1+0x2de4], R228 ;  /* 0x002de4e401007387 */ /* 0x000fe80000100800 */
[----:B------:R-:W-:Y:S04]  /*6e990*/  STL.64 [R1+0x560], R48 ;  /* 0x0005603001007387 */ /* 0x000fe80000100a00 */
[----:B------:R-:W-:Y:S04]  /*6e9a0*/  STL.64 [R1+0x568], R50 ;  /* 0x0005683201007387 */ /* 0x000fe80000100a00 */
[----:B------:R-:W-:Y:S04]  /*6e9b0*/  STL [R1+0x2dd0], R229 ;  /* 0x002dd0e501007387 */ /* 0x000fe80000100800 */
[----:B------:R-:W-:Y:S04]  /*6e9c0*/  STL [R1+0x2dcc], R230 ;  /* 0x002dcce601007387 */ /* 0x000fe80000100800 */
[----:B------:R-:W-:Y:S04]  /*6e9d0*/  STL [R1+0x2dc8], R231 ;  /* 0x002dc8e701007387 */ /* 0x000fe80000100800 */
[----:B------:R-:W-:Y:S04]  /*6e9e0*/  STL.64 [R1+0x558], R42 ;  /* 0x0005582a01007387 */ /* 0x000fe80000100a00 */
[----:B------:R2:W-:Y:S04]  /*6e9f0*/  STL [R1+0x2dfc], R233 ;  /* 0x002dfce901007387 */ /* 0x0005e80000100800 */
[----:B------:R3:W-:Y:S04]  /*6ea00*/  STL [R1+0x2df8], R232 ;  /* 0x002df8e801007387 */ /* 0x0007e80000100800 */
[----:B------:R-:W-:Y:S04]  /*6ea10*/  STL [R1+0x2df4], R240 ;  /* 0x002df4f001007387 */ /* 0x000fe80000100800 */
[----:B------:R-:W-:Y:S04]  /*6ea20*/  STL [R1+0x2df0], R241 ;  /* 0x002df0f101007387 */ /* 0x000fe80000100800 */
[----:B------:R-:W-:Y:S04]  /*6ea30*/  STL [R1+0x2dec], R242 ;  /* 0x002decf201007387 */ /* 0x000fe80000100800 */
[----:B------:R-:W-:Y:S04]  /*6ea40*/  STL [R1+0x2de8], R243 ;  /* 0x002de8f301007387 */ /* 0x000fe80000100800 */
[----:B------:R2:W-:Y:S04]  /*6ea50*/  STL.64 [R1+0x530], R28 ;  /* 0x0005301c01007387 */ /* 0x0005e80000100a00 */
[----:B------:R-:W-:Y:S04]  /*6ea60*/  STL.64 [R1+0x520], R32 ;  /* 0x0005202001007387 */ /* 0x000fe80000100a00 */
[----:B------:R-:W-:Y:S04]  /*6ea70*/  STL.64 [R1+0x528], R34 ;  /* 0x0005282201007387 */ /* 0x000fe80000100a00 */
[----:B-1----:R-:W4:Y:S01]  /*6ea80*/  LDL R71, [R1+0xa04] ;  /* 0x000a040001477983 */ /* 0x002f220000100800 */
[----:B--2---:R-:W-:-:S02]  /*6ea90*/  IMAD.MOV.U32 R233, RZ, RZ, R30 ;  /* 0x000000ffffe97224 */ /* 0x004fc400078e001e */
[----:B---3--:R-:W-:Y:S01]  /*6eaa0*/  IMAD.MOV.U32 R232, RZ, RZ, R31 ;  /* 0x000000ffffe87224 */ /* 0x008fe200078e001f */
[C---:B------:R-:W-:Y:S01]  /*6eab0*/  HMMA.1688.F32.TF32 R36, R64.reuse, R38, R180 ;  /* 0x000000264024723c */ /* 0x040fe200000810b4 */
[----:B------:R-:W-:Y:S01]  /*6eac0*/  MOV R84, R9 ;  /* 0x0000000900547202 */ /* 0x000fe20000000f00 */
[----:B------:R-:W-:Y:S01]  /*6ead0*/  IMAD.MOV.U32 R85, RZ, RZ, R8 ;  /* 0x000000ffff557224 */ /* 0x000fe200078e0008 */
[----:B------:R-:W-:Y:S01]  /*6eae0*/  MOV R93, R16 ;  /* 0x00000010005d7202 */ /* 0x000fe20000000f00 */
[----:B------:R-:W-:Y:S01]  /*6eaf0*/  IMAD.MOV.U32 R94, RZ, RZ, R13 ;  /* 0x000000ffff5e7224 */ /* 0x000fe200078e000d */
[----:B------:R-:W-:Y:S01]  /*6eb00*/  MOV R82, R21 ;  /* 0x0000001500527202 */ /* 0x000fe20000000f00 */
[----:B------:R-:W-:Y:S02]  /*6eb10*/  IMAD.MOV.U32 R95, RZ, RZ, R12 ;  /* 0x000000ffff5f7224 */ /* 0x000fe400078e000c */
[----:B------:R-:W-:Y:S01]  /*6eb20*/  IMAD.MOV.U32 R83, RZ, RZ, R20 ;  /* 0x000000ffff537224 */ /* 0x000fe200078e0014 */
[----:B------:R-:W-:Y:S01]  /*6eb30*/  HMMA.1688.F32.TF32 R28, R64, R22, R224 ;  /* 0x00000016401c723c */ /* 0x000fe200000810e0 */
[----:B------:R-:W-:-:S02]  /*6eb40*/  IMAD.MOV.U32 R92, RZ, RZ, R17 ;  /* 0x000000ffff5c7224 */ /* 0x000fc400078e0011 */
[----:B------:R-:W-:Y:S02]  /*6eb50*/  IMAD.MOV.U32 R80, RZ, RZ, R25 ;  /* 0x000000ffff507224 */ /* 0x000fe400078e0019 */
[----:B------:R-:W-:Y:S01]  /*6eb60*/  IMAD.MOV.U32 R81, RZ, RZ, R24 ;  /* 0x000000ffff517224 */ /* 0x000fe200078e0018 */
[----:B------:R-:W-:Y:S01]  /*6eb70*/  MOV R87, R4 ;  /* 0x0000000400577202 */ /* 0x000fe20000000f00 */
[----:B------:R-:W-:Y:S01]  /*6eb80*/  IMAD.MOV.U32 R86, RZ, RZ, R5 ;  /* 0x000000ffff567224 */ /* 0x000fe200078e0005 */
[----:B------:R-:W-:Y:S04]  /*6eb90*/  LDS R72, [R3+0x28000] ;  /* 0x0280000003487984 */ /* 0x000fe80000000800 */
[----:B------:R-:W-:Y:S04]  /*6eba0*/  LDS R74, [R3+0x2a000] ;  /* 0x02a00000034a7984 */ /* 0x000fe80000000800 */
[----:B------:R-:W-:Y:S04]  /*6ebb0*/  LDS R73, [R0+0x28000] ;  /* 0x0280000000497984 */ /* 0x000fe80000000800 */
[----:B------:R-:W-:Y:S04]  /*6ebc0*/  LDS R75, [R0+0x2a000] ;  /* 0x02a00000004b7984 */ /* 0x000fe80000000800 */
[----:B------:R-:W-:Y:S01]  /*6ebd0*/  MOV R240, R28 ;  /* 0x0000001c00f07202 */ /* 0x000fe20000000f00 */
[----:B------:R-:W-:Y:S01]  /*6ebe0*/  IMAD.MOV.U32 R241, RZ, RZ, R29 ;  /* 0x000000fffff17224 */ /* 0x000fe200078e001d */
[----:B------:R-:W-:Y:S01]  /*6ebf0*/  MOV R243, R31 ;  /* 0x0000001f00f37202 */ /* 0x000fe20000000f00 */
[----:B------:R-:W-:Y:S01]  /*6ec00*/  IMAD.MOV.U32 R242, RZ, RZ, R30 ;  /* 0x000000fffff27224 */ /* 0x000fe200078e001e */
[----:B------:R-:W-:Y:S01]  /*6ec10*/  LDS R76, [R3+0x28100] ;  /* 0x02810000034c7984 */ /* 0x000fe20000000800 */
[C---:B------:R-:W-:Y:S03]  /*6ec20*/  HMMA.1688.F32.TF32 R28, R64.reuse, R18, R196 ;  /* 0x00000012401c723c */ /* 0x040fe600000810c4 */
[----:B------:R-:W-:Y:S04]  /*6ec30*/  LDS R78, [R3+0x2a100] ;  /* 0x02a10000034e7984 */ /* 0x000fe80000000800 */
[----:B------:R-:W-:Y:S04]  /*6ec40*/  LDS R77, [R0+0x28100] ;  /* 0x02810000004d7984 */ /* 0x000fe80000000800 */
[----:B------:R-:W-:Y:S11]  /*6ec50*/  LDS R79, [R0+0x2a100] ;  /* 0x02a10000004f7984 */ /* 0x000ff60000000800 */
        /* <DEDUP_REMOVED lines=12> */
[----:B------:R-:W-:Y:S01]  /*6ed20*/  HMMA.1688.F32.TF32 R28, R64, R10, R204 ;  /* 0x0000000a401c723c */ /* 0x000fe200000810cc */
[----:B------:R-:W-:Y:S01]  /*6ed30*/  MOV R223, R36 ;  /* 0x0000002400df7202 */ /* 0x000fe20000000f00 */
[----:B------:R-:W-:Y:S01]  /*6ed40*/  IMAD.MOV.U32 R222, RZ, RZ, R37 ;  /* 0x000000ffffde7224 */ /* 0x000fe200078e0025 */
[----:B------:R-:W-:Y:S01]  /*6ed50*/  MOV R220, R39 ;  /* 0x0000002700dc7202 */ /* 0x000fe20000000f00 */
[----:B------:R-:W-:Y:S01]  /*6ed60*/  IMAD.MOV.U32 R221, RZ, RZ, R38 ;  /* 0x000000ffffdd7224 */ /* 0x000fe200078e0026 */
[----:B------:R-:W-:Y:S04]  /*6ed70*/  LDS R204, [R3+0x28600] ;  /* 0x0286000003cc7984 */ /* 0x000fe80000000800 */
[----:B------:R-:W-:Y:S04]  /*6ed80*/  LDS R206, [R3+0x2a600] ;  /* 0x02a6000003ce7984 */ /* 0x000fe80000000800 */
[----:B------:R-:W-:Y:S04]  /*6ed90*/  LDS R205, [R0+0x28600] ;  /* 0x0286000000cd7984 */ /* 0x000fe80000000800 */
[----:B------:R-:W-:Y:S07]  /*6eda0*/  LDS R207, [R0+0x2a600] ;  /* 0x02a6000000cf7984 */ /* 0x000fee0000000800 */
[----:B------:R-:W-:Y:S01]  /*6edb0*/  MOV R219, R28 ;  /* 0x0000001c00db7202 */ /* 0x000fe20000000f00 */
[----:B------:R-:W-:Y:S01]  /*6edc0*/  IMAD.MOV.U32 R218, RZ, RZ, R29 ;  /* 0x000000ffffda7224 */ /* 0x000fe200078e001d */
[----:B------:R-:W-:Y:S01]  /*6edd0*/  MOV R216, R31 ;  /* 0x0000001f00d87202 */ /* 0x000fe20000000f00 */
[----:B------:R-:W-:-:S02]  /*6ede0*/  IMAD.MOV.U32 R217, RZ, RZ, R30 ;  /* 0x000000ffffd97224 */ /* 0x000fc400078e001e */
[C---:B------:R-:W-:Y:S08]  /*6edf0*/  HMMA.1688.F32.TF32 R28, R64.reuse, R6, R208 ;  /* 0x00000006401c723c */ /* 0x040ff000000810d0 */
[----:B------:R-:W-:Y:S11]  /*6ee00*/  HMMA.1688.F32.TF32 R4, R64, R234, R236 ;  /* 0x000000ea4004723c */ /* 0x000ff600000810ec */
[----:B------:R-:W-:Y:S04]  /*6ee10*/  @!UPT UIADD3 URZ, URZ, URZ, URZ ;  /* 0x0000003f3f3ff290 */ /* 0x000fe8000fffe03f */
[----:B------:R-:W-:Y:S04]  /*6ee20*/  STL.64 [R1+0x1e0], R28 ;  /* 0x0001e01c01007387 */ /* 0x000fe80000100a00 */
[----:B------:R-:W-:Y:S04]  /*6ee30*/  STL.64 [R1+0x1e8], R30 ;  /* 0x0001e81e01007387 */ /* 0x000fe80000100a00 */
[----:B------:R-:W-:Y:S04]  /*6ee40*/  STL [R1+0x2d14], R4 ;  /* 0x002d140401007387 */ /* 0x000fe80000100800 */
[----:B------:R-:W-:Y:S04]  /*6ee50*/  STL [R1+0x2d10], R5 ;  /* 0x002d100501007387 */ /* 0x000fe80000100800 */
[----:B------:R-:W-:Y:S04]  /*6ee60*/  STL [R1+0x2d0c], R6 ;  /* 0x002d0c0601007387 */ /* 0x000fe80000100800 */
[----:B------:R-:W-:Y:S04]  /*6ee70*/  STL [R1+0x2d08], R7 ;  /* 0x002d080701007387 */ /* 0x000fe80000100800 */
[----:B----4-:R-:W1:Y:S04]  /*6ee80*/  LDSM.16.M88.4 R8, [R71+0x140100] ;  /* 0x140100004708783b */ /* 0x010e680000000200 */
[----:B------:R-:W2:Y:S04]  /*6ee90*/  LDSM.16.M88.4 R12, [R71+0x141100] ;  /* 0x14110000470c783b */ /* 0x000ea80000000200 */
[----:B------:R-:W3:Y:S04]  /*6eea0*/  LDSM.16.M88.4 R16, [R71+0x142100] ;  /* 0x142100004710783b */ /* 0x000ee80000000200 */
[----:B------:R-:W4:Y:S04]  /*6eeb0*/  LDSM.16.M88.4 R20, [R71+0x143100] ;  /* 0x143100004714783b */ /* 0x000f280000000200 */
[----:B------:R-:W1:Y:S04]  /*6eec0*/  LDSM.16.M88.4 R24, [R71+0x144100] ;  /* 0x144100004718783b */ /* 0x000e680000000200 */
[----:B------:R-:W1:Y:S04]  /*6eed0*/  LDSM.16.M88.4 R28, [R71+0x145100] ;  /* 0x14510000471c783b */ /* 0x000e680000000200 */
[----:B------:R-:W2:Y:S04]  /*6eee0*/  LDSM.16.M88.4 R32, [R71+0x146100] ;  /* 0x146100004720783b */ /* 0x000ea80000000200 */
        /* <DEDUP_REMOVED lines=27> */
[----:B------:R-:W1:Y:S04]  /*6f0a0*/  LDSM.16.M88.4 R68, [R71+0x14f100] ;  /* 0x14f100004744783b */ /* 0x000e680000000200 */
        /* <DEDUP_REMOVED lines=14> */
[----:B------:R-:W2:Y:S01]  /*6f190*/  LDL.LU R91, [R1+0xac] ;  /* 0x0000ac00015b7983 */ /* 0x000ea20000300800 */
[C---:B------:R-:W-:Y:S03]  /*6f1a0*/  HMMA.1688.F32.TF32 R4, R72.reuse, R8, R84 ;  /* 0x000000084804723c */ /* 0x040fe60000081054 */
[----:B-1----:R-:W-:Y:S04]  /*6f1b0*/  STL [R1+0x2c44], R70 ;  /* 0x002c444601007387 */ /* 0x002fe80000100800 */
[----:B------:R-:W-:Y:S04]  /*6f1c0*/  STL [R1+0x2c40], R71 ;  /* 0x002c404701007387 */ /* 0x000fe80000100800 */
[----:B------:R-:W3:Y:S11]  /*6f1d0*/  LDL.LU R84, [R1+0x90] ;  /* 0x0000900001547983 */ /* 0x000ef60000300800 */
[----:B------:R-:W-:Y:S01]  /*6f1e0*/  @!UPT UIADD3 URZ, URZ, URZ, URZ ;  /* 0x0000003f3f3ff290 */ /* 0x000fe2000fffe03f */
[----:B------:R-:W-:Y:S04]  /*6f1f0*/  STL.64 [R1+0xd0], R4 ;  /* 0x0000d00401007387 */ /* 0x000fe80000100a00 */
[----:B------:R1:W-:Y:S04]  /*6f200*/  STL.64 [R1+0xd8], R6 ;  /* 0x0000d80601007387 */ /* 0x0003e80000100a00 */
[----:B------:R-:W3:Y:S04]  /*6f210*/  LDL.LU R85, [R1+0x94] ;  /* 0x0000940001557983 */ /* 0x000ee80000300800 */
[----:B------:R-:W3:Y:S04]  /*6f220*/  LDL.LU R86, [R1+0x98] ;  /* 0x0000980001567983 */ /* 0x000ee80000300800 */
[----:B------:R-:W3:Y:S01]  /*6f230*/  LDL.LU R87, [R1+0x9c] ;  /* 0x00009c0001577983 */ /* 0x000ee20000300800 */
[C---:B-1----:R-:W-:Y:S11]  /*6f240*/  HMMA.1688.F32.TF32 R4, R72.reuse, R12, R92 ;  /* 0x0000000c4804723c */ /* 0x042ff6000008105c */
[----:B------:R-:W-:Y:S11]  /*6f250*/  @!UPT UIADD3 URZ, URZ, URZ, URZ ;  /* 0x0000003f3f3ff290 */ /* 0x000ff6000fffe03f */
[----:B------:R-:W-:Y:S02]  /*6f260*/  @!UPT UIADD3 URZ, URZ, URZ, URZ ;  /* 0x0000003f3f3ff290 */ /* 0x000fe4000fffe03f */
[----:B------:R-:W-:Y:S01]  /*6f270*/  IMAD.MOV.U32 R34, RZ, RZ, R4 ;  /* 0x000000ffff227224 */ /* 0x000fe200078e0004 */
[----:B------:R-:W-:Y:S01]  /*6f280*/  MOV R30, R6 ;  /* 0x00000006001e7202 */ /* 0x000fe20000000f00 */
[----:B------:R-:W-:Y:S02]  /*6f290*/  IMAD.MOV.U32 R35, RZ, RZ, R5 ;  /* 0x000000ffff237224 */ /* 0x000fe400078e0005 */
[----:B------:R-:W-:Y:S02]  /*6f2a0*/  IMAD.MOV.U32 R31, RZ, RZ, R7 ;  /* 0x000000ffff1f7224 */ /* 0x000fe400078e0007 */
[C---:B------:R-:W-:Y:S03]  /*6f2b0*/  HMMA.1688.F32.TF32 R4, R72.reuse, R16, R80 ;  /* 0x000000104804723c */ /* 0x040fe60000081050 */
[----:B------:R-:W-:Y:S11]  /*6f2c0*/  STL [R1+0x2d8c], R31 ;  /* 0x002d8c1f01007387 */ /* 0x000ff60000100800 */
[----:B------:R-:W-:Y:S10]  /*6f2d0*/  @!UPT UIADD3 URZ, URZ, URZ, URZ ;  /* 0x0000003f3f3ff290 */ /* 0x000ff4000fffe03f */
[----:B------:R-:W-:Y:S01]  /*6f2e0*/  IMAD.MOV.U32 R26, RZ, RZ, R4 ;  /* 0x000000ffff1a7224 */ /* 0x000fe200078e0004 */
[----:B------:R-:W-:Y:S01]  /*6f2f0*/  MOV R27, R5 ;  /* 0x00000005001b7202 */ /* 0x000fe20000000f00 */
[----:B------:R-:W-:Y:S02]  /*6f300*/  IMAD.MOV.U32 R22, RZ, RZ, R6 ;  /* 0x000000ffff167224 */ /* 0x000fe400078e0006 */
[----:B------:R-:W-:Y:S01]  /*6f310*/  IMAD.MOV.U32 R23, RZ, RZ, R7 ;  /* 0x000000ffff177224 */ /* 0x000fe200078e0007 */
[----:B------:R-:W-:Y:S04]  /*6f320*/  STL [R1+0x2d88], R30 ;  /* 0x002d881e01007387 */ /* 0x000fe80000100800 */
[----:B------:R-:W-:Y:S04]  /*6f330*/  STL [R1+0x2d84], R35 ;  /* 0x002d842301007387 */ /* 0x000fe80000100800 */
[----:B------:R-:W-:Y:S04]  /*6f340*/  STL [R1+0x2d80], R34 ;  /* 0x002d802201007387 */ /* 0x000fe80000100800 */
[----:B------:R-:W4:Y:S04]  /*6f350*/  LDL.LU R80, [R1+0x80] ;  /* 0x0000800001507983 */ /* 0x000f280000300800 */
[----:B------:R-:W4:Y:S04]  /*6f360*/  LDL.LU R81, [R1+0x84] ;  /* 0x0000840001517983 */ /* 0x000f280000300800 */
[----:B------:R-:W4:Y:S04]  /*6f370*/  LDL.LU R82, [R1+0x88] ;  /* 0x0000880001527983 */ /* 0x000f280000300800 */
[----:B------:R-:W4:Y:S04]  /*6f380*/  LDL.LU R83, [R1+0x8c] ;  /* 0x00008c0001537983 */ /* 0x000f280000300800 */
[----:B------:R-:W-:Y:S04]  /*6f390*/  STL [R1+0x2d9c], R23 ;  /* 0x002d9c1701007387 */ /* 0x000fe80000100800 */
[----:B------:R-:W-:Y:S04]  /*6f3a0*/  STL [R1+0x2d98], R22 ;  /* 0x002d981601007387 */ /* 0x000fe80000100800 */
[----:B------:R1:W-:Y:S04]  /*6f3b0*/  STL [R1+0x2d94], R27 ;  /* 0x002d941b01007387 */ /* 0x0003e80000100800 */
        /* <DEDUP_REMOVED lines=9> */
[----:B------:R-:W-:Y:S04]  /*6f450*/  STL [R1+0x2da8], R38 ;  /* 0x002da82601007387 */ /* 0x000fe80000100800 */
[----:B------:R-:W-:Y:S01]  /*6f460*/  STL [R1+0x2da4], R43 ;  /* 0x002da42b01007387 */ /* 0x000fe20000100800 */
[----:B---3--:R-:W-:Y:S03]  /*6f470*/  HMMA.1688.F32.TF32 R4, R72, R24, R84 ;  /* 0x000000184804723c */ /* 0x008fe60000081054 */
        /* <DEDUP_REMOVED lines=22> */
[----:B------:R-:W-:Y:S01]  /*6f5e0*/  STL [R1+0x2db8], R46 ;  /* 0x002db82e01007387 */ /* 0x000fe20000100800 */
[----:B----4-:R-:W-:Y:S03]  /*6f5f0*/  HMMA.1688.F32.TF32 R4, R72, R28, R80 ;  /* 0x0000001c4804723c */ /* 0x010fe60000081050 */
[----:B------:R4:W-:Y:S04]  /*6f600*/  STL [R1+0x2db4], R51 ;  /* 0x002db43301007387 */ /* 0x0009e80000100800 */
[----:B------:R1:W-:Y:S04]  /*6f610*/  STL [R1+0x2db0], R50 ;  /* 0x002db03201007387 */ /* 0x0003e80000100800 */
[----:B------:R-:W4:Y:S04]  /*6f620*/  LDL.LU R80, [R1+0x10] ;  /* 0x0000100001507983 */ /* 0x000f280000300800 */
[----:B------:R-:W4:Y:S04]  /*6f630*/  LDL.LU R81, [R1+0x14] ;  /* 0x0000140001517983 */ /* 0x000f280000300800 */
[----:B------:R-:W4:Y:S04]  /*6f640*/  LDL.LU R82, [R1+0x18] ;  /* 0x0000180001527983 */ /* 0x000f280000300800 */
[----:B------:R-:W4:Y:S04]  /*6f650*/  LDL.LU R83, [R1+0x1c] ;  /* 0x00001c0001537983 */ /* 0x000f280000300800 */
        /* <DEDUP_REMOVED lines=8> */
[----:B------:R-:W4:Y:S04]  /*6f6e0*/  LDL.LU R90, [R1+0x28] ;  /* 0x00002800015a7983 */ /* 0x000f280000300800 */
[----:B------:R-:W4:Y:S04]  /*6f6f0*/  LDL.LU R91, [R1+0x2c] ;  /* 0x00002c00015b7983 */ /* 0x000f280000300800 */
[----:B------:R1:W-:Y:S04]  /*6f700*/  STL [R1+0x2dc4], R59 ;  /* 0x002dc43b01007387 */ /* 0x0003e80000100800 */
[----:B------:R1:W-:Y:S01]  /*6f710*/  STL [R1+0x2dc0], R58 ;  /* 0x002dc03a01007387 */ /* 0x0003e20000100800 */
[C---:B--2---:R-:W-:Y:S11]  /*6f720*/  HMMA.1688.F32.TF32 R84, R72.reuse, R44, R84 ;  /* 0x0000002c4854723c */ /* 0x044ff60000081054 */
[----:B------:R-:W-:Y:S11]  /*6f730*/  @!UPT UIADD3 URZ, URZ, URZ, URZ ;  /* 0x0000003f3f3ff290 */ /* 0x000ff6000fffe03f */
[----:B------:R-:W-:Y:S02]  /*6f740*/  @!UPT UIADD3 URZ, URZ, URZ, URZ ;  /* 0x0000003f3f3ff290 */ /* 0x000fe4000fffe03f */
[----:B-1----:R-:W-:Y:S01]  /*6f750*/  MOV R27, R84 ;  /* 0x00000054001b7202 */ /* 0x002fe20000000f00 */
[----:B------:R-:W-:Y:S01]  /*6f760*/  IMAD.MOV.U32 R26, RZ, RZ, R85 ;  /* 0x000000ffff1a7224 */ /* 0x000fe200078e0055 */
[----:B------:R-:W2:Y:S04]  /*6f770*/  LDL.LU R84, [R1] ;  /* 0x0000000001547983 */ /* 0x000ea80000300800 */
[----:B------:R-:W2:Y:S01]  /*6f780*/  LDL.LU R85, [R1+0x4] ;  /* 0x0000040001557983 */ /* 0x000ea20000300800 */
[----:B------:R-:W-:Y:S02]  /*6f790*/  IMAD.MOV.U32 R54, RZ, RZ, R6 ;  /* 0x000000ffff367224 */ /* 0x000fe400078e0006 */
[----:B------:R-:W-:Y:S02]  /*6f7a0*/  IMAD.MOV.U32 R55, RZ, RZ, R7 ;  /* 0x000000ffff377224 */ /* 0x000fe400078e0007 */
[----:B---3--:R-:W-:Y:S01]  /*6f7b0*/  HMMA.1688.F32.TF32 R4, R72, R32, R104 ;  /* 0x000000204804723c */ /* 0x008fe20000081068 */
[----:B------:R-:W-:Y:S01]  /*6f7c0*/  IMAD.MOV.U32 R31, RZ, RZ, R86 ;  /* 0x000000ffff1f7224 */ /* 0x000fe200078e0056 */
[----:B------:R-:W-:Y:S01]  /*6f7d0*/  MOV R30, R87 ;  /* 0x00000057001e7202 */ /* 0x000fe20000000f00 */
[----:B------:R-:W-:-:S02]  /*6f7e0*/  IMAD.MOV.U32 R86, RZ, RZ, R252 ;  /* 0x000000ffff567224 */ /* 0x000fc400078e00fc */
[----:B------:R-:W-:-:S03]  /*6f7f0*/  IMAD.MOV.U32 R87, RZ, RZ, R2 ;  /* 0x000000ffff577224 */ /* 0x000fc600078e0002 */
[C---:B------:R-:W-:Y:S11]  /*6f800*/  HMMA.1688.F32.TF32 R96, R72.reuse, R40, R96 ;  /* 0x000000284860723c */ /* 0x040ff60000081060 */
[----:B------:R-:W-:Y:S05]  /*6f810*/  @!UPT UIADD3 URZ, URZ, URZ, URZ ;  /* 0x0000003f3f3ff290 */ /* 0x000fea000fffe03f */
[----:B------:R-:W-:Y:S01]  /*6f820*/  MOV R18, R4 ;  /* 0x0000000400127202 */ /* 0x000fe20000000f00 */
[----:B------:R-:W-:Y:S01]  /*6f830*/  IMAD.MOV.U32 R19, RZ, RZ, R5 ;  /* 0x000000ffff137224 */ /* 0x000fe200078e0005 */
[----:B------:R-:W-:Y:S01]  /*6f840*/  MOV R15, R7 ;  /* 0x00000007000f7202 */ /* 0x000fe20000000f00 */
[----:B------:R-:W-:Y:S02]  /*6f850*/  IMAD.MOV.U32 R14, RZ, RZ, R6 ;  /* 0x000000ffff0e7224 */ /* 0x000fe400078e0006 */
[C---:B------:R-:W-:Y:S08]  /*6f860*/  HMMA.1688.F32.TF32 R4, R72.reuse, R36, R100 ;  /* 0x000000244804723c */ /* 0x040ff00000081064 */
[C---:B----4-:R-:W-:Y:S11]  /*6f870*/  HMMA.1688.F32.TF32 R80, R72.reuse, R56, R80 ;  /* 0x000000384850723c */ /* 0x050ff60000081050 */
[----:B------:R-:W-:Y:S05]  /*6f880*/  @!UPT UIADD3 URZ, URZ, URZ, URZ ;  /* 0x0000003f3f3ff290 */ /* 0x000fea000fffe03f */
[----:B------:R-:W-:Y:S01]  /*6f890*/  IMAD.MOV.U32 R35, RZ, RZ, R4 ;  /* 0x000000ffff237224 */ /* 0x000fe200078e0004 */
[----:B------:R-:W-:Y:S01]  /*6f8a0*/  MOV R62, R6 ;  /* 0x00000006003e7202 */ /* 0x000fe20000000f00 */
[----:B------:R-:W-:Y:S01]  /*6f8b0*/  IMAD.MOV.U32 R34, RZ, RZ, R5 ;  /* 0x000000ffff227224 */ /* 0x000fe200078e0005 */
[----:B------:R-:W-:Y:S01]  /*6f8c0*/  MOV R5, R97 ;  /* 0x0000006100057202 */ /* 0x000fe20000000f00 */
[----:B------:R-:W-:Y:S02]  /*6f8d0*/  IMAD.MOV.U32 R4, RZ, RZ, R96 ;  /* 0x000000ffff047224 */ /* 0x000fe400078e0060 */
[----:B------:R-:W-:Y:S01]  /*6f8e0*/  IMAD.MOV.U32 R63, RZ, RZ, R7 ;  /* 0x000000ffff3f7224 */ /* 0x000fe200078e0007 */
[C---:B------:R-:W-:Y:S08]  /*6f8f0*/  HMMA.1688.F32.TF32 R92, R72.reuse, R48, R92 ;  /* 0x00000030485c723c */ /* 0x040ff0000008105c */
[----:B------:R-:W-:Y:S01]  /*6f900*/  HMMA.1688.F32.TF32 R88, R72, R52, R88 ;  /* 0x000000344858723c */ /* 0x000fe20000081058 */
[----:B------:R-:W-:Y:S01]  /*6f910*/  IMAD.MOV.U32 R51, RZ, RZ, R80 ;  /* 0x000000ffff337224 */ /* 0x000fe200078e0050 */
[----:B------:R-:W-:Y:S01]  /*6f920*/  MOV R50, R81 ;  /* 0x0000005100327202 */ /* 0x000fe20000000f00 */
[----:B------:R-:W3:Y:S01]  /*6f930*/  LDL.LU R80, [R1+0x1b0] ;  /* 0x0001b00001507983 */ /* 0x000ee20000300800 */
[----:B------:R-:W-:-:S02]  /*6f940*/  IMAD.MOV.U32 R39, RZ, RZ, R82 ;  /* 0x000000ffff277224 */ /* 0x000fc400078e0052 */
[----:B------:R-:W-:Y:S01]  /*6f950*/  IMAD.MOV.U32 R38, RZ, RZ, R83 ;  /* 0x000000ffff267224 */ /* 0x000fe200078e0053 */
[----:B------:R-:W3:Y:S01]  /*6f960*/  LDL.LU R81, [R1+0x1b4] ;  /* 0x0001b40001517983 */ /* 0x000ee20000300800 */
[----:B------:R-:W-:-:S03]  /*6f970*/  IMAD.MOV.U32 R6, RZ, RZ, R98 ;  /* 0x000000ffff067224 */ /* 0x000fc600078e0062 */
[----:B------:R-:W3:Y:S01]  /*6f980*/  LDL.LU R82, [R1+0x1b8] ;  /* 0x0001b80001527983 */ /* 0x000ee20000300800 */
[----:B------:R-:W-:-:S03]  /*6f990*/  IMAD.MOV.U32 R7, RZ, RZ, R99 ;  /* 0x000000ffff077224 */ /* 0x000fc600078e0063 */
[----:B------:R-:W3:Y:S04]  /*6f9a0*/  LDL.LU R83, [R1+0x1bc] ;  /* 0x0001bc0001537983 */ /* 0x000ee80000300800 */
[----:B------:R-:W4:Y:S04]  /*6f9b0*/  LDL.LU R96, [R1+0x1c0] ;  /* 0x0001c00001607983 */ /* 0x000f280000300800 */
[----:B------:R-:W4:Y:S04]  /*6f9c0*/  LDL.LU R97, [R1+0x1c4] ;  /* 0x0001c40001617983 */ /* 0x000f280000300800 */
[----:B------:R-:W4:Y:S04]  /*6f9d0*/  LDL.LU R98, [R1+0x1c8] ;  /* 0x0001c80001627983 */ /* 0x000f280000300800 */
[----:B------:R-:W4:Y:S01]  /*6f9e0*/  LDL.LU R99, [R1+0x1cc] ;  /* 0x0001cc0001637983 */ /* 0x000f220000300800 */
[----:B------:R-:W-:-:S03]  /*6f9f0*/  IMAD.MOV.U32 R43, RZ, RZ, R88 ;  /* 0x000000ffff2b7224 */ /* 0x000fc600078e0058 */
[----:B------:R-:W3:Y:S01]  /*6fa00*/  LDL.LU R100, [R1+0x720] ;  /* 0x0007200001647983 */ /* 0x000ee20000300800 */
[----:B------:R-:W-:-:S03]  /*6fa10*/  IMAD.MOV.U32 R42, RZ, RZ, R89 ;  /* 0x000000ffff2a7224 */ /* 0x000fc600078e0059 */
[----:B------:R-:W3:Y:S01]  /*6fa20*/  LDL.LU R101, [R1+0x724] ;  /* 0x0007240001657983 */ /* 0x000ee20000300800 */
[----:B------:R-:W-:-:S03]  /*6fa30*/  MOV R23, R90 ;  /* 0x0000005a00177202 */ /* 0x000fc60000000f00 */
[----:B------:R-:W3:Y:S01]  /*6fa40*/  LDL.LU R102, [R1+0x728] ;  /* 0x0007280001667983 */ /* 0x000ee20000300800 */
[----:B------:R-:W-:Y:S01]  /*6fa50*/  MOV R89, R244 ;  /* 0x000000f400597202 */ /* 0x000fe20000000f00 */
[----:B------:R-:W-:Y:S02]  /*6fa60*/  IMAD.MOV.U32 R22, RZ, RZ, R91 ;  /* 0x000000ffff167224 */ /* 0x000fe400078e005b */
[----:B------:R-:W3:Y:S01]  /*6fa70*/  LDL.LU R103, [R1+0x72c] ;  /* 0x00072c0001677983 */ /* 0x000ee20000300800 */
[----:B------:R-:W-:-:S03]  /*6fa80*/  IMAD.MOV.U32 R90, RZ, RZ, R245 ;  /* 0x000000ffff5a7224 */ /* 0x000fc600078e00f5 */
[----:B------:R-:W4:Y:S01]  /*6fa90*/  LDL.LU R88, [R1+0x1a0] ;  /* 0x0001a00001587983 */ /* 0x000f220000300800 */
[----:B------:R-:W-:-:S03]  /*6faa0*/  IMAD.MOV.U32 R91, RZ, RZ, R248 ;  /* 0x000000ffff5b7224 */ /* 0x000fc600078e00f8 */
[----:B------:R-:W4:Y:S04]  /*6fab0*/  LDL.LU R244, [R1+0x2e1c] ;  /* 0x002e1c0001f47983 */ /* 0x000f280000300800 */
[----:B------:R-:W4:Y:S04]  /*6fac0*/  LDL.LU R245, [R1+0x2e18] ;  /* 0x002e180001f57983 */ /* 0x000f280000300800 */
[----:B------:R-:W4:Y:S01]  /*6fad0*/  LDL.LU R248, [R1+0x2e14] ;  /* 0x002e140001f87983 */ /* 0x000f220000300800 */
[----:B------:R-:W-:Y:S01]  /*6fae0*/  MOV R10, R92 ;  /* 0x0000005c000a7202 */ /* 0x000fe20000000f00 */
[----:B------:R-:W-:Y:S01]  /*6faf0*/  IMAD.MOV.U32 R92, RZ, RZ, R247 ;  /* 0x000000ffff5c7224 */ /* 0x000fe200078e00f7 */
[----:B--2---:R-:W-:Y:S11]  /*6fb00*/  HMMA.1688.F32.TF32 R84, R72, R60, R84 ;  /* 0x0000003c4854723c */ /* 0x004ff60000081054 */
[----:B------:R-:W-:Y:S11]  /*6fb10*/  @!UPT UIADD3 URZ, URZ, URZ, URZ ;  /* 0x0000003f3f3ff290 */ /* 0x000ff6000fffe03f */
[----:B------:R-:W-:Y:S02]  /*6fb20*/  @!UPT UIADD3 URZ, URZ, URZ, URZ ;  /* 0x0000003f3f3ff290 */ /* 0x000fe4000fffe03f */
[----:B------:R-:W-:Y:S01]  /*6fb30*/  MOV R59, R84 ;  /* 0x00000054003b7202 */ /* 0x000fe20000000f00 */
[----:B------:R-:W-:Y:S02]  /*6fb40*/  IMAD.MOV.U32 R58, RZ, RZ, R85 ;  /* 0x000000ffff3a7224 */ /* 0x000fe400078e0055 */
[----:B------:R-:W-:Y:S02]  /*6fb50*/  IMAD.MOV.U32 R84, RZ, RZ, R249 ;  /* 0x000000ffff547224 */ /* 0x000fe400078e00f9 */
[----:B------:R-:W-:Y:S01]  /*6fb60*/  IMAD.MOV.U32 R47, RZ, RZ, R86 ;  /* 0x000000ffff2f7224 */ /* 0x000fe200078e0056 */
[----:B------:R-:W2:Y:S01]  /*6fb70*/  LDL.LU R249, [R1+0x2e10] ;  /* 0x002e100001f97983 */ /* 0x000ea20000300800 */
[----:B------:R-:W-:Y:S01]  /*6fb80*/  IMAD.MOV.U32 R85, RZ, RZ, R250 ;  /* 0x000000ffff557224 */ /* 0x000fe200078e00fa */
[----:B------:R-:W-:Y:S02]  /*6fb90*/  MOV R86, R251 ;  /* 0x000000fb00567202 */ /* 0x000fe40000000f00 */
[----:B------:R-:W2:Y:S01]  /*6fba0*/  LDL.LU R250, [R1+0x2e0c] ;  /* 0x002e0c0001fa7983 */ /* 0x000ea20000300800 */
[----:B------:R-:W-:Y:S01]  /*6fbb0*/  MOV R46, R87 ;  /* 0x00000057002e7202 */ /* 0x000fe20000000f00 */
[----:B------:R-:W-:-:S02]  /*6fbc0*/  IMAD.MOV.U32 R87, RZ, RZ, R246 ;  /* 0x000000ffff577224 */ /* 0x000fc400078e00f6 */
[----:B------:R-:W2:Y:S04]  /*6fbd0*/  LDL.LU R251, [R1+0x2e08] ;  /* 0x002e080001fb7983 */ /* 0x000ea80000300800 */
[----:B------:R-:W2:Y:S04]  /*6fbe0*/  LDL.LU R246, [R1+0x2e04] ;  /* 0x002e040001f67983 */ /* 0x000ea80000300800 */
[----:B------:R-:W2:Y:S01]  /*6fbf0*/  LDL.LU R247, [R1+0x2e00] ;  /* 0x002e000001f77983 */ /* 0x000ea20000300800 */
[----:B------:R-:W-:Y:S01]  /*6fc00*/  IMAD.MOV.U32 R11, RZ, RZ, R93 ;  /* 0x000000ffff0b7224 */ /* 0x000fe200078e005d */
[----:B------:R-:W-:Y:S01]  /*6fc10*/  MOV R2, R95 ;  /* 0x0000005f00027202 */ /* 0x000fe20000000f00 */
[----:B------:R-:W-:Y:S01]  /*6fc20*/  IMAD.MOV.U32 R252, RZ, RZ, R94 ;  /* 0x000000fffffc7224 */ /* 0x000fe200078e005e */
[----:B------:R-:W2:Y:S04]  /*6fc30*/  LDL.LU R93, [R1+0x194] ;  /* 0x00019400015d7983 */ /* 0x000ea80000300800 */
[----:B------:R-:W2:Y:S04]  /*6fc40*/  LDL.LU R94, [R1+0x198] ;  /* 0x00019800015e7983 */ /* 0x000ea80000300800 */
[----:B------:R-:W2:Y:S01]  /*6fc50*/  LDL.LU R95, [R1+0x19c] ;  /* 0x00019c00015f7983 */ /* 0x000ea20000300800 */
[C---:B---3--:R-:W-:Y:S08]  /*6fc60*/  HMMA.1688.F32.TF32 R104, R76.reuse, R8, R100 ;  /* 0x000000084c68723c */ /* 0x048ff00000081064 */
[C---:B----4-:R-:W-:Y:S08]  /*6fc70*/  HMMA.1688.F32.TF32 R100, R76.reuse, R12, R96 ;  /* 0x0000000c4c64723c */ /* 0x050ff00000081060 */
[----:B------:R-:W-:Y:S08]  /*6fc80*/  HMMA.1688.F32.TF32 R96, R76, R16, R80 ;  /* 0x000000104c60723c */ /* 0x000ff00000081050 */
[C---:B--2---:R-:W-:Y:S08]  /*6fc90*/  HMMA.1688.F32.TF32 R248, R72.reuse, R64, R248 ;  /* 0x0000004048f8723c */ /* 0x044ff000000810f8 */
[----:B------:R-:W-:Y:S01]  /*6fca0*/  HMMA.1688.F32.TF32 R244, R72, R68, R244 ;  /* 0x0000004448f4723c */ /* 0x000fe200000810f4 */
[----:B------:R-:W-:Y:S04]  /*6fcb0*/  LDS R72, [R3+0x28200] ;  /* 0x0282000003487984 */ /* 0x000fe80000000800 */
[----:B------:R-:W-:Y:S03]  /*6fcc0*/  LDS R74, [R3+0x2a200] ;  /* 0x02a20000034a7984 */ /* 0x000fe60000000800 */
[C---:B------:R-:W-:Y:S01]  /*6fcd0*/  HMMA.1688.F32.TF32 R88, R76.reuse, R20, R88 ;  /* 0x000000144c58723c */ /* 0x040fe20000081058 */
[----:B------:R-:W-:Y:S04]  /*6fce0*/  LDS R73, [R0+0x28200] ;  /* 0x0282000000497984 */ /* 0x000fe80000000800 */
[----:B------:R-:W1:Y:S04]  /*6fcf0*/  LDS R75, [R0+0x2a200] ;  /* 0x02a20000004b7984 */ /* 0x000e680000000800 */
        /* <DEDUP_REMOVED lines=8> */
[----:B------:R-:W-:Y:S04]  /*6fd80*/  STL.64 [R1+0x1d0], R104 ;  /* 0x0001d06801007387 */ /* 0x000fe80000100a00 */
[----:B------:R-:W-:Y:S04]  /*6fd90*/  STL.64 [R1+0x1d8], R106 ;  /* 0x0001d86a01007387 */ /* 0x000fe80000100a00 */
[----:B------:R-:W3:Y:S04]  /*6fda0*/  LDL.LU R80, [R1+0x170] ;  /* 0x0001700001507983 */ /* 0x000ee80000300800 */
[----:B------:R-:W-:Y:S04]  /*6fdb0*/  STL.64 [R1+0x1c0], R100 ;  /* 0x0001c06401007387 */ /* 0x000fe80000100a00 */
[----:B------:R-:W-:Y:S04]  /*6fdc0*/  STL.64 [R1+0x1c8], R102 ;  /* 0x0001c86601007387 */ /* 0x000fe80000100a00 */
[----:B------:R-:W-:Y:S04]  /*6fdd0*/  STL.64 [R1+0x1b0], R96 ;  /* 0x0001b06001007387 */ /* 0x000fe80000100a00 */
[----:B------:R-:W-:Y:S04]  /*6fde0*/  STL.64 [R1+0x1b8], R98 ;  /* 0x0001b86201007387 */ /* 0x000fe80000100a00 */
[----:B------:R-:W3:Y:S04]  /*6fdf0*/  LDL.LU R81, [R1+0x174] ;  /* 0x0001740001517983 */ /* 0x000ee80000300800 */
[----:B------:R-:W3:Y:S04]  /*6fe00*/  LDL.LU R82, [R1+0x178] ;  /* 0x0001780001527983 */ /* 0x000ee80000300800 */
[----:B------:R-:W3:Y:S01]  /*6fe10*/  LDL.LU R83, [R1+0x17c] ;  /* 0x00017c0001537983 */ /* 0x000ee20000300800 */
[C---:B------:R-:W-:Y:S08]  /*6fe20*/  HMMA.1688.F32.TF32 R92, R76.reuse, R24, R92 ;  /* 0x000000184c5c723c */ /* 0x040ff0000008105c */
[----:B------:R-:W-:Y:S01]  /*6fe30*/  HMMA.1688.F32.TF32 R84, R76, R28, R84 ;  /* 0x0000001c4c54723c */ /* 0x000fe20000081054 */
[----:B--2---:R-:W-:Y:S01]  /*6fe40*/  MOV R247, R88 ;  /* 0x0000005800f77202 */ /* 0x004fe20000000f00 */
[----:B------:R-:W-:Y:S01]  /*6fe50*/  IMAD.MOV.U32 R248, RZ, RZ, R89 ;  /* 0x000000fffff87224 */ /* 0x000fe200078e0059 */
[----:B------:R-:W-:Y:S01]  /*6fe60*/  MOV R250, R91 ;  /* 0x0000005b00fa7202 */ /* 0x000fe20000000f00 */
[----:B------:R-:W-:Y:S01]  /*6fe70*/  IMAD.MOV.U32 R249, RZ, RZ, R90 ;  /* 0x000000fffff97224 */ /* 0x000fe200078e005a */
[----:B------:R-:W2:Y:S04]  /*6fe80*/  LDL.LU R88, [R1+0x160] ;  /* 0x0001600001587983 */ /* 0x000ea80000300800 */
[----:B------:R-:W2:Y:S04]  /*6fe90*/  LDL.LU R89, [R1+0x164] ;  /* 0x0001640001597983 */ /* 0x000ea80000300800 */
[----:B------:R-:W2:Y:S03]  /*6fea0*/  LDL.LU R90, [R1+0x168] ;  /* 0x00016800015a7983 */ /* 0x000ea60000300800 */
[----:B------:R-:W-:Y:S01]  /*6feb0*/  MOV R246, R95 ;  /* 0x0000005f00f67202 */ /* 0x000fe20000000f00 */
[----:B------:R-:W2:Y:S01]  /*6fec0*/  LDL.LU R91, [R1+0x16c] ;  /* 0x00016c00015b7983 */ /* 0x000ea20000300800 */
[----:B------:R-:W-:-:S03]  /*6fed0*/  IMAD.MOV.U32 R245, RZ, RZ, R94 ;  /* 0x000000fffff57224 */ /* 0x000fc600078e005e */
[----:B------:R4:W-:Y:S01]  /*6fee0*/  STL [R1+0x2c7c], R250 ;  /* 0x002c7cfa01007387 */ /* 0x0009e20000100800 */
[----:B------:R-:W-:-:S03]  /*6fef0*/  IMAD.MOV.U32 R244, RZ, RZ, R93 ;  /* 0x000000fffff47224 */ /* 0x000fc600078e005d */
[----:B------:R1:W-:Y:S04]  /*6ff00*/  STL [R1+0x2c78], R249 ;  /* 0x002c78f901007387 */ /* 0x0003e80000100800 */
[----:B------:R-:W-:Y:S04]  /*6ff10*/  STL [R1+0x2c74], R247 ;  /* 0x002c74f701007387 */ /* 0x000fe80000100800 */
[----:B------:R1:W-:Y:S01]  /*6ff20*/  STL [R1+0x2c70], R248 ;  /* 0x002c70f801007387 */ /* 0x0003e20000100800 */
[----:B----4-:R-:W-:-:S03]  /*6ff30*/  IMAD.MOV.U32 R250, RZ, RZ, R84 ;  /* 0x000000fffffa7224 */ /* 0x010fc600078e0054 */
[----:B------:R4:W-:Y:S01]  /*6ff40*/  STL [R1+0x190], R92 ;  /* 0x0001905c01007387 */ /* 0x0009e20000100800 */
[----:B-1----:R-:W-:-:S03]  /*6ff50*/  IMAD.MOV.U32 R249, RZ, RZ, R85 ;  /* 0x000000fffff97224 */ /* 0x002fc600078e0055 */
[----:B------:R-:W-:Y:S01]  /*6ff60*/  STL [R1+0x2c88], R246 ;  /* 0x002c88f601007387 */ /* 0x000fe20000100800 */
[----:B------:R-:W-:-:S03]  /*6ff70*/  IMAD.MOV.U32 R248, RZ, RZ, R87 ;  /* 0x000000fffff87224 */ /* 0x000fc600078e0057 */
[----:B------:R-:W-:Y:S01]  /*6ff80*/  STL [R1+0x2c84], R245 ;  /* 0x002c84f501007387 */ /* 0x000fe20000100800 */
[----:B------:R-:W-:-:S03]  /*6ff90*/  MOV R247, R86 ;  /* 0x0000005600f77202 */ /* 0x000fc60000000f00 */
[----:B------:R1:W-:Y:S04]  /*6ffa0*/  STL [R1+0x2c80], R244 ;  /* 0x002c80f401007387 */ /* 0x0003e80000100800 */
        /* <DEDUP_REMOVED lines=8> */
[C---:B---3--:R-:W-:Y:S11]  /*70030*/  HMMA.1688.F32.TF32 R80, R76.reuse, R32, R80 ;  /* 0x000000204c50723c */ /* 0x048ff60000081050 */
[----:B------:R-:W-:Y:S11]  /*70040*/  @!UPT UIADD3 URZ, URZ, URZ, URZ ;  /* 0x0000003f3f3ff290 */ /* 0x000ff6000fffe03f */
[----:B------:R-:W-:Y:S02]  /*70050*/  @!UPT UIADD3 URZ, URZ, URZ, URZ ;  /* 0x0000003f3f3ff290 */ /* 0x000fe4000fffe03f */
[----:B------:R-:W-:Y:S01]  /*70060*/  IMAD.MOV.U32 R251, RZ, RZ, R80 ;  /* 0x000000fffffb7224 */ /* 0x000fe200078e0050 */
[----:B------:R-:W-:Y:S01]  /*70070*/  MOV R66, R81 ;  /* 0x0000005100427202 */ /* 0x000fe20000000f00 */
[----:B------:R-:W3:Y:S01]  /*70080*/  LDL.LU R80, [R1+0x140] ;  /* 0x0001400001507983 */ /* 0x000ee20000300800 */
[----:B------:R-:W-:Y:S02]  /*70090*/  IMAD.MOV.U32 R67, RZ, RZ, R82 ;  /* 0x000000ffff437224 */ /* 0x000fe400078e0052 */
[----:B------:R-:W-:Y:S01]  /*700a0*/  IMAD.MOV.U32 R70, RZ, RZ, R83 ;  /* 0x000000ffff467224 */ /* 0x000fe200078e0053 */
[----:B------:R-:W3:Y:S04]  /*700b0*/  LDL.LU R81, [R1+0x144] ;  /* 0x0001440001517983 */ /* 0x000ee80000300800 */
[----:B------:R-:W3:Y:S04]  /*700c0*/  LDL.LU R82, [R1+0x148] ;  /* 0x0001480001527983 */ /* 0x000ee80000300800 */
[----:B------:R-:W3:Y:S01]  /*700d0*/  LDL.LU R83, [R1+0x14c] ;  /* 0x00014c0001537983 */ /* 0x000ee20000300800 */
[C---:B--2---:R-:W-:Y:S03]  /*700e0*/  HMMA.1688.F32.TF32 R88, R76.reuse, R36, R88 ;  /* 0x000000244c58723c */ /* 0x044fe60000081058 */
[----:B------:R-:W-:Y:S04]  /*700f0*/  STL [R1+0x2ca8], R70 ;  /* 0x002ca84601007387 */ /* 0x000fe80000100800 */
[----:B------:R-:W-:Y:S04]  /*70100*/  STL [R1+0x2ca4], R67 ;  /* 0x002ca44301007387 */ /* 0x000fe80000100800 */
[----:B------:R-:W-:Y:S04]  /*70110*/  STL [R1+0x2ca0], R66 ;  /* 0x002ca04201007387 */ /* 0x000fe80000100800 */
[----:B------:R2:W-:Y:S04]  /*70120*/  STL [R1+0x2c9c], R251 ;  /* 0x002c9cfb01007387 */ /* 0x0005e80000100800 */
[----:B----4-:R-:W4:Y:S04]  /*70130*/  LDL.LU R92, [R1+0x120] ;  /* 0x00012000015c7983 */ /* 0x010f280000300800 */
[----:B------:R-:W4:Y:S01]  /*70140*/  LDL.LU R93, [R1+0x124] ;  /* 0x00012400015d7983 */ /* 0x000f220000300800 */
[----:B------:R-:W-:Y:S03]  /*70150*/  HMMA.1688.F32.TF32 R84, R76, R40, R84 ;  /* 0x000000284c54723c */ /* 0x000fe60000081054 */
[----:B------:R-:W4:Y:S01]  /*70160*/  LDL.LU R94, [R1+0x128] ;  /* 0x00012800015e7983 */ /* 0x000f220000300800 */
[----:B-1----:R-:W-:Y:S01]  /*70170*/  MOV R244, R91 ;  /* 0x0000005b00f47202 */ /* 0x002fe20000000f00 */
[----:B------:R-:W-:-:S02]  /*70180*/  IMAD.MOV.U32 R245, RZ, RZ, R90 ;  /* 0x000000fffff57224 */ /* 0x000fc400078e005a */
[----:B------:R-:W4:Y:S01]  /*70190*/  LDL.LU R95, [R1+0x12c] ;  /* 0x00012c00015f7983 */ /* 0x000f220000300800 */
[----:B------:R-:W-:Y:S01]  /*701a0*/  IMAD.MOV.U32 R246, RZ, RZ, R89 ;  /* 0x000000fffff67224 */ /* 0x000fe200078e0059 */
[----:B------:R-:W-:Y:S02]  /*701b0*/  MOV R247, R88 ;  /* 0x0000005800f77202 */ /* 0x000fe40000000f00 */
        /* <DEDUP_REMOVED lines=8> */
[----:B--2---:R-:W-:-:S03]  /*70240*/  IMAD.MOV.U32 R251, RZ, RZ, R84 ;  /* 0x000000fffffb7224 */ /* 0x004fc600078e0054 */
[----:B------:R-:W2:Y:S01]  /*70250*/  LDL.LU R88, [R1+0x110] ;  /* 0x0001100001587983 */ /* 0x000ea20000300800 */
[----:B------:R-:W-:-:S03]  /*70260*/  IMAD.MOV.U32 R249, RZ, RZ, R87 ;  /* 0x000000fffff97224 */ /* 0x000fc600078e0057 */
        /* <DEDUP_REMOVED lines=12> */
[----:B------:R1:W-:Y:S01]  /*70330*/  STL [R1+0x2cbc], R251 ;  /* 0x002cbcfb01007387 */ /* 0x0003e20000100800 */
[C---:B---3--:R-:W-:Y:S11]  /*70340*/  HMMA.1688.F32.TF32 R80, R76.reuse, R44, R80 ;  /* 0x0000002c4c50723c */ /* 0x048ff60000081050 */
[----:B------:R-:W-:Y:S11]  /*70350*/  @!UPT UIADD3 URZ, URZ, URZ, URZ ;  /* 0x0000003f3f3ff290 */ /* 0x000ff6000fffe03f */
[----:B------:R-:W-:Y:S02]  /*70360*/  @!UPT UIADD3 URZ, URZ, URZ, URZ ;  /* 0x0000003f3f3ff290 */ /* 0x000fe4000fffe03f */
[----:B-1----:R-:W-:Y:S01]  /*70370*/  IMAD.MOV.U32 R247, RZ, RZ, R80 ;  /* 0x000000fffff77224 */ /* 0x002fe200078e0050 */
[----:B------:R-:W-:Y:S01]  /*70380*/  MOV R70, R81 ;  /* 0x0000005100467202 */ /* 0x000fe20000000f00 */
[----:B------:R-:W3:Y:S01]  /*70390*/  LDL.LU R80, [R1+0xf0] ;  /* 0x0000f00001507983 */ /* 0x000ee20000300800 */
[----:B------:R-:W-:Y:S02]  /*703a0*/  IMAD.MOV.U32 R67, RZ, RZ, R82 ;  /* 0x000000ffff437224 */ /* 0x000fe400078e0052 */
[----:B------:R-:W-:Y:S01]  /*703b0*/  IMAD.MOV.U32 R66, RZ, RZ, R83 ;  /* 0x000000ffff427224 */ /* 0x000fe200078e0053 */
[----:B------:R-:W3:Y:S04]  /*703c0*/  LDL.LU R81, [R1+0xf4] ;  /* 0x0000f40001517983 */ /* 0x000ee80000300800 */
[----:B------:R-:W3:Y:S04]  /*703d0*/  LDL.LU R82, [R1+0xf8] ;  /* 0x0000f80001527983 */ /* 0x000ee80000300800 */
[----:B------:R-:W3:Y:S01]  /*703e0*/  LDL.LU R83, [R1+0xfc] ;  /* 0x0000fc0001537983 */ /* 0x000ee20000300800 */
[C---:B----4-:R-:W-:Y:S08]  /*703f0*/  HMMA.1688.F32.TF32 R92, R76.reuse, R52, R92 ;  /* 0x000000344c5c723c */ /* 0x050ff0000008105c */
[C---:B------:R-:W-:Y:S01]  /*70400*/  HMMA.1688.F32.TF32 R96, R76.reuse, R48, R96 ;  /* 0x000000304c60723c */ /* 0x040fe20000081060 */
[----:B------:R-:W-:Y:S04]  /*70410*/  STL [R1+0x2cd8], R66 ;  /* 0x002cd84201007387 */ /* 0x000fe80000100800 */
[----:B------:R-:W-:Y:S11]  /*70420*/  STL [R1+0x2cd4], R67 ;  /* 0x002cd44301007387 */ /* 0x000ff60000100800 */
[----:B------:R-:W-:Y:S01]  /*70430*/  IMAD.MOV.U32 R246, RZ, RZ, R95 ;  /* 0x000000fffff67224 */ /* 0x000fe200078e005f */
[----:B------:R-:W-:Y:S01]  /*70440*/  STL [R1+0x2cd0], R70 ;  /* 0x002cd04601007387 */ /* 0x000fe20000100800 */
[----:B------:R-:W-:Y:S01]  /*70450*/  MOV R245, R94 ;  /* 0x0000005e00f57202 */ /* 0x000fe20000000f00 */
[----:B--2---:R-:W-:Y:S05]  /*70460*/  HMMA.1688.F32.TF32 R88, R76, R56, R88 ;  /* 0x000000384c58723c */ /* 0x004fea0000081058 */
[----:B------:R-:W-:Y:S01]  /*70470*/  MOV R71, R96 ;  /* 0x0000006000477202 */ /* 0x000fe20000000f00 */
[----:B------:R1:W-:Y:S01]  /*70480*/  STL [R1+0x2ccc], R247 ;  /* 0x002cccf701007387 */ /* 0x0003e20000100800 */
[----:B------:R-:W-:-:S02]  /*70490*/  IMAD.MOV.U32 R244, RZ, RZ, R93 ;  /* 0x000000fffff47224 */ /* 0x000fc400078e005d */
[----:B------:R-:W-:Y:S01]  /*704a0*/  IMAD.MOV.U32 R251, RZ, RZ, R92 ;  /* 0x000000fffffb7224 */ /* 0x000fe200078e005c */
[----:B------:R-:W-:Y:S01]  /*704b0*/  STL [R1+0x134], R97 ;  /* 0x0001346101007387 */ /* 0x000fe20000100800 */
[C---:B------:R-:W-:Y:S03]  /*704c0*/  HMMA.1688.F32.TF32 R84, R76.reuse, R60, R84 ;  /* 0x0000003c4c54723c */ /* 0x040fe60000081054 */
[----:B------:R-:W-:Y:S04]  /*704d0*/  STL.64 [R1+0x138], R98 ;  /* 0x0001386201007387 */ /* 0x000fe80000100a00 */
[----:B------:R2:W-:Y:S06]  /*704e0*/  STL [R1+0x2cdc], R71 ;  /* 0x002cdc4701007387 */ /* 0x0005ec0000100800 */
[----:B------:R-:W-:Y:S01]  /*704f0*/  IMAD.MOV.U32 R248, RZ, RZ, R91 ;  /* 0x000000fffff87224 */ /* 0x000fe200078e005b */
[----:B------:R4:W-:Y:S01]  /*70500*/  STL [R1+0x2cec], R246 ;  /* 0x002cecf601007387 */ /* 0x0009e20000100800 */
[----:B------:R-:W-:Y:S01]  /*70510*/  IMAD.MOV.U32 R250, RZ, RZ, R90 ;  /* 0x000000fffffa7224 */ /* 0x000fe200078e005a */
[----:B------:R-:W-:Y:S01]  /*70520*/  MOV R249, R89 ;  /* 0x0000005900f97202 */ /* 0x000fe20000000f00 */
[----:B-1----:R-:W-:Y:S01]  /*70530*/  IMAD.MOV.U32 R247, RZ, RZ, R88 ;  /* 0x000000fffff77224 */ /* 0x002fe200078e0058 */
[----:B------:R-:W-:Y:S04]  /*70540*/  STL [R1+0x2ce8], R245 ;  /* 0x002ce8f501007387 */ /* 0x000fe80000100800 */
[----:B------:R1:W-:Y:S04]  /*70550*/  STL [R1+0x2ce4], R244 ;  /* 0x002ce4f401007387 */ /* 0x0003e80000100800 */
[----:B------:R1:W-:Y:S04]  /*70560*/  STL [R1+0x2ce0], R251 ;  /* 0x002ce0fb01007387 */ /* 0x0003e80000100800 */
[----:B------:R1:W-:Y:S04]  /*70570*/  STL [R1+0x2cfc], R248 ;  /* 0x002cfcf801007387 */ /* 0x0003e80000100800 */
[----:B------:R1:W-:Y:S04]  /*70580*/  STL [R1+0x2cf8], R250 ;  /* 0x002cf8fa01007387 */ /* 0x0003e80000100800 */
[----:B------:R1:W-:Y:S04]  /*70590*/  STL [R1+0x2cf4], R249 ;  /* 0x002cf4f901007387 */ /* 0x0003e80000100800 */
[----:B------:R1:W-:Y:S01]  /*705a0*/  STL [R1+0x2cf0], R247 ;  /* 0x002cf0f701007387 */ /* 0x0003e20000100800 */
[----:B--2---:R-:W-:Y:S01]  /*705b0*/  MOV R71, R84 ;  /* 0x0000005400477202 */ /* 0x004fe20000000f00 */
[----:B------:R-:W-:Y:S01]  /*705c0*/  IMAD.MOV.U32 R66, RZ, RZ, R85 ;  /* 0x000000ffff427224 */ /* 0x000fe200078e0055 */
[----:B------:R-:W-:Y:S01]  /*705d0*/  MOV R70, R87 ;  /* 0x0000005700467202 */ /* 0x000fe20000000f00 */
[----:B------:R-:W-:Y:S01]  /*705e0*/  IMAD.MOV.U32 R67, RZ, RZ, R86 ;  /* 0x000000ffff437224 */ /* 0x000fe200078e0056 */
[----:B---3--:R-:W-:Y:S11]  /*705f0*/  HMMA.1688.F32.TF32 R80, R76, R64, R80 ;  /* 0x000000404c50723c */ /* 0x008ff60000081050 */
[----:B------:R-:W-:Y:S11]  /*70600*/  @!UPT UIADD3 URZ, URZ, URZ, URZ ;  /* 0x0000003f3f3ff290 */ /* 0x000ff6000fffe03f */
[----:B------:R-:W-:Y:S02]  /*70610*/  @!UPT UIADD3 URZ, URZ, URZ, URZ ;  /* 0x0000003f3f3ff290 */ /* 0x000fe4000fffe03f */
[----:B----4-:R-:W-:Y:S01]  /*70620*/  IMAD.MOV.U32 R246, RZ, RZ, R80 ;  /* 0x000000fffff67224 */ /* 0x010fe200078e0050 */
[----:B-1----:R-:W-:Y:S01]  /*70630*/  MOV R244, R82 ;  /* 0x0000005200f47202 */ /* 0x002fe20000000f00 */
[----:B------:R-:W-:Y:S01]  /*70640*/  IMAD.MOV.U32 R245, RZ, RZ, R81 ;  /* 0x000000fffff57224 */ /* 0x000fe200078e0051 */
[----:B------:R-:W2:Y:S01]  /*70650*/  LDL.LU R80, [R1+0x410] ;  /* 0x0004100001507983 */ /* 0x000ea20000300800 */
[----:B------:R-:W-:-:S03]  /*70660*/  IMAD.MOV.U32 R251, RZ, RZ, R83 ;  /* 0x000000fffffb7224 */ /* 0x000fc600078e0053 */
        /* <DEDUP_REMOVED lines=96> */
[----:B------:R-:W-:Y:S08]  /*70c70*/  HMMA.1688.F32.TF32 R156, R72, R20, R156 ;  /* 0x00000014489c723c */ /* 0x000ff0000008109c */
[----:B------:R-:W-:Y:S08]  /*70c80*/  HMMA.1688.F32.TF32 R76, R76, R68, R172 ;  /* 0x000000444c4c723c */ /* 0x000ff000000810ac */
[C---:B------:R-:W-:Y:S08]  /*70c90*/  HMMA.1688.F32.TF32 R160, R72.reuse, R16, R160 ;  /* 0x0000001048a0723c */ /* 0x040ff000000810a0 */
[C---:B------:R-:W-:Y:S08]  /*70ca0*/  HMMA.1688.F32.TF32 R168, R72.reuse, R8, R168 ;  /* 0x0000000848a8723c */ /* 0x040ff000000810a8 */
[----:B------:R-:W-:Y:S01]  /*70cb0*/  IMAD.MOV.U32 R248, RZ, RZ, R76 ;  /* 0x000000fffff87224 */ /* 0x000fe200078e004c */
[----:B------:R-:W-:Y:S01]  /*70cc0*/  MOV R250, R77 ;  /* 0x0000004d00fa7202 */ /* 0x000fe20000000f00 */
[----:B------:R-:W-:Y:S01]  /*70cd0*/  IMAD.MOV.U32 R249, RZ, RZ, R78 ;  /* 0x000000fffff97224 */ /* 0x000fe200078e004e */
[----:B------:R-:W-:Y:S01]  /*70ce0*/  LDS R76, [R3+0x28300] ;  /* 0x02830000034c7984 */ /* 0x000fe20000000800 */
[----:B------:R-:W-:Y:S01]  /*70cf0*/  HMMA.1688.F32.TF32 R164, R72, R12, R164 ;  /* 0x0000000c48a4723c */ /* 0x000fe200000810a4 */
[----:B------:R-:W-:-:S02]  /*70d00*/  IMAD.MOV.U32 R247, RZ, RZ, R79 ;  /* 0x000000fffff77224 */ /* 0x000fc400078e004f */
[----:B------:R-:W-:Y:S04]  /*70d10*/  LDS R78, [R3+0x2a300] ;  /* 0x02a30000034e7984 */ /* 0x000fe80000000800 */
[----:B------:R-:W-:Y:S04]  /*70d20*/  LDS R77, [R0+0x28300] ;  /* 0x02830000004d7984 */ /* 0x000fe80000000800 */
[----:B------:R-:W1:Y:S01]  /*70d30*/  LDS R79, [R0+0x2a300] ;  /* 0x02a30000004f7984 */ /* 0x000e620000000800 */
[C---:B------:R-:W-:Y:S03]  /*70d40*/  HMMA.1688.F32.TF32 R148, R72.reuse, R28, R148 ;  /* 0x0000001c4894723c */ /* 0x040fe60000081094 */
[----:B------:R-:W-:Y:S04]  /*70d50*/  STL.64 [R1+0x4d0], R168 ;  /* 0x0004d0a801007387 */ /* 0x000fe80000100a00 */
[----:B------:R-:W-:Y:S04]  /*70d60*/  STL.64 [R1+0x4d8], R170 ;  /* 0x0004d8aa01007387 */ /* 0x000fe80000100a00 */
[----:B------:R-:W-:Y:S01]  /*70d70*/  STL.64 [R1+0x4c0], R164 ;  /* 0x0004c0a401007387 */ /* 0x000fe20000100a00 */
[C---:B------:R-:W-:Y:S03]  /*70d80*/  HMMA.1688.F32.TF32 R132, R72.reuse, R44, R132 ;  /* 0x0000002c4884723c */ /* 0x040fe60000081084 */
        /* <DEDUP_REMOVED lines=30> */
[C---:B-1----:R-:W-:Y:S03]  /*70f70*/  HMMA.1688.F32.TF32 R80, R76.reuse, R24, R80 ;  /* 0x000000184c50723c */ /* 0x042fe60000081050 */
[----:B------:R-:W-:Y:S04]  /*70f80*/  LDS R72, [R3+0x28400] ;  /* 0x0284000003487984 */ /* 0x000fe80000000800 */
[----:B------:R-:W-:Y:S01]  /*70f90*/  LDS R74, [R3+0x2a400] ;  /* 0x02a40000034a7984 */ /* 0x000fe20000000800 */
[C---:B--2---:R-:W-:Y:S03]  /*70fa0*/  HMMA.1688.F32.TF32 R100, R76.reuse, R8, R96 ;  /* 0x000000084c64723c */ /* 0x044fe60000081060 */
[----:B------:R-:W-:Y:S04]  /*70fb0*/  LDS R73, [R0+0x28400] ;  /* 0x0284000000497984 */ /* 0x000fe80000000800 */
[----:B------:R-:W1:Y:S01]  /*70fc0*/  LDS R75, [R0+0x2a400] ;  /* 0x02a40000004b7984 */ /* 0x000e620000000800 */
        /* <DEDUP_REMOVED lines=130> */
[C---:B------:R-:W-:Y:S07]  /*717f0*/  HMMA.1688.F32.TF32 R168, R76.reuse, R52, R168 ;  /* 0x000000344ca8723c */ /* 0x040fee00000810a8 */
        /* <DEDUP_REMOVED lines=18> */
[----:B------:R-:W-:Y:S01]  /*71920*/  STL.64 [R1+0x380], R160 ;  /* 0x000380a001007387 */ /* 0x000fe20000100a00 */
[C---:B------:R-:W-:Y:S03]  /*71930*/  HMMA.1688.F32.TF32 R148, R72.reuse, R12, R148 ;  /* 0x0000000c4894723c */ /* 0x040fe60000081094 */
        /* <DEDUP_REMOVED lines=9> */
[----:B------:R-:W-:Y:S04]  /*719d0*/  STL.64 [R1+0x360], R152 ;  /* 0x0003609801007387 */ /* 0x000fe80000100a00 */
[----:B------:R-:W-:Y:S04]  /*719e0*/  STL.64 [R1+0x368], R154 ;  /* 0x0003689a01007387 */ /* 0x000fe80000100a00 */
[----:B------:R-:W-:Y:S01]  /*719f0*/  STL.64 [R1+0x350], R148 ;  /* 0x0003509401007387 */ /* 0x000fe20000100a00 */
[C---:B------:R-:W-:Y:S03]  /*71a00*/  HMMA.1688.F32.TF32 R132, R72.reuse, R24, R132 ;  /* 0x000000184884723c */ /* 0x040fe60000081084 */
[----:B------:R-:W-:Y:S04]  /*71a10*/  STL.64 [R1+0x358], R150 ;  /* 0x0003589601007387 */ /* 0x000fe80000100a00 */
[----:B------:R-:W-:Y:S01]  /*71a20*/  LDS R141, [R0+0x28500] ;  /* 0x02850000008d7984 */ /* 0x000fe20000000800 */
[C---:B------:R-:W-:Y:S03]  /*71a30*/  HMMA.1688.F32.TF32 R124, R72.reuse, R32, R124 ;  /* 0x00000020487c723c */ /* 0x040fe6000008107c */
[----:B------:R-:W1:Y:S04]  /*71a40*/  LDS R143, [R0+0x2a500] ;  /* 0x02a50000008f7984 */ /* 0x000e680000000800 */
[----:B------:R-:W-:Y:S04]  /*71a50*/  STL.64 [R1+0x340], R76 ;  /* 0x0003404c01007387 */ /* 0x000fe80000100a00 */
[----:B------:R2:W-:Y:S02]  /*71a60*/  STL.64 [R1+0x348], R78 ;  /* 0x0003484e01007387 */ /* 0x0005e40000100a00 */
[C---:B--2---:R-:W-:Y:S02]  /*71a70*/  HMMA.1688.F32.TF32 R76, R72.reuse, R28, R128 ;  /* 0x0000001c484c723c */ /* 0x044fe40000081080 */
[----:B------:R-:W-:Y:S04]  /*71a80*/  STL.64 [R1+0x330], R136 ;  /* 0x0003308801007387 */ /* 0x000fe80000100a00 */
[----:B------:R-:W-:Y:S04]  /*71a90*/  STL.64 [R1+0x338], R138 ;  /* 0x0003388a01007387 */ /* 0x000fe80000100a00 */
[----:B------:R-:W-:Y:S01]  /*71aa0*/  STL.64 [R1+0x320], R132 ;  /* 0x0003208401007387 */ /* 0x000fe20000100a00 */
[C---:B------:R-:W-:Y:S03]  /*71ab0*/  HMMA.1688.F32.TF32 R112, R72.reuse, R36, R112 ;  /* 0x000000244870723c */ /* 0x040fe60000081070 */
        /* <DEDUP_REMOVED lines=23> */
[----:B------:R-:W-:Y:S04]  /*71c30*/  STL.64 [R1+0x2a8], R94 ;  /* 0x0002a85e01007387 */ /* 0x000fe80000100a00 */
[----:B------:R2:W-:Y:S04]  /*71c40*/  STL.64 [R1+0x290], R88 ;  /* 0x0002905801007387 */ /* 0x0005e80000100a00 */
[----:B------:R3:W-:Y:S04]  /*71c50*/  STL.64 [R1+0x298], R90 ;  /* 0x0002985a01007387 */ /* 0x0007e80000100a00 */
[----:B------:R-:W4:Y:S05]  /*71c60*/  LDL.LU R112, [R1+0x7a0] ;  /* 0x0007a00001707983 */ /* 0x000f2a0000300800 */
[----:B------:R-:W-:Y:S04]  /*71c70*/  STL.64 [R1+0x280], R76 ;  /* 0x0002804c01007387 */ /* 0x000fe80000100a00 */
[----:B------:R1:W-:Y:S04]  /*71c80*/  STL.64 [R1+0x288], R78 ;  /* 0x0002884e01007387 */ /* 0x0003e80000100a00 */
[----:B------:R-:W4:Y:S04]  /*71c90*/  LDL.LU R113, [R1+0x7a4] ;  /* 0x0007a40001717983 */ /* 0x000f280000300800 */
[----:B------:R-:W4:Y:S04]  /*71ca0*/  LDL.LU R114, [R1+0x7a8] ;  /* 0x0007a80001727983 */ /* 0x000f280000300800 */
[----:B------:R-:W4:Y:S01]  /*71cb0*/  LDL.LU R115, [R1+0x7ac] ;  /* 0x0007ac0001737983 */ /* 0x000f220000300800 */
[----:B------:R-:W-:Y:S03]  /*71cc0*/  HMMA.1688.F32.TF32 R72, R72, R68, R80 ;  /* 0x000000444848723c */ /* 0x000fe60000081050 */
        /* <DEDUP_REMOVED lines=12> */
[----:B--2---:R-:W2:Y:S04]  /*71d90*/  LDL.LU R88, [R1+0x800] ;  /* 0x0008000001587983 */ /* 0x004ea80000300800 */
[----:B------:R-:W2:Y:S04]  /*71da0*/  LDL.LU R89, [R1+0x804] ;  /* 0x0008040001597983 */ /* 0x000ea80000300800 */
[----:B---3--:R-:W2:Y:S04]  /*71db0*/  LDL.LU R90, [R1+0x808] ;  /* 0x00080800015a7983 */ /* 0x008ea80000300800 */
        /* <DEDUP_REMOVED lines=26> */
[----:B------:R-:W-:Y:S01]  /*71f60*/  IMAD.MOV.U32 R165, RZ, RZ, R122 ;  /* 0x000000ffffa57224 */ /* 0x000fe200078e007a */
[C---:B-1----:R-:W-:Y:S08]  /*71f70*/  HMMA.1688.F32.TF32 R100, R140.reuse, R28, R100 ;  /* 0x0000001c8c64723c */ /* 0x042ff00000081064 */
[C---:B----4-:R-:W-:Y:S01]  /*71f80*/  HMMA.1688.F32.TF32 R76, R140.reuse, R8, R80 ;  /* 0x000000088c4c723c */ /* 0x050fe20000081050 */
[----:B------:R-:W-:Y:S01]  /*71f90*/  IMAD.MOV.U32 R239, RZ, RZ, R220 ;  /* 0x000000ffffef7224 */ /* 0x000fe200078e00dc */
[----:B------:R-:W-:Y:S01]  /*71fa0*/  MOV R238, R221 ;  /* 0x000000dd00ee7202 */ /* 0x000fe20000000f00 */
[----:B------:R-:W-:Y:S01]  /*71fb0*/  IMAD.MOV.U32 R237, RZ, RZ, R222 ;  /* 0x000000ffffed7224 */ /* 0x000fe200078e00de */
[----:B------:R-:W-:Y:S04]  /*71fc0*/  LDS R80, [R3+0x28700] ;  /* 0x0287000003507984 */ /* 0x000fe80000000800 */
[C---:B------:R-:W-:Y:S01]  /*71fd0*/  HMMA.1688.F32.TF32 R84, R140.reuse, R12, R84 ;  /* 0x0000000c8c54723c */ /* 0x040fe20000081054 */
[----:B------:R-:W-:Y:S01]  /*71fe0*/  IMAD.MOV.U32 R236, RZ, RZ, R223 ;  /* 0x000000ffffec7224 */ /* 0x000fe200078e00df */
[----:B------:R-:W-:Y:S04]  /*71ff0*/  LDS R82, [R3+0x2a700] ;  /* 0x02a7000003527984 */ /* 0x000fe80000000800 */
[----:B------:R-:W-:Y:S02]  /*72000*/  LDS R81, [R0+0x28700] ;  /* 0x0287000000517984 */ /* 0x000fe40000000800 */
[C---:B--2---:R-:W-:Y:S08]  /*72010*/  HMMA.1688.F32.TF32 R88, R140.reuse, R16, R88 ;  /* 0x000000108c58723c */ /* 0x044ff00000081058 */
[C---:B---3--:R-:W-:Y:S01]  /*72020*/  HMMA.1688.F32.TF32 R92, R140.reuse, R20, R92 ;  /* 0x000000148c5c723c */ /* 0x048fe2000008105c */
[----:B------:R-:W-:Y:S07]  /*72030*/  STL.64 [R1+0x2b68], R78 ;  /* 0x002b684e01007387 */ /* 0x000fee0000100a00 */
[C---:B------:R-:W-:Y:S01]  /*72040*/  HMMA.1688.F32.TF32 R96, R140.reuse, R24, R96 ;  /* 0x000000188c60723c */ /* 0x040fe20000081060 */
[----:B------:R-:W-:Y:S07]  /*72050*/  STL.64 [R1+0x2b60], R76 ;  /* 0x002b604c01007387 */ /* 0x000fee0000100a00 */
        /* <DEDUP_REMOVED lines=33> */
[----:B------:R-:W3:Y:S01]  /*72270*/  LDL.LU R121, [R1+0x784] ;  /* 0x0007840001797983 */ /* 0x000ee20000300800 */
[----:B------:R-:W-:Y:S03]  /*72280*/  HMMA.1688.F32.TF32 R112, R140, R40, R112 ;  /* 0x000000288c70723c */ /* 0x000fe60000081070 */
        /* <DEDUP_REMOVED lines=27> */
[----:B------:R-:W-:Y:S04]  /*72440*/  STL.64 [R1+0x2be0], R112 ;  /* 0x002be07001007387 */ /* 0x000fe80000100a00 */
[----:B------:R-:W4:Y:S04]  /*72450*/  LDL.LU R168, [R1+0x630] ;  /* 0x0006300001a87983 */ /* 0x000f280000300800 */
[----:B------:R-:W4:Y:S04]  /*72460*/  LDL.LU R169, [R1+0x634] ;  /* 0x0006340001a97983 */ /* 0x000f280000300800 */
[----:B------:R-:W4:Y:S04]  /*72470*/  LDL.LU R170, [R1+0x638] ;  /* 0x0006380001aa7983 */ /* 0x000f280000300800 */
[----:B------:R-:W4:Y:S01]  /*72480*/  LDL.LU R171, [R1+0x63c] ;  /* 0x00063c0001ab7983 */ /* 0x000f220000300800 */
[----:B------:R-:W-:Y:S03]  /*72490*/  HMMA.1688.F32.TF32 R164, R204, R28, R164 ;  /* 0x0000001ccca4723c */ /* 0x000fe600000810a4 */
[----:B------:R-:W1:Y:S05]  /*724a0*/  LDS R83, [R0+0x2a700] ;  /* 0x02a7000000537984 */ /* 0x000e6a0000000800 */
[C---:B--2---:R-:W-:Y:S08]  /*724b0*/  HMMA.1688.F32.TF32 R116, R140.reuse, R44, R116 ;  /* 0x0000002c8c74723c */ /* 0x044ff00000081074 */
[C---:B---3--:R-:W-:Y:S08]  /*724c0*/  HMMA.1688.F32.TF32 R120, R140.reuse, R48, R120 ;  /* 0x000000308c78723c */ /* 0x048ff00000081078 */
[C---:B----4-:R-:W-:Y:S07]  /*724d0*/  HMMA.1688.F32.TF32 R124, R140.reuse, R52, R124 ;  /* 0x000000348c7c723c */ /* 0x050fee000008107c */
[----:B------:R-:W-:Y:S01]  /*724e0*/  STL.64 [R1+0x2bf8], R118 ;  /* 0x002bf87601007387 */ /* 0x000fe20000100a00 */
[C---:B------:R-:W-:Y:S03]  /*724f0*/  HMMA.1688.F32.TF32 R128, R140.reuse, R56, R128 ;  /* 0x000000388c80723c */ /* 0x040fe60000081080 */
[----:B------:R-:W-:Y:S04]  /*72500*/  STL.64 [R1+0x2bf0], R116 ;  /* 0x002bf07401007387 */ /* 0x000fe80000100a00 */
[----:B------:R-:W-:Y:S04]  /*72510*/  STL.64 [R1+0x2c08], R122 ;  /* 0x002c087a01007387 */ /* 0x000fe80000100a00 */
[----:B------:R-:W-:Y:S04]  /*72520*/  STL.64 [R1+0x2c00], R120 ;  /* 0x002c007801007387 */ /* 0x000fe80000100a00 */
[----:B------:R-:W-:Y:S01]  /*72530*/  STL.64 [R1+0x2c18], R126 ;  /* 0x002c187e01007387 */ /* 0x000fe20000100a00 */
[C---:B------:R-:W-:Y:S03]  /*72540*/  HMMA.1688.F32.TF32 R132, R140.reuse, R60, R132 ;  /* 0x0000003c8c84723c */ /* 0x040fe60000081084 */
[----:B------:R-:W-:Y:S04]  /*72550*/  STL.64 [R1+0x2c10], R124 ;  /* 0x002c107c01007387 */ /* 0x000fe80000100a00 */
[----:B------:R-:W2:Y:S04]  /*72560*/  LDL.LU R172, [R1+0x620] ;  /* 0x0006200001ac7983 */ /* 0x000ea80000300800 */
[----:B------:R-:W2:Y:S04]  /*72570*/  LDL.LU R173, [R1+0x624] ;  /* 0x0006240001ad7983 */ /* 0x000ea80000300800 */
[----:B------:R-:W2:Y:S04]  /*72580*/  LDL.LU R174, [R1+0x628] ;  /* 0x0006280001ae7983 */ /* 0x000ea80000300800 */
[----:B------:R-:W2:Y:S04]  /*72590*/  LDL.LU R175, [R1+0x62c] ;  /* 0x00062c0001af7983 */ /* 0x000ea80000300800 */
[----:B------:R-:W-:Y:S04]  /*725a0*/  STL.64 [R1+0x2c28], R130 ;  /* 0x002c288201007387 */ /* 0x000fe80000100a00 */
[----:B------:R-:W-:Y:S04]  /*725b0*/  STL.64 [R1+0x2c20], R128 ;  /* 0x002c208001007387 */ /* 0x000fe80000100a00 */
[----:B------:R-:W-:Y:S01]  /*725c0*/  STL.64 [R1+0x2c38], R134 ;  /* 0x002c388601007387 */ /* 0x000fe20000100a00 */
[C---:B------:R-:W-:Y:S03]  /*725d0*/  HMMA.1688.F32.TF32 R136, R140.reuse, R64, R136 ;  /* 0x000000408c88723c */ /* 0x040fe60000081088 */
[----:B------:R-:W-:Y:S04]  /*725e0*/  STL.64 [R1+0x2c30], R132 ;  /* 0x002c308401007387 */ /* 0x000fe80000100a00 */
[----:B------:R-:W-:Y:S01]  /*725f0*/  STL [R1+0x2b00], R164 ;  /* 0x002b00a401007387 */ /* 0x000fe20000100800 */
[----:B------:R-:W-:Y:S03]  /*72600*/  HMMA.1688.F32.TF32 R140, R140, R68, R176 ;  /* 0x000000448c8c723c */ /* 0x000fe600000810b0 */
[----:B------:R-:W-:Y:S05]  /*72610*/  STL [R1+0x2afc], R165 ;  /* 0x002afca501007387 */ /* 0x000fea0000100800 */
[C---:B------:R-:W-:Y:S01]  /*72620*/  HMMA.1688.F32.TF32 R168, R204.reuse, R32, R168 ;  /* 0x00000020cca8723c */ /* 0x040fe200000810a8 */
[----:B------:R-:W-:Y:S04]  /*72630*/  STL [R1+0x2af8], R166 ;  /* 0x002af8a601007387 */ /* 0x000fe80000100800 */
[----:B------:R-:W-:Y:S04]  /*72640*/  STL [R1+0x2af4], R167 ;  /* 0x002af4a701007387 */ /* 0x000fe80000100800 */
        /* <DEDUP_REMOVED lines=34> */
[C---:B--2---:R-:W-:Y:S11]  /*72870*/  HMMA.1688.F32.TF32 R172, R204.reuse, R36, R172 ;  /* 0x00000024ccac723c */ /* 0x044ff600000810ac */
[----:B------:R-:W-:Y:S11]  /*72880*/  @!UPT UIADD3 URZ, URZ, URZ, URZ ;  /* 0x0000003f3f3ff290 */ /* 0x000ff6000fffe03f */
[----:B------:R-:W-:Y:S01]  /*72890*/  @!UPT UIADD3 URZ, URZ, URZ, URZ ;  /* 0x0000003f3f3ff290 */ /* 0x000fe2000fffe03f */
[----:B------:R-:W-:Y:S04]  /*728a0*/  STL [R1+0x2b14], R172 ;  /* 0x002b14ac01007387 */ /* 0x000fe80000100800 */
[----:B------:R-:W-:Y:S04]  /*728b0*/  STL [R1+0x2b10], R173 ;  /* 0x002b10ad01007387 */ /* 0x000fe80000100800 */
[----:B------:R-:W-:Y:S04]  /*728c0*/  STL [R1+0x2b0c], R174 ;  /* 0x002b0cae01007387 */ /* 0x000fe80000100800 */
[----:B------:R-:W-:Y:S01]  /*728d0*/  STL [R1+0x2ae8], R175 ;  /* 0x002ae8af01007387 */ /* 0x000fe20000100800 */
[C---:B---3--:R-:W-:Y:S08]  /*728e0*/  HMMA.1688.F32.TF32 R176, R204.reuse, R40, R176 ;  /* 0x00000028ccb0723c */ /* 0x048ff000000810b0 */
[C---:B----4-:R-:W-:Y:S11]  /*728f0*/  HMMA.1688.F32.TF32 R180, R204.reuse, R44, R180 ;  /* 0x0000002cccb4723c */ /* 0x050ff600000810b4 */
[----:B------:R-:W-:Y:S04]  /*72900*/  @!UPT UIADD3 URZ, URZ, URZ, URZ ;  /* 0x0000003f3f3ff290 */ /* 0x000fe8000fffe03f */
[----:B------:R-:W-:Y:S04]  /*72910*/  STL [R1+0x2b24], R176 ;  /* 0x002b24b001007387 */ /* 0x000fe80000100800 */
[----:B------:R-:W-:Y:S04]  /*72920*/  STL [R1+0x2b20], R177 ;  /* 0x002b20b101007387 */ /* 0x000fe80000100800 */
[----:B------:R-:W-:Y:S01]  /*72930*/  STL [R1+0x2b1c], R178 ;  /* 0x002b1cb201007387 */ /* 0x000fe20000100800 */
[C---:B------:R-:W-:Y:S03]  /*72940*/  HMMA.1688.F32.TF32 R184, R204.reuse, R48, R184 ;  /* 0x00000030ccb8723c */ /* 0x040fe600000810b8 */
[----:B------:R-:W-:Y:S05]  /*72950*/  STL [R1+0x2b18], R179 ;  /* 0x002b18b301007387 */ /* 0x000fea0000100800 */
[C---:B------:R-:W-:Y:S01]  /*72960*/  HMMA.1688.F32.TF32 R188, R204.reuse, R52, R188 ;  /* 0x00000034ccbc723c */ /* 0x040fe200000810bc */
[----:B------:R1:W-:Y:S04]  /*72970*/  STL [R1+0x2b2c], R180 ;  /* 0x002b2cb401007387 */ /* 0x0003e80000100800 */
[----:B------:R2:W-:Y:S04]  /*72980*/  STL [R1+0x2b28], R181 ;  /* 0x002b28b501007387 */ /* 0x0005e80000100800 */
[----:B------:R-:W-:Y:S04]  /*72990*/  STL [R1+0x2ae4], R182 ;  /* 0x002ae4b601007387 */ /* 0x000fe80000100800 */
[----:B------:R-:W-:Y:S04]  /*729a0*/  STL [R1+0x2ae0], R183 ;  /* 0x002ae0b701007387 */ /* 0x000fe80000100800 */
[----:B------:R3:W-:Y:S04]  /*729b0*/  STL [R1+0x2b3c], R184 ;  /* 0x002b3cb801007387 */ /* 0x0007e80000100800 */
[----:B------:R-:W-:Y:S04]  /*729c0*/  STL [R1+0x2b38], R185 ;  /* 0x002b38b901007387 */ /* 0x000fe80000100800 */
[----:B------:R4:W-:Y:S04]  /*729d0*/  STL [R1+0x2b34], R186 ;  /* 0x002b34ba01007387 */ /* 0x0009e80000100800 */
[----:B------:R1:W-:Y:S04]  /*729e0*/  STL [R1+0x2b30], R187 ;  /* 0x002b30bb01007387 */ /* 0x0003e80000100800 */
[----:B------:R-:W-:Y:S04]  /*729f0*/  STL [R1+0x2b4c], R188 ;  /* 0x002b4cbc01007387 */ /* 0x000fe80000100800 */
[----:B------:R-:W-:Y:S04]  /*72a00*/  STL [R1+0x2b48], R189 ;  /* 0x002b48bd01007387 */ /* 0x000fe80000100800 */
        /* <DEDUP_REMOVED lines=29> */
[----:B------:R-:W-:Y:S01]  /*72be0*/  HMMA.1688.F32.TF32 R144, R204, R8, R144 ;  /* 0x00000008cc90723c */ /* 0x000fe20000081090 */
[----:B------:R-:W-:Y:S01]  /*72bf0*/  IMAD.MOV.U32 R76, RZ, RZ, R215 ;  /* 0x000000ffff4c7224 */ /* 0x000fe200078e00d7 */
[----:B------:R-:W-:-:S06]  /*72c00*/  MOV R78, R230 ;  /* 0x000000e6004e7202 */ /* 0x000fcc0000000f00 */
[----:B------:R-:W-:Y:S01]  /*72c10*/  HMMA.1688.F32.TF32 R148, R204, R12, R148 ;  /* 0x0000000ccc94723c */ /* 0x000fe20000081094 */
[----:B------:R-:W-:-:S07]  /*72c20*/  IMAD.MOV.U32 R77, RZ, RZ, R229 ;  /* 0x000000ffff4d7224 */ /* 0x000fce00078e00e5 */
[----:B------:R-:W-:Y:S01]  /*72c30*/  HMMA.1688.F32.TF32 R152, R204, R16, R152 ;  /* 0x00000010cc98723c */ /* 0x000fe20000081098 */
[----:B------:R-:W-:-:S07]  /*72c40*/  IMAD.MOV.U32 R79, RZ, RZ, R231 ;  /* 0x000000ffff4f7224 */ /* 0x000fce00078e00e7 */
[C---:B------:R-:W-:Y:S08]  /*72c50*/  HMMA.1688.F32.TF32 R156, R204.reuse, R20, R156 ;  /* 0x00000014cc9c723c */ /* 0x040ff0000008109c */
[C---:B------:R-:W-:Y:S08]  /*72c60*/  HMMA.1688.F32.TF32 R160, R204.reuse, R24, R160 ;  /* 0x00000018cca0723c */ /* 0x040ff000000810a0 */
[C---:B------:R-:W-:Y:S08]  /*72c70*/  HMMA.1688.F32.TF32 R192, R204.reuse, R56, R192 ;  /* 0x00000038ccc0723c */ /* 0x040ff000000810c0 */
[----:B------:R-:W-:Y:S01]  /*72c80*/  HMMA.1688.F32.TF32 R196, R204, R60, R196 ;  /* 0x0000003cccc4723c */ /* 0x000fe200000810c4 */
[----:B------:R-:W-:Y:S01]  /*72c90*/  MOV R84, R228 ;  /* 0x000000e400547202 */ /* 0x000fe20000000f00 */
[----:B------:R-:W-:Y:S01]  /*72ca0*/  IMAD.MOV.U32 R85, RZ, RZ, R212 ;  /* 0x000000ffff557224 */ /* 0x000fe200078e00d4 */
[----:B------:R-:W-:Y:S01]  /*72cb0*/  MOV R87, R214 ;  /* 0x000000d600577202 */ /* 0x000fe20000000f00 */
[----:B------:R-:W-:-:S04]  /*72cc0*/  IMAD.MOV.U32 R86, RZ, RZ, R213 ;  /* 0x000000ffff567224 */ /* 0x000fc800078e00d5 */
[C---:B------:R-:W-:Y:S01]  /*72cd0*/  HMMA.1688.F32.TF32 R76, R80.reuse, R56, R76 ;  /* 0x00000038504c723c */ /* 0x040fe2000008104c */
[----:B------:R-:W-:Y:S01]  /*72ce0*/  IMAD.MOV.U32 R88, RZ, RZ, R240 ;  /* 0x000000ffff587224 */ /* 0x000fe200078e00f0 */
[----:B------:R-:W-:Y:S01]  /*72cf0*/  MOV R89, R241 ;  /* 0x000000f100597202 */ /* 0x000fe20000000f00 */
[----:B------:R-:W4:Y:S01]  /*72d00*/  LDL.LU R240, [R1+0x2df4] ;  /* 0x002df40001f07983 */ /* 0x000f220000300800 */
[----:B------:R-:W-:Y:S02]  /*72d10*/  IMAD.MOV.U32 R90, RZ, RZ, R242 ;  /* 0x000000ffff5a7224 */ /* 0x000fe400078e00f2 */
[----:B------:R-:W-:Y:S01]  /*72d20*/  IMAD.MOV.U32 R91, RZ, RZ, R243 ;  /* 0x000000ffff5b7224 */ /* 0x000fe200078e00f3 */
[----:B------:R-:W4:Y:S01]  /*72d30*/  LDL.LU R241, [R1+0x2df0] ;  /* 0x002df00001f17983 */ /* 0x000f220000300800 */
[----:B------:R-:W-:Y:S03]  /*72d40*/  HMMA.1688.F32.TF32 R84, R80, R52, R84 ;  /* 0x000000345054723c */ /* 0x000fe60000081054 */
        /* <DEDUP_REMOVED lines=10> */
[----:B-1----:R-:W-:Y:S01]  /*72df0*/  MOV R180, R76 ;  /* 0x0000004c00b47202 */ /* 0x002fe20000000f00 */
[----:B--2---:R-:W-:Y:S01]  /*72e00*/  IMAD.MOV.U32 R181, RZ, RZ, R77 ;  /* 0x000000ffffb57224 */ /* 0x004fe200078e004d */
[----:B------:R-:W-:Y:S01]  /*72e10*/  MOV R76, R51 ;  /* 0x00000033004c7202 */ /* 0x000fe20000000f00 */
[----:B------:R-:W-:Y:S01]  /*72e20*/  IMAD.MOV.U32 R176, RZ, RZ, R78 ;  /* 0x000000ffffb07224 */ /* 0x000fe200078e004e */
[----:B------:R-:W-:Y:S01]  /*72e30*/  MOV R177, R79 ;  /* 0x0000004f00b17202 */ /* 0x000fe20000000f00 */
[----:B------:R-:W-:Y:S01]  /*72e40*/  IMAD.MOV.U32 R77, RZ, RZ, R50 ;  /* 0x000000ffff4d7224 */ /* 0x000fe200078e0032 */
        /* <DEDUP_REMOVED lines=12> */
[----:B---3--:R-:W-:Y:S07]  /*72f10*/  HMMA.1688.F32.TF32 R204, R204, R68, R72 ;  /* 0x00000044cccc723c */ /* 0x008fee0000081048 */
[----:B------:R-:W-:Y:S01]  /*72f20*/  IMAD.MOV.U32 R72, RZ, RZ, R219 ;  /* 0x000000ffff487224 */ /* 0x000fe200078e00db */
[----:B------:R-:W-:Y:S01]  /*72f30*/  MOV R73, R218 ;  /* 0x000000da00497202 */ /* 0x000fe20000000f00 */
[----:B------:R-:W-:Y:S01]  /*72f40*/  IMAD.MOV.U32 R74, RZ, RZ, R217 ;  /* 0x000000ffff4a7224 */ /* 0x000fe200078e00d9 */
[C---:B----4-:R-:W-:Y:S01]  /*72f50*/  HMMA.1688.F32.TF32 R96, R80.reuse, R40, R96 ;  /* 0x000000285060723c */ /* 0x050fe20000081060 */
[----:B------:R-:W-:Y:S01]  /*72f60*/  IMAD.MOV.U32 R75, RZ, RZ, R216 ;  /* 0x000000ffff4b7224 */ /* 0x000fe200078e00d8 */
[----:B------:R-:W-:Y:S01]  /*72f70*/  MOV R103, R63 ;  /* 0x0000003f00677202 */ /* 0x000fe20000000f00 */
[----:B------:R-:W-:Y:S01]  /*72f80*/  IMAD.MOV.U32 R102, RZ, RZ, R62 ;  /* 0x000000ffff667224 */ /* 0x000fe200078e003e */
[----:B------:R-:W-:Y:S01]  /*72f90*/  MOV R110, R54 ;  /* 0x00000036006e7202 */ /* 0x000fe20000000f00 */
[----:B------:R-:W-:Y:S01]  /*72fa0*/  IMAD.MOV.U32 R111, RZ, RZ, R55 ;  /* 0x000000ffff6f7224 */ /* 0x000fe200078e0037 */
[----:B------:R-:W-:Y:S01]  /*72fb0*/  MOV R104, R18 ;  /* 0x0000001200687202 */ /* 0x000fe20000000f00 */
[----:B------:R-:W-:Y:S01]  /*72fc0*/  IMAD.MOV.U32 R105, RZ, RZ, R19 ;  /* 0x000000ffff697224 */ /* 0x000fe200078e0013 */
[C---:B------:R-:W-:Y:S01]  /*72fd0*/  HMMA.1688.F32.TF32 R72, R80.reuse, R60, R72 ;  /* 0x0000003c5048723c */ /* 0x040fe20000081048 */
[----:B------:R-:W-:Y:S01]  /*72fe0*/  IMAD.MOV.U32 R106, RZ, RZ, R14 ;  /* 0x000000ffff6a7224 */ /* 0x000fe200078e000e */
[----:B------:R-:W-:Y:S01]  /*72ff0*/  MOV R107, R15 ;  /* 0x0000000f006b7202 */ /* 0x000fe20000000f00 */
[----:B------:R-:W-:Y:S04]  /*73000*/  LDS R216, [R3+0x2c000] ;  /* 0x02c0000003d87984 */ /* 0x000fe80000000800 */
[----:B------:R-:W-:Y:S01]  /*73010*/  LDS R218, [R3+0x2e000] ;  /* 0x02e0000003da7984 */ /* 0x000fe20000000800 */
[----:B------:R-:W-:Y:S07]  /*73020*/  HMMA.1688.F32.TF32 R92, R80, R44, R92 ;  /* 0x0000002c505c723c */ /* 0x000fee000008105c */
[----:B------:R1:W-:Y:S09]  /*73030*/  STL.64 [R1+0x540], R96 ;  /* 0x0005406001007387 */ /* 0x0003f20000100a00 */
[----:B------:R-:W-:Y:S01]  /*73040*/  IMAD.MOV.U32 R184, RZ, RZ, R72 ;  /* 0x000000ffffb87224 */ /* 0x000fe200078e0048 */
[----:B------:R-:W-:Y:S01]  /*73050*/  MOV R186, R74 ;  /* 0x0000004a00ba7202 */ /* 0x000fe20000000f00 */
[----:B------:R-:W-:Y:S01]  /*73060*/  IMAD.MOV.U32 R185, RZ, RZ, R73 ;  /* 0x000000ffffb97224 */ /* 0x000fe200078e0049 */
[----:B------:R2:W-:Y:S01]  /*73070*/  STL.64 [R1+0x548], R98 ;  /* 0x0005486201007387 */ /* 0x0005e20000100a00 */
[----:B------:R-:W-:Y:S01]  /*73080*/  IMAD.MOV.U32 R72, RZ, RZ, R59 ;  /* 0x000000ffff487224 */ /* 0x000fe200078e003b */
[----:B------:R-:W-:Y:S01]  /*73090*/  MOV R73, R58 ;  /* 0x0000003a00497202 */ /* 0x000fe20000000f00 */
[----:B------:R-:W-:Y:S01]  /*730a0*/  IMAD.MOV.U32 R187, RZ, RZ, R75 ;  /* 0x000000ffffbb7224 */ /* 0x000fe200078e004b */
[----:B------:R-:W3:Y:S01]  /*730b0*/  LDL.LU R59, [R1+0x2dc4] ;  /* 0x002dc400013b7983 */ /* 0x000ee20000300800 */
[----:B------:R-:W-:-:S02]  /*730c0*/  IMAD.MOV.U32 R74, RZ, RZ, R47 ;  /* 0x000000ffff4a7224 */ /* 0x000fc400078e002f */
[----:B------:R-:W-:Y:S01]  /*730d0*/  IMAD.MOV.U32 R75, RZ, RZ, R46 ;  /* 0x000000ffff4b7224 */ /* 0x000fe200078e002e */
[----:B------:R-:W4:Y:S04]  /*730e0*/  LDL.LU R58, [R1+0x2dc0] ;  /* 0x002dc000013a7983 */ /* 0x000f280000300800 */
        /* <DEDUP_REMOVED lines=8> */
[----:B------:R-:W4:Y:S01]  /*73170*/  LDL.LU R43, [R1+0x2da4] ;  /* 0x002da400012b7983 */ /* 0x000f220000300800 */
[----:B------:R-:W-:-:S03]  /*73180*/  IMAD.MOV.U32 R92, RZ, RZ, R27 ;  /* 0x000000ffff5c7224 */ /* 0x000fc600078e001b */
[----:B------:R-:W4:Y:S01]  /*73190*/  LDL.LU R42, [R1+0x2da0] ;  /* 0x002da000012a7983 */ /* 0x000f220000300800 */
[----:B------:R-:W-:Y:S01]  /*731a0*/  IMAD.MOV.U32 R169, RZ, RZ, R94 ;  /* 0x000000ffffa97224 */ /* 0x000fe200078e005e */
[----:B------:R-:W-:Y:S02]  /*731b0*/  MOV R93, R26 ;  /* 0x0000001a005d7202 */ /* 0x000fe40000000f00 */
[----:B------:R-:W4:Y:S01]  /*731c0*/  LDL.LU R23, [R1+0x2d9c] ;  /* 0x002d9c0001177983 */ /* 0x000f220000300800 */
[----:B------:R-:W-:Y:S01]  /*731d0*/  MOV R164, R95 ;  /* 0x0000005f00a47202 */ /* 0x000fe20000000f00 */
[----:B------:R-:W-:Y:S02]  /*731e0*/  IMAD.MOV.U32 R94, RZ, RZ, R31 ;  /* 0x000000ffff5e7224 */ /* 0x000fe400078e001f */
        /* <DEDUP_REMOVED lines=11> */
[----:B-1----:R-:W-:Y:S01]  /*732a0*/  IMAD.MOV.U32 R96, RZ, RZ, R4 ;  /* 0x000000ffff607224 */ /* 0x002fe200078e0004 */
[----:B--2---:R-:W-:Y:S01]  /*732b0*/  MOV R98, R6 ;  /* 0x0000000600627202 */ /* 0x004fe20000000f00 */
[----:B------:R-:W-:Y:S01]  /*732c0*/  IMAD.MOV.U32 R97, RZ, RZ, R5 ;  /* 0x000000ffff617224 */ /* 0x000fe200078e0005 */
[----:B------:R-:W-:Y:S01]  /*732d0*/  LDS R217, [R0+0x2c000] ;  /* 0x02c0000000d97984 */ /* 0x000fe20000000800 */
[----:B------:R-:W-:-:S03]  /*732e0*/  IMAD.MOV.U32 R99, RZ, RZ, R7 ;  /* 0x000000ffff637224 */ /* 0x000fc600078e0007 */
[----:B------:R-:W1:Y:S11]  /*732f0*/  LDS R219, [R0+0x2e000] ;  /* 0x02e0000000db7984 */ /* 0x000e760000000800 */
[----:B------:R-:W-:Y:S05]  /*73300*/  @!UPT UIADD3 URZ, URZ, URZ, URZ ;  /* 0x0000003f3f3ff290 */ /* 0x000fea000fffe03f */
[----:B------:R-:W-:Y:S02]  /*73310*/  IMAD.MOV.U32 R165, RZ, RZ, R88 ;  /* 0x000000ffffa57224 */ /* 0x000fe400078e0058 */
[----:B------:R-:W-:Y:S01]  /*73320*/  IMAD.MOV.U32 R166, RZ, RZ, R89 ;  /* 0x000000ffffa67224 */ /* 0x000fe200078e0059 */
[----:B------:R-:W-:Y:S01]  /*73330*/  MOV R89, R11 ;  /* 0x0000000b00597202 */ /* 0x000fe20000000f00 */
[----:B------:R-:W-:Y:S02]  /*73340*/  IMAD.MOV.U32 R88, RZ, RZ, R10 ;  /* 0x000000ffff587224 */ /* 0x000fe400078e000a */
[----:B---3--:R-:W-:Y:S02]  /*73350*/  IMAD.MOV.U32 R109, RZ, RZ, R59 ;  /* 0x000000ffff6d7224 */ /* 0x008fe400078e003b */
[----:B----4-:R-:W-:Y:S02]  /*73360*/  IMAD.MOV.U32 R108, RZ, RZ, R58 ;  /* 0x000000ffff6c7224 */ /* 0x010fe400078e003a */
[----:B------:R-:W2:Y:S04]  /*73370*/  LDL.LU R58, [R1+0x2d74] ;  /* 0x002d7400013a7983 */ /* 0x000ea80000300800 */
[----:B------:R-:W2:Y:S04]  /*73380*/  LDL.LU R59, [R1+0x2d70] ;  /* 0x002d7000013b7983 */ /* 0x000ea80000300800 */
[----:B------:R-:W3:Y:S04]  /*73390*/  LDL.LU R54, [R1+0x2d6c] ;  /* 0x002d6c0001367983 */ /* 0x000ee80000300800 */
[----:B------:R-:W3:Y:S04]  /*733a0*/  LDL.LU R55, [R1+0x2d68] ;  /* 0x002d680001377983 */ /* 0x000ee80000300800 */
[----:B------:R-:W4:Y:S01]  /*733b0*/  LDL.LU R132, [R1+0x1e0] ;  /* 0x0001e00001847983 */ /* 0x000f220000300800 */
[----:B------:R-:W-:-:S03]  /*733c0*/  IMAD.MOV.U32 R112, RZ, RZ, R50 ;  /* 0x000000ffff707224 */ /* 0x000fc600078e0032 */
[----:B------:R-:W4:Y:S01]  /*733d0*/  LDL.LU R133, [R1+0x1e4] ;  /* 0x0001e40001857983 */ /* 0x000f220000300800 */
[----:B------:R-:W-:-:S03]  /*733e0*/  MOV R113, R51 ;  /* 0x0000003300717202 */ /* 0x000fc60000000f00 */
[----:B------:R-:W4:Y:S01]  /*733f0*/  LDL.LU R134, [R1+0x1e8] ;  /* 0x0001e80001867983 */ /* 0x000f220000300800 */
[----:B------:R-:W-:-:S03]  /*73400*/  IMAD.MOV.U32 R114, RZ, RZ, R46 ;  /* 0x000000ffff727224 */ /* 0x000fc600078e002e */
[----:B------:R-:W4:Y:S01]  /*73410*/  LDL.LU R135, [R1+0x1ec] ;  /* 0x0001ec0001877983 */ /* 0x000f220000300800 */
[----:B------:R-:W-:-:S03]  /*73420*/  IMAD.MOV.U32 R115, RZ, RZ, R47 ;  /* 0x000000ffff737224 */ /* 0x000fc600078e002f */
[----:B------:R-:W2:Y:S01]  /*73430*/  LDL.LU R50, [R1+0x2d64] ;  /* 0x002d640001327983 */ /* 0x000ea20000300800 */
[----:B------:R-:W-:-:S03]  /*73440*/  MOV R116, R42 ;  /* 0x0000002a00747202 */ /* 0x000fc60000000f00 */
[----:B------:R-:W2:Y:S01]  /*73450*/  LDL.LU R51, [R1+0x2d60] ;  /* 0x002d600001337983 */ /* 0x000ea20000300800 */
[----:B------:R-:W-:-:S03]  /*73460*/  IMAD.MOV.U32 R117, RZ, RZ, R43 ;  /* 0x000000ffff757224 */ /* 0x000fc600078e002b */
[----:B------:R-:W2:Y:S01]  /*73470*/  LDL.LU R46, [R1+0x2d5c] ;  /* 0x002d5c00012e7983 */ /* 0x000ea20000300800 */
[----:B------:R-:W-:-:S03]  /*73480*/  IMAD.MOV.U32 R118, RZ, RZ, R38 ;  /* 0x000000ffff767224 */ /* 0x000fc600078e0026 */
[----:B------:R-:W2:Y:S01]  /*73490*/  LDL.LU R47, [R1+0x2d58] ;  /* 0x002d5800012f7983 */ /* 0x000ea20000300800 */
[----:B------:R-:W-:-:S03]  /*734a0*/  MOV R119, R39 ;  /* 0x0000002700777202 */ /* 0x000fc60000000f00 */
[----:B------:R-:W2:Y:S04]  /*734b0*/  LDL.LU R42, [R1+0x2d54] ;  /* 0x002d5400012a7983 */ /* 0x000ea80000300800 */
[----:B------:R-:W2:Y:S04]  /*734c0*/  LDL.LU R43, [R1+0x2d50] ;  /* 0x002d5000012b7983 */ /* 0x000ea80000300800 */
[----:B------:R-:W2:Y:S01]  /*734d0*/  LDL.LU R38, [R1+0x2d4c] ;  /* 0x002d4c0001267983 */ /* 0x000ea20000300800 */
[----:B------:R-:W-:Y:S01]  /*734e0*/  MOV R126, R30 ;  /* 0x0000001e007e7202 */ /* 0x000fe20000000f00 */
[----:B------:R-:W-:-:S02]  /*734f0*/  IMAD.MOV.U32 R125, RZ, RZ, R35 ;  /* 0x000000ffff7d7224 */ /* 0x000fc400078e0023 */
[----:B------:R-:W2:Y:S01]  /*73500*/  LDL.LU R39, [R1+0x2d48] ;  /* 0x002d480001277983 */ /* 0x000ea20000300800 */
[----:B------:R-:W-:-:S03]  /*73510*/  IMAD.MOV.U32 R124, RZ, RZ, R34 ;  /* 0x000000ffff7c7224 */ /* 0x000fc600078e0022 */
[----:B------:R-:W2:Y:S01]  /*73520*/  LDL.LU R34, [R1+0x2d44] ;  /* 0x002d440001227983 */ /* 0x000ea20000300800 */
[----:B------:R-:W-:-:S03]  /*73530*/  IMAD.MOV.U32 R127, RZ, RZ, R31 ;  /* 0x000000ffff7f7224 */ /* 0x000fc600078e001f */
[----:B------:R-:W2:Y:S04]  /*73540*/  LDL.LU R35, [R1+0x2d40] ;  /* 0x002d400001237983 */ /* 0x000ea80000300800 */
[----:B------:R-:W2:Y:S04]  /*73550*/  LDL.LU R30, [R1+0x2d3c] ;  /* 0x002d3c00011e7983 */ /* 0x000ea80000300800 */
[----:B------:R-:W2:Y:S01]  /*73560*/  LDL.LU R31, [R1+0x2d38] ;  /* 0x002d3800011f7983 */ /* 0x000ea20000300800 */
[----:B------:R-:W-:-:S03]  /*73570*/  IMAD.MOV.U32 R120, RZ, RZ, R26 ;  /* 0x000000ffff787224 */ /* 0x000fc600078e001a */
[----:B------:R-:W1:Y:S01]  /*73580*/  LDL.LU R128, [R1+0xd0] ;  /* 0x0000d00001807983 */ /* 0x000e620000300800 */
[----:B------:R-:W-:-:S03]  /*73590*/  MOV R121, R27 ;  /* 0x0000001b00797202 */ /* 0x000fc60000000f00 */
[----:B------:R-:W1:Y:S01]  /*735a0*/  LDL.LU R129, [R1+0xd4] ;  /* 0x0000d40001817983 */ /* 0x000e620000300800 */
[----:B------:R-:W-:-:S03]  /*735b0*/  IMAD.MOV.U32 R122, RZ, RZ, R22 ;  /* 0x000000ffff7a7224 */ /* 0x000fc600078e0016 */
[----:B------:R-:W1:Y:S01]  /*735c0*/  LDL.LU R130, [R1+0xd8] ;  /* 0x0000d80001827983 */ /* 0x000e620000300800 */
[----:B------:R-:W-:-:S03]  /*735d0*/  IMAD.MOV.U32 R123, RZ, RZ, R23 ;  /* 0x000000ffff7b7224 */ /* 0x000fc600078e0017 */
[----:B------:R-:W1:Y:S04]  /*735e0*/  LDL.LU R131, [R1+0xdc] ;  /* 0x0000dc0001837983 */ /* 0x000e680000300800 */
        /* <DEDUP_REMOVED lines=12> */
[----:B------:R-:W1:Y:S04]  /*736b0*/  LDL.LU R10, [R1+0x2d04] ;  /* 0x002d0400010a7983 */ /* 0x000e680000300800 */
[----:B------:R-:W1:Y:S01]  /*736c0*/  LDL.LU R11, [R1+0x2d00] ;  /* 0x002d0000010b7983 */ /* 0x000e620000300800 */
        /* <DEDUP_REMOVED lines=8> */
[----:B------:R-:W-:Y:S01]  /*73750*/  MOV R167, R90 ;  /* 0x0000005a00a77202 */ /* 0x000fe20000000f00 */
[----:B------:R-:W-:-:S02]  /*73760*/  IMAD.MOV.U32 R170, RZ, RZ, R91 ;  /* 0x000000ffffaa7224 */ /* 0x000fc400078e005b */
[----:B------:R-:W-:Y:S02]  /*73770*/  IMAD.MOV.U32 R90, RZ, RZ, R252 ;  /* 0x000000ffff5a7224 */ /* 0x000fe400078e00fc */
[----:B------:R-:W-:Y:S02]  /*73780*/  IMAD.MOV.U32 R91, RZ, RZ, R2 ;  /* 0x000000ffff5b7224 */ /* 0x000fe400078e0002 */
[C---:B----4-:R-:W-:Y:S08]  /*73790*/  HMMA.1688.F32.TF32 R132, R80.reuse, R64, R132 ;  /* 0x000000405084723c */ /* 0x050ff00000081084 */
[----:B--2---:R-:W-:Y:S08]  /*737a0*/  HMMA.1688.F32.TF32 R4, R80, R68, R4 ;  /* 0x000000445004723c */ /* 0x004ff00000081004 */
[C---:B-1----:R-:W-:Y:S08]  /*737b0*/  HMMA.1688.F32.TF32 R80, R216.reuse, R10, R128 ;  /* 0x0000000ad850723c */ /* 0x042ff00000081080 */
[C---:B------:R-:W-:Y:S11]  /*737c0*/  HMMA.1688.F32.TF32 R124, R216.reuse, R14, R124 ;  /* 0x0000000ed87c723c */ /* 0x040ff6000008107c */
[----:B------:R-:W-:Y:S04]  /*737d0*/  @!UPT UIADD3 URZ, URZ, URZ, URZ ;  /* 0x0000003f3f3ff290 */ /* 0x000fe8000fffe03f */
[----:B------:R1:W-:Y:S01]  /*737e0*/  STL.64 [R1+0xd0], R80 ;  /* 0x0000d05001007387 */ /* 0x0003e20000100a00 */
[----:B------:R-:W-:Y:S01]  /*737f0*/  IMAD.MOV.U32 R9, RZ, RZ, R82 ;  /* 0x000000ffff097224 */ /* 0x000fe200078e0052 */
[----:B------:R-:W-:Y:S02]  /*73800*/  MOV R8, R83 ;  /* 0x0000005300087202 */ /* 0x000fe40000000f00 */
[C---:B-1----:R-:W-:Y:S04]  /*73810*/  HMMA.1688.F32.TF32 R80, R216.reuse, R18, R120 ;  /* 0x00000012d850723c */ /* 0x042fe80000081078 */
[----:B------:R-:W-:Y:S04]  /*73820*/  STL.64 [R1+0xc0], R124 ;  /* 0x0000c07c01007387 */ /* 0x000fe80000100a00 */
[----:B------:R-:W-:Y:S01]  /*73830*/  STL.64 [R1+0xc8], R126 ;  /* 0x0000c87e01007387 */ /* 0x000fe20000100a00 */
[C---:B------:R-:W-:Y:S08]  /*73840*/  HMMA.1688.F32.TF32 R116, R216.reuse, R22, R116 ;  /* 0x00000016d874723c */ /* 0x040ff00000081074 */
[C---:B------:R-:W-:Y:S06]  /*73850*/  HMMA.1688.F32.TF32 R112, R216.reuse, R26, R112 ;  /* 0x0000001ad870723c */ /* 0x040fec0000081070 */
[----:B------:R-:W-:Y:S04]  /*73860*/  STL.64 [R1+0xb0], R80 ;  /* 0x0000b05001007387 */ /* 0x000fe80000100a00 */
[----:B------:R1:W-:Y:S02]  /*73870*/  STL.64 [R1+0xb8], R82 ;  /* 0x0000b85201007387 */ /* 0x0003e40000100a00 */
[C---:B-1----:R-:W-:Y:S03]  /*73880*/  HMMA.1688.F32.TF32 R80, R216.reuse, R30, R108 ;  /* 0x0000001ed850723c */ /* 0x042fe6000008106c */
[----:B------:R-:W-:Y:S04]  /*73890*/  STL.64 [R1+0xa0], R116 ;  /* 0x0000a07401007387 */ /* 0x000fe80000100a00 */
[----:B------:R-:W-:Y:S04]  /*738a0*/  STL.64 [R1+0xa8], R118 ;  /* 0x0000a87601007387 */ /* 0x000fe80000100a00 */
[----:B------:R-:W-:Y:S01]  /*738b0*/  STL.64 [R1+0x90], R112 ;  /* 0x0000907001007387 */ /* 0x000fe20000100a00 */
[----:B------:R-:W-:Y:S03]  /*738c0*/  HMMA.1688.F32.TF32 R104, R216, R34, R104 ;  /* 0x00000022d868723c */ /* 0x000fe60000081068 */
[----:B------:R-:W-:Y:S08]  /*738d0*/  STL.64 [R1+0x98], R114 ;  /* 0x0000987201007387 */ /* 0x000ff00000100a00 */
[----:B------:R1:W-:Y:S01]  /*738e0*/  STL.64 [R1+0x80], R80 ;  /* 0x0000805001007387 */ /* 0x0003e20000100a00 */
[----:B------:R-:W-:-:S02]  /*738f0*/  IMAD.MOV.U32 R17, RZ, RZ, R82 ;  /* 0x000000ffff117224 */ /* 0x000fc400078e0052 */
[----:B------:R-:W-:Y:S02]  /*73900*/  IMAD.MOV.U32 R16, RZ, RZ, R83 ;  /* 0x000000ffff107224 */ /* 0x000fe400078e0053 */
[C---:B-1----:R-:W-:Y:S07]  /*73910*/  HMMA.1688.F32.TF32 R80, R216.reuse, R38, R100 ;  /* 0x00000026d850723c */ /* 0x042fee0000081064 */
[----:B------:R-:W-:Y:S04]  /*73920*/  STL.64 [R1+0x70], R104 ;  /* 0x0000706801007387 */ /* 0x000fe80000100a00 */
[----:B------:R-:W-:Y:S01]  /*73930*/  STL.64 [R1+0x78], R106 ;  /* 0x0000786a01007387 */ /* 0x000fe20000100a00 */
[----:B------:R-:W-:Y:S11]  /*73940*/  HMMA.1688.F32.TF32 R96, R216, R42, R96 ;  /* 0x0000002ad860723c */ /* 0x000ff60000081060 */
[----:B------:R1:W-:Y:S01]  /*73950*/  STL.64 [R1+0x60], R80 ;  /* 0x0000605001007387 */ /* 0x0003e20000100a00 */
[----:B------:R-:W-:Y:S01]  /*73960*/  MOV R252, R82 ;  /* 0x0000005200fc7202 */ /* 0x000fe20000000f00 */
[----:B------:R-:W-:-:S02]  /*73970*/  IMAD.MOV.U32 R2, RZ, RZ, R83 ;  /* 0x000000ffff027224 */ /* 0x000fc400078e0053 */
[C---:B-1----:R-:W-:Y:S08]  /*73980*/  HMMA.1688.F32.TF32 R80, R216.reuse, R46, R92 ;  /* 0x0000002ed850723c */ /* 0x042ff0000008105c */
[----:B------:R-:W-:Y:S04]  /*73990*/  STL.64 [R1+0x50], R96 ;  /* 0x0000506001007387 */ /* 0x000fe80000100a00 */
[----:B------:R-:W-:Y:S01]  /*739a0*/  STL.64 [R1+0x58], R98 ;  /* 0x0000586201007387 */ /* 0x000fe20000100a00 */
[C---:B------:R-:W-:Y:S08]  /*739b0*/  HMMA.1688.F32.TF32 R88, R216.reuse, R50, R88 ;  /* 0x00000032d858723c */ /* 0x040ff00000081058 */
[C---:B---3--:R-:W-:Y:S02]  /*739c0*/  HMMA.1688.F32.TF32 R84, R216.reuse, R54, R84 ;  /* 0x00000036d854723c */ /* 0x048fe40000081054 */
[----:B------:R-:W-:Y:S04]  /*739d0*/  STL.64 [R1+0x40], R80 ;  /* 0x0000405001007387 */ /* 0x000fe80000100a00 */
[----:B------:R1:W-:Y:S02]  /*739e0*/  STL.64 [R1+0x48], R82 ;  /* 0x0000485201007387 */ /* 0x0003e40000100a00 */
[C---:B------:R-:W-:Y:S08]  /*739f0*/  HMMA.1688.F32.TF32 R72, R216.reuse, R62, R72 ;  /* 0x0000003ed848723c */ /* 0x040ff00000081048 */
[----:B-1----:R-:W-:Y:S01]  /*73a00*/  HMMA.1688.F32.TF32 R80, R216, R58, R76 ;  /* 0x0000003ad850723c */ /* 0x002fe2000008104c */
[----:B------:R-:W-:Y:S04]  /*73a10*/  STL.64 [R1+0x30], R88 ;  /* 0x0000305801007387 */ /* 0x000fe80000100a00 */
[----:B------:R-:W-:Y:S04]  /*73a20*/  STL.64 [R1+0x38], R90 ;  /* 0x0000385a01007387 */ /* 0x000fe80000100a00 */
[----:B------:R1:W-:Y:S01]  /*73a30*/  STL.64 [R1+0x20], R84 ;  /* 0x0000205401007387 */ /* 0x0003e20000100a00 */
[----:B------:R-:W-:-:S03]  /*73a40*/  IMAD.MOV.U32 R76, RZ, RZ, R248 ;  /* 0x000000ffff4c7224 */ /* 0x000fc600078e00f8 */
[----:B------:R2:W-:Y:S01]  /*73a50*/  STL.64 [R1+0x28], R86 ;  /* 0x0000285601007387 */ /* 0x0005e20000100a00 */
[----:B------:R-:W-:Y:S01]  /*73a60*/  MOV R77, R250 ;  /* 0x000000fa004d7202 */ /* 0x000fe20000000f00 */
[----:B------:R-:W-:Y:S02]  /*73a70*/  IMAD.MOV.U32 R78, RZ, RZ, R249 ;  /* 0x000000ffff4e7224 */ /* 0x000fe400078e00f9 */
[----:B------:R-:W-:-:S06]  /*73a80*/  IMAD.MOV.U32 R79, RZ, RZ, R247 ;  /* 0x000000ffff4f7224 */ /* 0x000fcc00078e00f7 */
[----:B------:R-:W-:Y:S04]  /*73a90*/  STL.64 [R1+0x10], R80 ;  /* 0x0000105001007387 */ /* 0x000fe80000100a00 */
[----:B------:R-:W-:Y:S04]  /*73aa0*/  STL.64 [R1+0x18], R82 ;  /* 0x0000185201007387 */ /* 0x000fe80000100a00 */
[----:B------:R-:W3:Y:S04]  /*73ab0*/  LDL.LU R248, [R1+0x2cfc] ;  /* 0x002cfc0001f87983 */ /* 0x000ee80000300800 */
[----:B------:R-:W-:Y:S04]  /*73ac0*/  STL.64 [R1], R72 ;  /* 0x0000004801007387 */ /* 0x000fe80000100a00 */
[----:B------:R4:W-:Y:S04]  /*73ad0*/  STL.64 [R1+0x8], R74 ;  /* 0x0000084a01007387 */ /* 0x0009e80000100a00 */
[----:B------:R-:W3:Y:S04]  /*73ae0*/  LDL.LU R250, [R1+0x2cf8] ;  /* 0x002cf80001fa7983 */ /* 0x000ee80000300800 */
[----:B------:R-:W3:Y:S04]  /*73af0*/  LDL.LU R249, [R1+0x2cf4] ;  /* 0x002cf40001f97983 */ /* 0x000ee80000300800 */
[----:B------:R-:W3:Y:S01]  /*73b00*/  LDL.LU R247, [R1+0x2cf0] ;  /* 0x002cf00001f77983 */ /* 0x000ee20000300800 */
[----:B-1----:R-:W-:Y:S01]  /*73b10*/  MOV R84, R246 ;  /* 0x000000f600547202 */ /* 0x002fe20000000f00 */
[----:B------:R-:W-:-:S02]  /*73b20*/  IMAD.MOV.U32 R85, RZ, RZ, R245 ;  /* 0x000000ffff557224 */ /* 0x000fc400078e00f5 */
[----:B------:R-:W4:Y:S01]  /*73b30*/  LDL.LU R246, [R1+0x2cec] ;  /* 0x002cec0001f67983 */ /* 0x000f220000300800 */
[----:B--2---:R-:W-:Y:S01]  /*73b40*/  IMAD.MOV.U32 R86, RZ, RZ, R244 ;  /* 0x000000ffff567224 */ /* 0x004fe200078e00f4 */
[----:B------:R-:W-:Y:S02]  /*73b50*/  MOV R87, R251 ;  /* 0x000000fb00577202 */ /* 0x000fe40000000f00 */
[----:B------:R-:W2:Y:S01]  /*73b60*/  LDL.LU R245, [R1+0x2ce8] ;  /* 0x002ce80001f57983 */ /* 0x000ea20000300800 */
[----:B------:R-:W-:-:S03]  /*73b70*/  IMAD.MOV.U32 R88, RZ, RZ, R71 ;  /* 0x000000ffff587224 */ /* 0x000fc600078e0047 */
[----:B------:R-:W4:Y:S01]  /*73b80*/  LDL.LU R244, [R1+0x2ce4] ;  /* 0x002ce40001f47983 */ /* 0x000f220000300800 */
[----:B------:R-:W-:Y:S01]  /*73b90*/  IMAD.MOV.U32 R89, RZ, RZ, R66 ;  /* 0x000000ffff597224 */ /* 0x000fe200078e0042 */
[----:B------:R-:W-:Y:S02]  /*73ba0*/  MOV R90, R67 ;  /* 0x00000043005a7202 */ /* 0x000fe40000000f00 */
[----:B------:R-:W4:Y:S01]  /*73bb0*/  LDL.LU R251, [R1+0x2ce0] ;  /* 0x002ce00001fb7983 */ /* 0x000f220000300800 */
[----:B------:R-:W-:-:S03]  /*73bc0*/  IMAD.MOV.U32 R91, RZ, RZ, R70 ;  /* 0x000000ffff5b7224 */ /* 0x000fc600078e0046 */
[----:B------:R-:W4:Y:S04]  /*73bd0*/  LDL.LU R71, [R1+0x2cdc] ;  /* 0x002cdc0001477983 */ /* 0x000f280000300800 */
[----:B------:R-:W4:Y:S04]  /*73be0*/  LDL.LU R66, [R1+0x2cd8] ;  /* 0x002cd80001427983 */ /* 0x000f280000300800 */
[----:B------:R-:W4:Y:S04]  /*73bf0*/  LDL.LU R67, [R1+0x2cd4] ;  /* 0x002cd40001437983 */ /* 0x000f280000300800 */
[----:B------:R-:W4:Y:S01]  /*73c00*/  LDL.LU R70, [R1+0x2cd0] ;  /* 0x002cd00001467983 */ /* 0x000f220000300800 */
        /* <DEDUP_REMOVED lines=11> */
[----:B------:R-:W1:Y:S04]  /*73cc0*/  LDS R7, [R0+0x2e100] ;  /* 0x02e1000000077984 */ /* 0x000e680000000800 */
[----:B------:R-:W-:Y:S04]  /*73cd0*/  LDS R80, [R3+0x2c200] ;  /* 0x02c2000003507984 */ /* 0x000fe80000000800 */
[----:B------:R-:W-:Y:S04]  /*73ce0*/  LDS R82, [R3+0x2e200] ;  /* 0x02e2000003527984 */ /* 0x000fe80000000800 */
[----:B------:R-:W-:Y:S04]  /*73cf0*/  LDS R81, [R0+0x2c200] ;  /* 0x02c2000000517984 */ /* 0x000fe80000000800 */
[----:B------:R-:W1:Y:S01]  /*73d00*/  LDS R83, [R0+0x2e200] ;  /* 0x02e2000000537984 */ /* 0x000e620000000800 */
[----:B---3--:R-:W-:-:S03]  /*73d10*/  IMAD.MOV.U32 R92, RZ, RZ, R247 ;  /* 0x000000ffff5c7224 */ /* 0x008fc600078e00f7 */
[----:B------:R-:W3:Y:S01]  /*73d20*/  LDL.LU R247, [R1+0x2ccc] ;  /* 0x002ccc0001f77983 */ /* 0x000ee20000300800 */
[----:B------:R-:W-:Y:S01]  /*73d30*/  MOV R93, R249 ;  /* 0x000000f9005d7202 */ /* 0x000fe20000000f00 */
[----:B------:R-:W-:Y:S02]  /*73d40*/  IMAD.MOV.U32 R94, RZ, RZ, R250 ;  /* 0x000000ffff5e7224 */ /* 0x000fe400078e00fa */
[----:B------:R-:W3:Y:S01]  /*73d50*/  LDL.LU R249, [R1+0x2cc8] ;  /* 0x002cc80001f97983 */ /* 0x000ee20000300800 */
[----:B------:R-:W-:-:S03]  /*73d60*/  IMAD.MOV.U32 R95, RZ, RZ, R248 ;  /* 0x000000ffff5f7224 */ /* 0x000fc600078e00f8 */
[----:B------:R-:W3:Y:S01]  /*73d70*/  LDL.LU R250, [R1+0x2cc4] ;  /* 0x002cc40001fa7983 */ /* 0x000ee20000300800 */
[----:B--2---:R-:W-:Y:S02]  /*73d80*/  IMAD.MOV.U32 R98, RZ, RZ, R245 ;  /* 0x000000ffff627224 */ /* 0x004fe400078e00f5 */
[----:B----4-:R-:W-:Y:S01]  /*73d90*/  IMAD.MOV.U32 R97, RZ, RZ, R244 ;  /* 0x000000ffff617224 */ /* 0x010fe200078e00f4 */
[----:B------:R-:W2:Y:S01]  /*73da0*/  LDL.LU R248, [R1+0x2cc0] ;  /* 0x002cc00001f87983 */ /* 0x000ea20000300800 */
[----:B------:R-:W-:-:S03]  /*73db0*/  MOV R96, R251 ;  /* 0x000000fb00607202 */ /* 0x000fc60000000f00 */
[----:B------:R-:W4:Y:S01]  /*73dc0*/  LDL.LU R251, [R1+0x2cbc] ;  /* 0x002cbc0001fb7983 */ /* 0x000f220000300800 */
[----:B------:R-:W-:-:S03]  /*73dd0*/  MOV R99, R246 ;  /* 0x000000f600637202 */ /* 0x000fc60000000f00 */
[----:B------:R-:W4:Y:S04]  /*73de0*/  LDL.LU R244, [R1+0x2cb8] ;  /* 0x002cb80001f47983 */ /* 0x000f280000300800 */
[----:B------:R-:W4:Y:S04]  /*73df0*/  LDL.LU R245, [R1+0x2cb4] ;  /* 0x002cb40001f57983 */ /* 0x000f280000300800 */
[----:B------:R-:W4:Y:S01]  /*73e00*/  LDL.LU R246, [R1+0x2cb0] ;  /* 0x002cb00001f67983 */ /* 0x000f220000300800 */
[----:B---3--:R-:W-:-:S03]  /*73e10*/  IMAD.MOV.U32 R104, RZ, RZ, R247 ;  /* 0x000000ffff687224 */ /* 0x008fc600078e00f7 */
[----:B------:R-:W3:Y:S01]  /*73e20*/  LDL.LU R247, [R1+0x2cac] ;  /* 0x002cac0001f77983 */ /* 0x000ee20000300800 */
[----:B------:R-:W-:Y:S01]  /*73e30*/  IMAD.MOV.U32 R105, RZ, RZ, R70 ;  /* 0x000000ffff697224 */ /* 0x000fe200078e0046 */
[----:B------:R-:W-:Y:S01]  /*73e40*/  MOV R106, R67 ;  /* 0x00000043006a7202 */ /* 0x000fe20000000f00 */
[----:B------:R-:W-:Y:S01]  /*73e50*/  IMAD.MOV.U32 R107, RZ, RZ, R66 ;  /* 0x000000ffff6b7224 */ /* 0x000fe200078e0042 */
[----:B------:R-:W3:Y:S04]  /*73e60*/  LDL.LU R70, [R1+0x2ca8] ;  /* 0x002ca80001467983 */ /* 0x000ee80000300800 */
[----:B------:R-:W3:Y:S01]  /*73e70*/  LDL.LU R67, [R1+0x2ca4] ;  /* 0x002ca40001437983 */ /* 0x000ee20000300800 */
[----:B------:R-:W-:Y:S01]  /*73e80*/  IMAD.MOV.U32 R110, RZ, RZ, R250 ;  /* 0x000000ffff6e7224 */ /* 0x000fe200078e00fa */
[----:B--2---:R-:W-:-:S02]  /*73e90*/  MOV R109, R248 ;  /* 0x000000f8006d7202 */ /* 0x004fc40000000f00 */
[----:B------:R-:W2:Y:S01]  /*73ea0*/  LDL.LU R66, [R1+0x2ca0] ;  /* 0x002ca00001427983 */ /* 0x000ea20000300800 */
[----:B----4-:R-:W-:-:S03]  /*73eb0*/  IMAD.MOV.U32 R108, RZ, RZ, R251 ;  /* 0x000000ffff6c7224 */ /* 0x010fc600078e00fb */
[----:B------:R-:W4:Y:S01]  /*73ec0*/  LDL.LU R251, [R1+0x2c9c] ;  /* 0x002c9c0001fb7983 */ /* 0x000f220000300800 */
[----:B------:R-:W-:-:S03]  /*73ed0*/  IMAD.MOV.U32 R111, RZ, RZ, R249 ;  /* 0x000000ffff6f7224 */ /* 0x000fc600078e00f9 */
[----:B------:R-:W2:Y:S04]  /*73ee0*/  LDL.LU R248, [R1+0x2c98] ;  /* 0x002c980001f87983 */ /* 0x000ea80000300800 */
[----:B------:R-:W4:Y:S04]  /*73ef0*/  LDL.LU R250, [R1+0x2c94] ;  /* 0x002c940001fa7983 */ /* 0x000f280000300800 */
[----:B------:R-:W4:Y:S01]  /*73f00*/  LDL.LU R249, [R1+0x2c90] ;  /* 0x002c900001f97983 */ /* 0x000f220000300800 */
[----:B---3--:R-:W-:-:S03]  /*73f10*/  MOV R112, R247 ;  /* 0x000000f700707202 */ /* 0x008fc60000000f00 */
[----:B------:R-:W3:Y:S01]  /*73f20*/  LDL.LU R247, [R1+0x2c8c] ;  /* 0x002c8c0001f77983 */ /* 0x000ee20000300800 */
[----:B------:R-:W-:Y:S01]  /*73f30*/  IMAD.MOV.U32 R113, RZ, RZ, R246 ;  /* 0x000000ffff717224 */ /* 0x000fe200078e00f6 */
[----:B------:R-:W-:Y:S01]  /*73f40*/  MOV R115, R244 ;  /* 0x000000f400737202 */ /* 0x000fe20000000f00 */
[----:B------:R-:W-:Y:S01]  /*73f50*/  IMAD.MOV.U32 R114, RZ, RZ, R245 ;  /* 0x000000ffff727224 */ /* 0x000fe200078e00f5 */
[----:B------:R-:W3:Y:S04]  /*73f60*/  LDL.LU R246, [R1+0x2c88] ;  /* 0x002c880001f67983 */ /* 0x000ee80000300800 */
[----:B------:R-:W3:Y:S04]  /*73f70*/  LDL.LU R245, [R1+0x2c84] ;  /* 0x002c840001f57983 */ /* 0x000ee80000300800 */
[----:B------:R-:W3:Y:S01]  /*73f80*/  LDL.LU R244, [R1+0x2c80] ;  /* 0x002c800001f47983 */ /* 0x000ee20000300800 */
[----:B--2---:R-:W-:-:S02]  /*73f90*/  IMAD.MOV.U32 R123, RZ, RZ, R248 ;  /* 0x000000ffff7b7224 */ /* 0x004fc400078e00f8 */
[----:B----4-:R-:W-:Y:S02]  /*73fa0*/  IMAD.MOV.U32 R120, RZ, RZ, R250 ;  /* 0x000000ffff787224 */ /* 0x010fe400078e00fa */
[----:B------:R-:W2:Y:S01]  /*73fb0*/  LDL.LU R250, [R1+0x2c7c] ;  /* 0x002c7c0001fa7983 */ /* 0x000ea20000300800 */
[----:B------:R-:W-:-:S03]  /*73fc0*/  IMAD.MOV.U32 R121, RZ, RZ, R249 ;  /* 0x000000ffff797224 */ /* 0x000fc600078e00f9 */
[----:B------:R-:W4:Y:S01]  /*73fd0*/  LDL.LU R249, [R1+0x2c78] ;  /* 0x002c780001f97983 */ /* 0x000f220000300800 */
[----:B---3--:R-:W-:-:S03]  /*73fe0*/  MOV R122, R247 ;  /* 0x000000f7007a7202 */ /* 0x008fc60000000f00 */
[----:B------:R-:W3:Y:S04]  /*73ff0*/  LDL.LU R247, [R1+0x2c74] ;  /* 0x002c740001f77983 */ /* 0x000ee80000300800 */
[----:B------:R-:W3:Y:S01]  /*74000*/  LDL.LU R248, [R1+0x2c70] ;  /* 0x002c700001f87983 */ /* 0x000ee20000300800 */
[----:B------:R-:W-:Y:S01]  /*74010*/  IMAD.MOV.U32 R127, RZ, RZ, R246 ;  /* 0x000000ffff7f7224 */ /* 0x000fe200078e00f6 */
[----:B------:R-:W-:Y:S02]  /*74020*/  MOV R126, R245 ;  /* 0x000000f5007e7202 */ /* 0x000fe40000000f00 */
[----:B------:R-:W3:Y:S01]  /*74030*/  LDL.LU R124, [R1+0x190] ;  /* 0x00019000017c7983 */ /* 0x000ee20000300800 */
[----:B------:R-:W-:-:S03]  /*74040*/  IMAD.MOV.U32 R125, RZ, RZ, R244 ;  /* 0x000000ffff7d7224 */ /* 0x000fc600078e00f4 */
[----:B------:R-:W3:Y:S04]  /*74050*/  LDL.LU R244, [R1+0x2c6c] ;  /* 0x002c6c0001f47983 */ /* 0x000ee80000300800 */
[----:B------:R-:W3:Y:S04]  /*74060*/  LDL.LU R245, [R1+0x2c68] ;  /* 0x002c680001f57983 */ /* 0x000ee80000300800 */
[----:B------:R-:W3:Y:S01]  /*74070*/  LDL.LU R246, [R1+0x2c64] ;  /* 0x002c640001f67983 */ /* 0x000ee20000300800 */
[----:B--2---:R-:W-:Y:S02]  /*74080*/  IMAD.MOV.U32 R131, RZ, RZ, R250 ;  /* 0x000000ffff837224 */ /* 0x004fe400078e00fa */
[----:B----4-:R-:W-:Y:S01]  /*74090*/  IMAD.MOV.U32 R130, RZ, RZ, R249 ;  /* 0x000000ffff827224 */ /* 0x010fe200078e00f9 */
[----:B------:R-:W-:Y:S01]  /*740a0*/  MOV R116, R251 ;  /* 0x000000fb00747202 */ /* 0x000fe20000000f00 */
[----:B------:R-:W-:-:S02]  /*740b0*/  IMAD.MOV.U32 R117, RZ, RZ, R66 ;  /* 0x000000ffff757224 */ /* 0x000fc400078e0042 */
[----:B------:R-:W-:Y:S01]  /*740c0*/  IMAD.MOV.U32 R118, RZ, RZ, R67 ;  /* 0x000000ffff767224 */ /* 0x000fe200078e0043 */
[----:B------:R-:W-:Y:S01]  /*740d0*/  MOV R119, R70 ;  /* 0x0000004600777202 */ /* 0x000fe20000000f00 */
[----:B------:R-:W-:Y:S02]  /*740e0*/  IMAD.MOV.U32 R100, RZ, RZ, R71 ;  /* 0x000000ffff647224 */ /* 0x000fe400078e0047 */
[----:B---3--:R-:W-:Y:S02]  /*740f0*/  IMAD.MOV.U32 R128, RZ, RZ, R247 ;  /* 0x000000ffff807224 */ /* 0x008fe400078e00f7 */
[----:B------:R-:W2:Y:S01]  /*74100*/  LDL.LU R247, [R1+0x2c60] ;  /* 0x002c600001f77983 */ /* 0x000ea20000300800 */
[----:B------:R-:W-:-:S03]  /*74110*/  MOV R129, R248 ;  /* 0x000000f800817202 */ /* 0x000fc60000000f00 */
        /* <DEDUP_REMOVED lines=16> */
[----:B--2---:R-:W-:Y:S11]  /*74220*/  HMMA.1688.F32.TF32 R72, R216, R70, R244 ;  /* 0x00000046d848723c */ /* 0x004ff600000810f4 */
[----:B------:R-:W-:Y:S04]  /*74230*/  @!UPT UIADD3 URZ, URZ, URZ, URZ ;  /* 0x0000003f3f3ff290 */ /* 0x000fe8000fffe03f */
[----:B------:R-:W-:Y:S04]  /*74240*/  STL [R1+0x2adc], R248 ;  /* 0x002adcf801007387 */ /* 0x000fe80000100800 */
[----:B------:R-:W-:Y:S04]  /*74250*/  STL [R1+0x2ad8], R249 ;  /* 0x002ad8f901007387 */ /* 0x000fe80000100800 */
[----:B------:R-:W-:Y:S04]  /*74260*/  STL [R1+0x2ad4], R250 ;  /* 0x002ad4fa01007387 */ /* 0x000fe80000100800 */
[----:B------:R-:W-:Y:S04]  /*74270*/  STL [R1+0x2ad0], R251 ;  /* 0x002ad0fb01007387 */ /* 0x000fe80000100800 */
[----:B------:R-:W2:Y:S04]  /*74280*/  LDL.LU R216, [R1+0x1c0] ;  /* 0x0001c00001d87983 */ /* 0x000ea80000300800 */
        /* <DEDUP_REMOVED lines=11> */
[----:B-1----:R-:W3:Y:S04]  /*74340*/  LDL.LU R74, [R1+0x4d8] ;  /* 0x0004d800014a7983 */ /* 0x002ee80000300800 */
[----:B------:R-:W3:Y:S01]  /*74350*/  LDL.LU R75, [R1+0x4dc] ;  /* 0x0004dc00014b7983 */ /* 0x000ee20000300800 */
[C---:B------:R-:W-:Y:S08]  /*74360*/  HMMA.1688.F32.TF32 R132, R4.reuse, R10, R132 ;  /* 0x0000000a0484723c */ /* 0x040ff00000081084 */
[C---:B------:R-:W-:Y:S08]  /*74370*/  HMMA.1688.F32.TF32 R128, R4.reuse, R22, R128 ;  /* 0x000000160480723c */ /* 0x040ff00000081080 */
[----:B------:R-:W-:Y:S08]  /*74380*/  HMMA.1688.F32.TF32 R124, R4, R26, R124 ;  /* 0x0000001a047c723c */ /* 0x000ff0000008107c */
[----:B------:R-:W-:Y:S01]  /*74390*/  IMAD.MOV.U32 R13, RZ, RZ, R134 ;  /* 0x000000ffff0d7224 */ /* 0x000fe200078e0086 */
[----:B------:R-:W-:Y:S01]  /*743a0*/  MOV R251, R133 ;  /* 0x0000008500fb7202 */ /* 0x000fe20000000f00 */
[----:B------:R-:W-:-:S02]  /*743b0*/  IMAD.MOV.U32 R12, RZ, RZ, R135 ;  /* 0x000000ffff0c7224 */ /* 0x000fc400078e0087 */
[----:B------:R-:W-:Y:S01]  /*743c0*/  IMAD.MOV.U32 R250, RZ, RZ, R132 ;  /* 0x000000fffffa7224 */ /* 0x000fe200078e0084 */
[----:B------:R-:W3:Y:S04]  /*743d0*/  LDL.LU.64 R134, [R1+0x2c38] ;  /* 0x002c380001867983 */ /* 0x000ee80000300a00 */
[----:B------:R-:W3:Y:S01]  /*743e0*/  LDL.LU.64 R132, [R1+0x2c30] ;  /* 0x002c300001847983 */ /* 0x000ee20000300a00 */
[C---:B------:R-:W-:Y:S08]  /*743f0*/  HMMA.1688.F32.TF32 R120, R4.reuse, R30, R120 ;  /* 0x0000001e0478723c */ /* 0x040ff00000081078 */
[C---:B------:R-:W-:Y:S08]  /*74400*/  HMMA.1688.F32.TF32 R116, R4.reuse, R34, R116 ;  /* 0x000000220474723c */ /* 0x040ff00000081074 */
[C---:B------:R-:W-:Y:S08]  /*74410*/  HMMA.1688.F32.TF32 R112, R4.reuse, R38, R112 ;  /* 0x000000260470723c */ /* 0x040ff00000081070 */
[C---:B------:R-:W-:Y:S08]  /*74420*/  HMMA.1688.F32.TF32 R108, R4.reuse, R42, R108 ;  /* 0x0000002a046c723c */ /* 0x040ff0000008106c */
[C---:B------:R-:W-:Y:S08]  /*74430*/  HMMA.1688.F32.TF32 R104, R4.reuse, R46, R104 ;  /* 0x0000002e0468723c */ /* 0x040ff00000081068 */
[C---:B----4-:R-:W-:Y:S08]  /*74440*/  HMMA.1688.F32.TF32 R100, R4.reuse, R50, R100 ;  /* 0x000000320464723c */ /* 0x050ff00000081064 */
        /* <DEDUP_REMOVED lines=8> */
[----:B------:R1:W-:Y:S01]  /*744d0*/  STL.64 [R1+0x1d0], R216 ;  /* 0x0001d0d801007387 */ /* 0x0003e20000100a00 */
[----:B------:R-:W-:Y:S01]  /*744e0*/  MOV R248, R218 ;  /* 0x000000da00f87202 */ /* 0x000fe20000000f00 */
[----:B------:R-:W-:Y:S02]  /*744f0*/  IMAD.MOV.U32 R249, RZ, RZ, R219 ;  /* 0x000000fffff97224 */ /* 0x000fe400078e00db */
[----:B-1----:R-:W-:Y:S01]  /*74500*/  HMMA.1688.F32.TF32 R216, R4, R18, R244 ;  /* 0x0000001204d8723c */ /* 0x002fe200000810f4 */
[----:B------:R-:W-:Y:S04]  /*74510*/  LDS R4, [R3+0x2c300] ;  /* 0x02c3000003047984 */ /* 0x000fe80000000800 */
[----:B------:R-:W-:Y:S03]  /*74520*/  LDS R6, [R3+0x2e300] ;  /* 0x02e3000003067984 */ /* 0x000fe60000000800 */
[----:B---3--:R-:W-:Y:S01]  /*74530*/  HMMA.1688.F32.TF32 R72, R80, R10, R72 ;  /* 0x0000000a5048723c */ /* 0x008fe20000081048 */
[----:B------:R-:W-:Y:S04]  /*74540*/  LDS R5, [R0+0x2c300] ;  /* 0x02c3000000057984 */ /* 0x000fe80000000800 */
[----:B------:R-:W1:Y:S10]  /*74550*/  LDS R7, [R0+0x2e300] ;  /* 0x02e3000000077984 */ /* 0x000e740000000800 */
        /* <DEDUP_REMOVED lines=26> */
[----:B------:R4:W-:Y:S04]  /*74700*/  STL.64 [R1+0xf0], R76 ;  /* 0x0000f04c01007387 */ /* 0x0009e80000100a00 */
[----:B------:R1:W-:Y:S04]  /*74710*/  STL.64 [R1+0xf8], R78 ;  /* 0x0000f84e01007387 */ /* 0x0003e80000100a00 */
[----:B------:R1:W-:Y:S04]  /*74720*/  STL.64 [R1+0x880], R72 ;  /* 0x0008804801007387 */ /* 0x0003e80000100a00 */
        /* <DEDUP_REMOVED lines=52> */
[----:B----4-:R-:W4:Y:S04]  /*74a70*/  LDL.LU R76, [R1+0x200] ;  /* 0x00020000014c7983 */ /* 0x010f280000300800 */
[----:B------:R-:W4:Y:S01]  /*74a80*/  LDL.LU R77, [R1+0x204] ;  /* 0x00020400014d7983 */ /* 0x000f220000300800 */
[----:B------:R-:W-:-:S03]  /*74a90*/  IMAD.MOV.U32 R37, RZ, RZ, R74 ;  /* 0x000000ffff257224 */ /* 0x000fc600078e004a */
[----:B-1----:R-:W4:Y:S01]  /*74aa0*/  LDL.LU R78, [R1+0x208] ;  /* 0x00020800014e7983 */ /* 0x002f220000300800 */
[----:B------:R-:W-:-:S03]  /*74ab0*/  MOV R36, R75 ;  /* 0x0000004b00247202 */ /* 0x000fc60000000f00 */
[----:B------:R-:W4:Y:S04]  /*74ac0*/  LDL.LU R79, [R1+0x20c] ;  /* 0x00020c00014f7983 */ /* 0x000f280000300800 */
[----:B------:R-:W4:Y:S04]  /*74ad0*/  LDL.LU R72, [R1+0x1f0] ;  /* 0x0001f00001487983 */ /* 0x000f280000300800 */
[----:B------:R-:W4:Y:S04]  /*74ae0*/  LDL.LU R73, [R1+0x1f4] ;  /* 0x0001f40001497983 */ /* 0x000f280000300800 */
[----:B------:R-:W4:Y:S04]  /*74af0*/  LDL.LU R74, [R1+0x1f8] ;  /* 0x0001f800014a7983 */ /* 0x000f280000300800 */
[----:B------:R-:W4:Y:S04]  /*74b00*/  LDL.LU R75, [R1+0x1fc] ;  /* 0x0001fc00014b7983 */ /* 0x000f280000300800 */
[----:B------:R-:W-:Y:S04]  /*74b10*/  STL [R1+0x2ac4], R36 ;  /* 0x002ac42401007387 */ /* 0x000fe80000100800 */
[----:B------:R1:W-:Y:S01]  /*74b20*/  STL [R1+0x2ac0], R37 ;  /* 0x002ac02501007387 */ /* 0x0003e20000100800 */
        /* <DEDUP_REMOVED lines=9> */
[----:B-1----:R-:W-:Y:S01]  /*74bc0*/  IMAD.MOV.U32 R37, RZ, RZ, R131 ;  /* 0x000000ffff257224 */ /* 0x002fe200078e0083 */
[----:B------:R-:W-:Y:S01]  /*74bd0*/  HMMA.1688.F32.TF32 R116, R80, R30, R116 ;  /* 0x0000001e5074723c */ /* 0x000fe20000081074 */
[----:B------:R-:W-:-:S05]  /*74be0*/  IMAD.MOV.U32 R36, RZ, RZ, R130 ;  /* 0x000000ffff247224 */ /* 0x000fca00078e0082 */
[----:B------:R-:W-:Y:S02]  /*74bf0*/  STL.64 [R1+0x870], R216 ;  /* 0x000870d801007387 */ /* 0x000fe40000100a00 */
[C---:B------:R-:W-:Y:S02]  /*74c00*/  HMMA.1688.F32.TF32 R108, R80.reuse, R38, R108 ;  /* 0x00000026506c723c */ /* 0x040fe4000008106c */
[----:B------:R-:W-:Y:S04]  /*74c10*/  STL.64 [R1+0x878], R218 ;  /* 0x000878da01007387 */ /* 0x000fe80000100a00 */
[----:B------:R-:W-:Y:S02]  /*74c20*/  STL.64 [R1+0x860], R128 ;  /* 0x0008608001007387 */ /* 0x000fe40000100a00 */
[C---:B------:R-:W-:Y:S02]  /*74c30*/  HMMA.1688.F32.TF32 R92, R80.reuse, R54, R92 ;  /* 0x00000036505c723c */ /* 0x040fe4000008105c */
[----:B------:R-:W-:Y:S04]  /*74c40*/  STL [R1+0x2acc], R37 ;  /* 0x002acc2501007387 */ /* 0x000fe80000100800 */
[----:B------:R-:W-:Y:S04]  /*74c50*/  STL [R1+0x2ac8], R36 ;  /* 0x002ac82401007387 */ /* 0x000fe80000100800 */
        /* <DEDUP_REMOVED lines=8> */
[----:B------:R-:W-:Y:S01]  /*74ce0*/  STL.64 [R1+0x810], R108 ;  /* 0x0008106c01007387 */ /* 0x000fe20000100a00 */
[----:B------:R-:W-:-:S03]  /*74cf0*/  MOV R21, R93 ;  /* 0x0000005d00157202 */ /* 0x000fc60000000f00 */
[----:B------:R-:W-:Y:S01]  /*74d00*/  STL.64 [R1+0x818], R110 ;  /* 0x0008186e01007387 */ /* 0x000fe20000100a00 */
[----:B------:R-:W-:-:S03]  /*74d10*/  IMAD.MOV.U32 R20, RZ, RZ, R92 ;  /* 0x000000ffff147224 */ /* 0x000fc600078e005c */
[----:B------:R-:W-:Y:S04]  /*74d20*/  STL.64 [R1+0x800], R104 ;  /* 0x0008006801007387 */ /* 0x000fe80000100a00 */
[----:B------:R-:W-:Y:S04]  /*74d30*/  STL.64 [R1+0x808], R106 ;  /* 0x0008086a01007387 */ /* 0x000fe80000100a00 */
[----:B------:R-:W-:Y:S04]  /*74d40*/  STL.64 [R1+0x7f0], R100 ;  /* 0x0007f06401007387 */ /* 0x000fe80000100a00 */
[----:B------:R-:W-:Y:S04]  /*74d50*/  STL.64 [R1+0x7f8], R102 ;  /* 0x0007f86601007387 */ /* 0x000fe80000100a00 */
[----:B------:R-:W-:Y:S04]  /*74d60*/  STL.64 [R1+0x250], R96 ;  /* 0x0002506001007387 */ /* 0x000fe80000100a00 */
[----:B------:R-:W-:Y:S04]  /*74d70*/  STL.64 [R1+0x258], R98 ;  /* 0x0002586201007387 */ /* 0x000fe80000100a00 */
[----:B------:R-:W-:Y:S04]  /*74d80*/  STL.64 [R1+0x248], R94 ;  /* 0x0002485e01007387 */ /* 0x000fe80000100a00 */
[----:B------:R1:W-:Y:S04]  /*74d90*/  STL [R1+0x2a9c], R21 ;  /* 0x002a9c1501007387 */ /* 0x0003e80000100800 */
[----:B------:R2:W-:Y:S04]  /*74da0*/  STL [R1+0x2a98], R20 ;  /* 0x002a981401007387 */ /* 0x0005e80000100800 */
[----:B------:R-:W-:Y:S01]  /*74db0*/  STL.64 [R1+0x230], R88 ;  /* 0x0002305801007387 */ /* 0x000fe20000100a00 */
[----:B-1----:R-:W-:-:S03]  /*74dc0*/  IMAD.MOV.U32 R21, RZ, RZ, R86 ;  /* 0x000000ffff157224 */ /* 0x002fc600078e0056 */
[----:B------:R-:W-:Y:S01]  /*74dd0*/  STL.64 [R1+0x238], R90 ;  /* 0x0002385a01007387 */ /* 0x000fe20000100a00 */
[----:B--2---:R-:W-:-:S03]  /*74de0*/  IMAD.MOV.U32 R20, RZ, RZ, R87 ;  /* 0x000000ffff147224 */ /* 0x004fc600078e0057 */
[----:B------:R4:W-:Y:S02]  /*74df0*/  STL.64 [R1+0x220], R84 ;  /* 0x0002205401007387 */ /* 0x0009e40000100a00 */
[C---:B----4-:R-:W-:Y:S08]  /*74e00*/  HMMA.1688.F32.TF32 R84, R80.reuse, R66, R76 ;  /* 0x000000425054723c */ /* 0x050ff0000008104c */
[----:B------:R-:W-:Y:S01]  /*74e10*/  HMMA.1688.F32.TF32 R76, R80, R70, R72 ;  /* 0x00000046504c723c */ /* 0x000fe20000081048 */
[----:B------:R-:W-:Y:S04]  /*74e20*/  STL [R1+0x2aa4], R20 ;  /* 0x002aa41401007387 */ /* 0x000fe80000100800 */
[----:B------:R-:W-:Y:S04]  /*74e30*/  STL [R1+0x2aa0], R21 ;  /* 0x002aa01501007387 */ /* 0x000fe80000100800 */
[----:B------:R-:W2:Y:S01]  /*74e40*/  LDL.LU R72, [R1+0x260] ;  /* 0x0002600001487983 */ /* 0x000ea20000300800 */
[----:B------:R-:W-:Y:S01]  /*74e50*/  MOV R37, R122 ;  /* 0x0000007a00257202 */ /* 0x000fe20000000f00 */
[----:B------:R-:W-:-:S02]  /*74e60*/  IMAD.MOV.U32 R36, RZ, RZ, R123 ;  /* 0x000000ffff247224 */ /* 0x000fc400078e007b */
[----:B------:R-:W-:Y:S04]  /*74e70*/  LDS R80, [R3+0x2c400] ;  /* 0x02c4000003507984 */ /* 0x000fe80000000800 */
[----:B------:R-:W-:Y:S04]  /*74e80*/  STL.64 [R1+0x210], R84 ;  /* 0x0002105401007387 */ /* 0x000fe80000100a00 */
[----:B------:R-:W-:Y:S04]  /*74e90*/  STL.64 [R1+0x218], R86 ;  /* 0x0002185601007387 */ /* 0x000fe80000100a00 */
        /* <DEDUP_REMOVED lines=8> */
[----:B------:R-:W4:Y:S04]  /*74f20*/  LDL.LU R79, [R1+0x37c] ;  /* 0x00037c00014f7983 */ /* 0x000f280000300800 */
        /* <DEDUP_REMOVED lines=56> */
[----:B------:R-:W-:Y:S04]  /*752b0*/  LDS R82, [R3+0x2e400] ;  /* 0x02e4000003527984 */ /* 0x000fe80000000800 */
[----:B------:R-:W-:Y:S04]  /*752c0*/  LDS R81, [R0+0x2c400] ;  /* 0x02c4000000517984 */ /* 0x000fe80000000800 */
[----:B------:R-:W1:Y:S01]  /*752d0*/  LDS R83, [R0+0x2e400] ;  /* 0x02e4000000537984 */ /* 0x000e620000000800 */
[C---:B----4-:R-:W-:Y:S08]  /*752e0*/  HMMA.1688.F32.TF32 R76, R4.reuse, R66, R76 ;  /* 0x00000042044c723c */ /* 0x050ff0000008104c */
[C---:B---3--:R-:W-:Y:S08]  /*752f0*/  HMMA.1688.F32.TF32 R84, R4.reuse, R62, R84 ;  /* 0x0000003e0454723c */ /* 0x048ff00000081054 */
[C---:B--2---:R-:W-:Y:S08]  /*75300*/  HMMA.1688.F32.TF32 R92, R4.reuse, R54, R92 ;  /* 0x00000036045c723c */ /* 0x044ff0000008105c */
[C---:B------:R-:W-:Y:S08]  /*75310*/  HMMA.1688.F32.TF32 R96, R4.reuse, R50, R96 ;  /* 0x000000320460723c */ /* 0x040ff00000081060 */
[C---:B------:R-:W-:Y:S08]  /*75320*/  HMMA.1688.F32.TF32 R216, R4.reuse, R14, R216 ;  /* 0x0000000e04d8723c */ /* 0x040ff000000810d8 */
[C---:B------:R-:W-:Y:S11]  /*75330*/  HMMA.1688.F32.TF32 R128, R4.reuse, R10, R128 ;  /* 0x0000000a0480723c */ /* 0x040ff60000081080 */
[----:B------:R-:W-:Y:S05]  /*75340*/  @!UPT UIADD3 URZ, URZ, URZ, URZ ;  /* 0x0000003f3f3ff290 */ /* 0x000fea000fffe03f */
[----:B------:R-:W-:Y:S01]  /*75350*/  MOV R20, R218 ;  /* 0x000000da00147202 */ /* 0x000fe20000000f00 */
[----:B------:R-:W-:Y:S01]  /*75360*/  IMAD.MOV.U32 R21, RZ, RZ, R219 ;  /* 0x000000ffff157224 */ /* 0x000fe200078e00db */
[C---:B------:R-:W-:Y:S05]  /*75370*/  HMMA.1688.F32.TF32 R120, R4.reuse, R26, R120 ;  /* 0x0000001a0478723c */ /* 0x040fea0000081078 */
[----:B------:R-:W-:Y:S04]  /*75380*/  STL.64 [R1+0x7e0], R128 ;  /* 0x0007e08001007387 */ /* 0x000fe80000100a00 */
[----:B------:R2:W-:Y:S01]  /*75390*/  STL.64 [R1+0x7e8], R130 ;  /* 0x0007e88201007387 */ /* 0x0005e20000100a00 */
[C---:B------:R-:W-:Y:S03]  /*753a0*/  HMMA.1688.F32.TF32 R124, R4.reuse, R22, R124 ;  /* 0x00000016047c723c */ /* 0x040fe6000008107c */
[----:B--2---:R-:W2:Y:S04]  /*753b0*/  LDL.LU.64 R130, [R1+0x2c28] ;  /* 0x002c280001827983 */ /* 0x004ea80000300a00 */
[----:B------:R-:W2:Y:S04]  /*753c0*/  LDL.LU.64 R128, [R1+0x2c20] ;  /* 0x002c200001807983 */ /* 0x000ea80000300a00 */
[----:B------:R3:W-:Y:S01]  /*753d0*/  STL.64 [R1+0x7d0], R216 ;  /* 0x0007d0d801007387 */ /* 0x0007e20000100a00 */
[C---:B------:R-:W-:Y:S08]  /*753e0*/  HMMA.1688.F32.TF32 R116, R4.reuse, R30, R116 ;  /* 0x0000001e0474723c */ /* 0x040ff00000081074 */
[C---:B---3--:R-:W-:Y:S08]  /*753f0*/  HMMA.1688.F32.TF32 R216, R4.reuse, R18, R244 ;  /* 0x0000001204d8723c */ /* 0x048ff000000810f4 */
[C---:B------:R-:W-:Y:S01]  /*75400*/  HMMA.1688.F32.TF32 R112, R4.reuse, R34, R112 ;  /* 0x000000220470723c */ /* 0x040fe20000081070 */
[----:B------:R3:W-:Y:S07]  /*75410*/  STL [R1+0x2aac], R21 ;  /* 0x002aac1501007387 */ /* 0x0007ee0000100800 */
[C---:B------:R-:W-:Y:S08]  /*75420*/  HMMA.1688.F32.TF32 R104, R4.reuse, R42, R104 ;  /* 0x0000002a0468723c */ /* 0x040ff00000081068 */
[----:B------:R-:W-:Y:S01]  /*75430*/  HMMA.1688.F32.TF32 R108, R4, R38, R108 ;  /* 0x00000026046c723c */ /* 0x000fe2000008106c */
[----:B------:R4:W-:Y:S01]  /*75440*/  STL [R1+0x2aa8], R20 ;  /* 0x002aa81401007387 */ /* 0x0009e20000100800 */
[----:B---3--:R-:W-:-:S03]  /*75450*/  IMAD.MOV.U32 R21, RZ, RZ, R122 ;  /* 0x000000ffff157224 */ /* 0x008fc600078e007a */
[----:B------:R-:W-:Y:S03]  /*75460*/  STL.64 [R1+0x7c0], R216 ;  /* 0x0007c0d801007387 */ /* 0x000fe60000100a00 */
[C---:B------:R-:W-:Y:S01]  /*75470*/  HMMA.1688.F32.TF32 R100, R4.reuse, R46, R100 ;  /* 0x0000002e0464723c */ /* 0x040fe20000081064 */
[----:B----4-:R-:W-:Y:S01]  /*75480*/  MOV R20, R123 ;  /* 0x0000007b00147202 */ /* 0x010fe20000000f00 */
[----:B------:R-:W-:Y:S04]  /*75490*/  STL.64 [R1+0x7c8], R218 ;  /* 0x0007c8da01007387 */ /* 0x000fe80000100a00 */
[----:B------:R-:W-:Y:S04]  /*754a0*/  STL.64 [R1+0x7b0], R124 ;  /* 0x0007b07c01007387 */ /* 0x000fe80000100a00 */
[----:B------:R-:W-:Y:S01]  /*754b0*/  STL.64 [R1+0x7b8], R126 ;  /* 0x0007b87e01007387 */ /* 0x000fe20000100a00 */
[C---:B------:R-:W-:Y:S03]  /*754c0*/  HMMA.1688.F32.TF32 R88, R4.reuse, R58, R88 ;  /* 0x0000003a0458723c */ /* 0x040fe60000081058 */
[----:B------:R-:W-:Y:S04]  /*754d0*/  STL.64 [R1+0x7a0], R120 ;  /* 0x0007a07801007387 */ /* 0x000fe80000100a00 */
[----:B------:R3:W-:Y:S01]  /*754e0*/  STL [R1+0x2ab4], R20 ;  /* 0x002ab41401007387 */ /* 0x0007e20000100800 */
[----:B------:R-:W-:Y:S03]  /*754f0*/  HMMA.1688.F32.TF32 R4, R4, R70, R72 ;  /* 0x000000460404723c */ /* 0x000fe60000081048 */
[----:B------:R4:W-:Y:S04]  /*75500*/  STL [R1+0x2ab0], R21 ;  /* 0x002ab01501007387 */ /* 0x0009e80000100800 */
[----:B------:R-:W-:Y:S01]  /*75510*/  STL.64 [R1+0x790], R116 ;  /* 0x0007907401007387 */ /* 0x000fe20000100a00 */
[----:B---3--:R-:W-:-:S03]  /*75520*/  IMAD.MOV.U32 R20, RZ, RZ, R114 ;  /* 0x000000ffff147224 */ /* 0x008fc600078e0072 */
[----:B------:R-:W-:Y:S01]  /*75530*/  STL.64 [R1+0x798], R118 ;  /* 0x0007987601007387 */ /* 0x000fe20000100a00 */
[----:B----4-:R-:W-:-:S03]  /*75540*/  IMAD.MOV.U32 R21, RZ, RZ, R115 ;  /* 0x000000ffff157224 */ /* 0x010fc600078e0073 */
[----:B------:R-:W-:Y:S04]  /*75550*/  STL.64 [R1+0x780], R112 ;  /* 0x0007807001007387 */ /* 0x000fe80000100a00 */
        /* <DEDUP_REMOVED lines=16> */
[----:B------:R4:W-:Y:S04]  /*75660*/  STL.64 [R1+0x710], R76 ;  /* 0x0007104c01007387 */ /* 0x0009e80000100a00 */
[----:B------:R1:W-:Y:S04]  /*75670*/  STL.64 [R1+0x718], R78 ;  /* 0x0007184e01007387 */ /* 0x0003e80000100a00 */
[----:B------:R-:W-:Y:S04]  /*75680*/  STL.64 [R1+0x3b0], R4 ;  /* 0x0003b00401007387 */ /* 0x000fe80000100a00 */
[----:B------:R-:W-:Y:S04]  /*75690*/  STL.64 [R1+0x3b8], R6 ;  /* 0x0003b80601007387 */ /* 0x000fe80000100a00 */
[----:B------:R-:W3:Y:S04]  /*756a0*/  LDL.LU R217, [R1+0x294] ;  /* 0x0002940001d97983 */ /* 0x000ee80000300800 */
[----:B------:R-:W3:Y:S04]  /*756b0*/  LDL.LU R218, [R1+0x298] ;  /* 0x0002980001da7983 */ /* 0x000ee80000300800 */
[----:B------:R-:W3:Y:S04]  /*756c0*/  LDL.LU R219, [R1+0x29c] ;  /* 0x00029c0001db7983 */ /* 0x000ee80000300800 */
[----:B------:R-:W2:Y:S04]  /*756d0*/  LDL.LU R72, [R1+0x2a0] ;  /* 0x0002a00001487983 */ /* 0x000ea80000300800 */
[----:B------:R-:W2:Y:S04]  /*756e0*/  LDL.LU R73, [R1+0x2a4] ;  /* 0x0002a40001497983 */ /* 0x000ea80000300800 */
[----:B------:R-:W2:Y:S04]  /*756f0*/  LDL.LU R74, [R1+0x2a8] ;  /* 0x0002a800014a7983 */ /* 0x000ea80000300800 */
[----:B------:R-:W2:Y:S04]  /*75700*/  LDL.LU R75, [R1+0x2ac] ;  /* 0x0002ac00014b7983 */ /* 0x000ea80000300800 */
[----:B----4-:R-:W4:Y:S04]  /*75710*/  LDL.LU R76, [R1+0x2b0] ;  /* 0x0002b000014c7983 */ /* 0x010f280000300800 */
[----:B------:R-:W4:Y:S04]  /*75720*/  LDL.LU R77, [R1+0x2b4] ;  /* 0x0002b400014d7983 */ /* 0x000f280000300800 */
[----:B-1----:R-:W4:Y:S04]  /*75730*/  LDL.LU R78, [R1+0x2b8] ;  /* 0x0002b800014e7983 */ /* 0x002f280000300800 */
        /* <DEDUP_REMOVED lines=29> */
[----:B------:R-:W-:-:S03]  /*75910*/  MOV R20, R104 ;  /* 0x0000006800147202 */ /* 0x000fc60000000f00 */
        /* <DEDUP_REMOVED lines=21> */
[----:B------:R-:W-:Y:S04]  /*75a70*/  LDS R4, [R3+0x2c500] ;  /* 0x02c5000003047984 */ /* 0x000fe80000000800 */
[----:B------:R-:W-:Y:S04]  /*75a80*/  LDS R6, [R3+0x2e500] ;  /* 0x02e5000003067984 */ /* 0x000fe80000000800 */
[----:B------:R-:W-:Y:S04]  /*75a90*/  LDS R5, [R0+0x2c500] ;  /* 0x02c5000000057984 */ /* 0x000fe80000000800 */
[----:B------:R-:W1:Y:S01]  /*75aa0*/  LDS R7, [R0+0x2e500] ;  /* 0x02e5000000077984 */ /* 0x000e620000000800 */
[C---:B--2---:R-:W-:Y:S08]  /*75ab0*/  HMMA.1688.F32.TF32 R72, R80.reuse, R58, R72 ;  /* 0x0000003a5048723c */ /* 0x044ff00000081048 */
[C---:B----4-:R-:W-:Y:S08]  /*75ac0*/  HMMA.1688.F32.TF32 R76, R80.reuse, R54, R76 ;  /* 0x00000036504c723c */ /* 0x050ff0000008104c */
[C---:B---3--:R-:W-:Y:S08]  /*75ad0*/  HMMA.1688.F32.TF32 R88, R80.reuse, R46, R88 ;  /* 0x0000002e5058723c */ /* 0x048ff00000081058 */
[C---:B------:R-:W-:Y:S08]  /*75ae0*/  HMMA.1688.F32.TF32 R92, R80.reuse, R42, R92 ;  /* 0x0000002a505c723c */ /* 0x040ff0000008105c */
[C---:B------:R-:W-:Y:S08]  /*75af0*/  HMMA.1688.F32.TF32 R120, R80.reuse, R14, R120 ;  /* 0x0000000e5078723c */ /* 0x040ff00000081078 */
[C---:B------:R-:W-:Y:S08]  /*75b00*/  HMMA.1688.F32.TF32 R124, R80.reuse, R10, R124 ;  /* 0x0000000a507c723c */ /* 0x040ff0000008107c */
[C---:B------:R-:W-:Y:S08]  /*75b10*/  HMMA.1688.F32.TF32 R116, R80.reuse, R18, R116 ;  /* 0x000000125074723c */ /* 0x040ff00000081074 */
[C---:B------:R-:W-:Y:S07]  /*75b20*/  HMMA.1688.F32.TF32 R112, R80.reuse, R22, R112 ;  /* 0x000000165070723c */ /* 0x040fee0000081070 */
[----:B------:R-:W-:Y:S01]  /*75b30*/  STL.64 [R1+0x700], R124 ;  /* 0x0007007c01007387 */ /* 0x000fe20000100a00 */
[C---:B------:R-:W-:Y:S03]  /*75b40*/  HMMA.1688.F32.TF32 R108, R80.reuse, R26, R108 ;  /* 0x0000001a506c723c */ /* 0x040fe6000008106c */
[----:B------:R2:W-:Y:S05]  /*75b50*/  STL.64 [R1+0x708], R126 ;  /* 0x0007087e01007387 */ /* 0x0005ea0000100a00 */
[C---:B------:R-:W-:Y:S01]  /*75b60*/  HMMA.1688.F32.TF32 R96, R80.reuse, R38, R96 ;  /* 0x000000265060723c */ /* 0x040fe20000081060 */
[----:B--2---:R-:W2:Y:S07]  /*75b70*/  LDL.LU.64 R126, [R1+0x2c18] ;  /* 0x002c1800017e7983 */ /* 0x004eae0000300a00 */
[----:B------:R-:W-:Y:S01]  /*75b80*/  HMMA.1688.F32.TF32 R104, R80, R30, R104 ;  /* 0x0000001e5068723c */ /* 0x000fe20000081068 */
[----:B------:R-:W2:Y:S01]  /*75b90*/  LDL.LU.64 R124, [R1+0x2c10] ;  /* 0x002c1000017c7983 */ /* 0x000ea20000300a00 */
[----:B------:R-:W-:-:S03]  /*75ba0*/  IMAD.MOV.U32 R45, RZ, RZ, R118 ;  /* 0x000000ffff2d7224 */ /* 0x000fc600078e0076 */
[----:B------:R-:W-:Y:S03]  /*75bb0*/  STL.64 [R1+0x6f0], R120 ;  /* 0x0006f07801007387 */ /* 0x000fe60000100a00 */
[----:B------:R-:W-:Y:S01]  /*75bc0*/  HMMA.1688.F32.TF32 R100, R80, R34, R100 ;  /* 0x000000225064723c */ /* 0x000fe20000081064 */
[----:B------:R3:W-:Y:S01]  /*75bd0*/  STL.64 [R1+0x6f8], R122 ;  /* 0x0006f87a01007387 */ /* 0x0007e20000100a00 */
[----:B------:R-:W-:Y:S01]  /*75be0*/  IMAD.MOV.U32 R44, RZ, RZ, R119 ;  /* 0x000000ffff2c7224 */ /* 0x000fe200078e0077 */
[----:B------:R-:W-:Y:S01]  /*75bf0*/  MOV R48, R117 ;  /* 0x0000007500307202 */ /* 0x000fe20000000f00 */
[----:B------:R-:W-:Y:S01]  /*75c00*/  IMAD.MOV.U32 R49, RZ, RZ, R116 ;  /* 0x000000ffff317224 */ /* 0x000fe200078e0074 */
[----:B------:R-:W-:Y:S01]  /*75c10*/  MOV R32, R115 ;  /* 0x0000007300207202 */ /* 0x000fe20000000f00 */
[----:B------:R-:W-:Y:S01]  /*75c20*/  IMAD.MOV.U32 R33, RZ, RZ, R114 ;  /* 0x000000ffff217224 */ /* 0x000fe200078e0072 */
[----:B------:R-:W-:Y:S01]  /*75c30*/  MOV R41, R112 ;  /* 0x0000007000297202 */ /* 0x000fe20000000f00 */
[----:B------:R-:W-:Y:S01]  /*75c40*/  IMAD.MOV.U32 R40, RZ, RZ, R113 ;  /* 0x000000ffff287224 */ /* 0x000fe200078e0071 */
[----:B---3--:R-:W3:Y:S04]  /*75c50*/  LDL.LU.64 R122, [R1+0x2c08] ;  /* 0x002c0800017a7983 */ /* 0x008ee80000300a00 */
[----:B------:R-:W3:Y:S01]  /*75c60*/  LDL.LU.64 R120, [R1+0x2c00] ;  /* 0x002c000001787983 */ /* 0x000ee20000300a00 */
[----:B------:R-:W-:-:S03]  /*75c70*/  MOV R25, R110 ;  /* 0x0000006e00197202 */ /* 0x000fc60000000f00 */
[----:B------:R-:W4:Y:S01]  /*75c80*/  LDL.LU.64 R118, [R1+0x2bf8] ;  /* 0x002bf80001767983 */ /* 0x000f220000300a00 */
[----:B------:R-:W-:Y:S01]  /*75c90*/  IMAD.MOV.U32 R24, RZ, RZ, R111 ;  /* 0x000000ffff187224 */ /* 0x000fe200078e006f */
[----:B------:R-:W-:Y:S02]  /*75ca0*/  HMMA.1688.F32.TF32 R84, R80, R50, R84 ;  /* 0x000000325054723c */ /* 0x000fe40000081054 */
[----:B------:R-:W4:Y:S01]  /*75cb0*/  LDL.LU.64 R116, [R1+0x2bf0] ;  /* 0x002bf00001747983 */ /* 0x000f220000300a00 */
[----:B------:R-:W-:-:S03]  /*75cc0*/  IMAD.MOV.U32 R29, RZ, RZ, R108 ;  /* 0x000000ffff1d7224 */ /* 0x000fc600078e006c */
[----:B------:R-:W2:Y:S01]  /*75cd0*/  LDL.LU.64 R114, [R1+0x2be8] ;  /* 0x002be80001727983 */ /* 0x000ea20000300a00 */
[----:B------:R-:W-:-:S03]  /*75ce0*/  IMAD.MOV.U32 R28, RZ, RZ, R109 ;  /* 0x000000ffff1c7224 */ /* 0x000fc600078e006d */
[----:B------:R-:W2:Y:S04]  /*75cf0*/  LDL.LU.64 R112, [R1+0x2be0] ;  /* 0x002be00001707983 */ /* 0x000ea80000300a00 */
[----:B------:R-:W2:Y:S04]  /*75d00*/  LDL.LU.64 R110, [R1+0x2bd8] ;  /* 0x002bd800016e7983 */ /* 0x000ea80000300a00 */
        /* <DEDUP_REMOVED lines=36> */
[----:B------:R1:W-:Y:S01]  /*75f50*/  STL.64 [R1+0x630], R216 ;  /* 0x000630d801007387 */ /* 0x0003e20000100a00 */
[----:B------:R-:W-:Y:S01]  /*75f60*/  IMAD.MOV.U32 R53, RZ, RZ, R218 ;  /* 0x000000ffff357224 */ /* 0x000fe200078e00da */
[----:B------:R-:W-:Y:S02]  /*75f70*/  MOV R52, R219 ;  /* 0x000000db00347202 */ /* 0x000fe40000000f00 */
[C---:B-1----:R-:W-:Y:S03]  /*75f80*/  HMMA.1688.F32.TF32 R216, R80.reuse, R66, R244 ;  /* 0x0000004250d8723c */ /* 0x042fe600000810f4 */
[----:B------:R1:W-:Y:S04]  /*75f90*/  STL [R1+0x2a64], R52 ;  /* 0x002a643401007387 */ /* 0x0003e80000100800 */
[----:B------:R1:W-:Y:S11]  /*75fa0*/  STL [R1+0x2a60], R53 ;  /* 0x002a603501007387 */ /* 0x0003f60000100800 */
[----:B------:R-:W-:Y:S05]  /*75fb0*/  @!UPT UIADD3 URZ, URZ, URZ, URZ ;  /* 0x0000003f3f3ff290 */ /* 0x000fea000fffe03f */
[----:B------:R-:W-:Y:S04]  /*75fc0*/  STL.64 [R1+0x620], R216 ;  /* 0x000620d801007387 */ /* 0x000fe80000100a00 */
[----:B------:R-:W-:Y:S01]  /*75fd0*/  STL.64 [R1+0x628], R218 ;  /* 0x000628da01007387 */ /* 0x000fe20000100a00 */
[----:B--2---:R-:W-:Y:S03]  /*75fe0*/  HMMA.1688.F32.TF32 R72, R80, R70, R72 ;  /* 0x000000465048723c */ /* 0x004fe60000081048 */
[----:B------:R-:W-:Y:S04]  /*75ff0*/  LDS R80, [R3+0x2c600] ;  /* 0x02c6000003507984 */ /* 0x000fe80000000800 */
[----:B------:R-:W-:Y:S04]  /*76000*/  LDS R82, [R3+0x2e600] ;  /* 0x02e6000003527984 */ /* 0x000fe80000000800 */
[----:B------:R-:W-:Y:S04]  /*76010*/  LDS R81, [R0+0x2c600] ;  /* 0x02c6000000517984 */ /* 0x000fe80000000800 */
[----:B------:R-:W2:Y:S08]  /*76020*/  LDS R83, [R0+0x2e600] ;  /* 0x02e6000000537984 */ /* 0x000eb00000000800 */
[----:B------:R3:W-:Y:S01]  /*76030*/  STL.64 [R1+0x390], R72 ;  /* 0x0003904801007387 */ /* 0x0007e20000100a00 */
[----:B-1----:R-:W-:-:S02]  /*76040*/  IMAD.MOV.U32 R52, RZ, RZ, R74 ;  /* 0x000000ffff347224 */ /* 0x002fc400078e004a */
[----:B------:R-:W-:Y:S02]  /*76050*/  IMAD.MOV.U32 R53, RZ, RZ, R75 ;  /* 0x000000ffff357224 */ /* 0x000fe400078e004b */
[C---:B---3--:R-:W-:Y:S08]  /*76060*/  HMMA.1688.F32.TF32 R72, R4.reuse, R10, R76 ;  /* 0x0000000a0448723c */ /* 0x048ff0000008104c */
[C---:B------:R-:W-:Y:S08]  /*76070*/  HMMA.1688.F32.TF32 R76, R4.reuse, R14, R84 ;  /* 0x0000000e044c723c */ /* 0x040ff00000081054 */
        /* <DEDUP_REMOVED lines=8> */
[----:B------:R-:W-:Y:S11]  /*76100*/  STL.64 [R1+0x968], R86 ;  /* 0x0009685601007387 */ /* 0x000ff60000100a00 */
[----:B------:R-:W-:Y:S07]  /*76110*/  @!UPT UIADD3 URZ, URZ, URZ, URZ ;  /* 0x0000003f3f3ff290 */ /* 0x000fee000fffe03f */
        /* <DEDUP_REMOVED lines=16> */
[C---:B----4-:R-:W-:Y:S02]  /*76220*/  HMMA.1688.F32.TF32 R76, R4.reuse, R46, R116 ;  /* 0x0000002e044c723c */ /* 0x050fe40000081074 */
[----:B------:R-:W-:Y:S04]  /*76230*/  STL.64 [R1+0x940], R88 ;  /* 0x0009405801007387 */ /* 0x000fe80000100a00 */
[----:B------:R-:W-:Y:S04]  /*76240*/  STL.64 [R1+0x948], R90 ;  /* 0x0009485a01007387 */ /* 0x000fe80000100a00 */
[----:B------:R-:W-:Y:S04]  /*76250*/  STL.64 [R1+0x930], R84 ;  /* 0x0009305401007387 */ /* 0x000fe80000100a00 */
[----:B------:R1:W-:Y:S02]  /*76260*/  STL.64 [R1+0x938], R86 ;  /* 0x0009385601007387 */ /* 0x0003e40000100a00 */
[----:B-1----:R-:W-:Y:S08]  /*76270*/  HMMA.1688.F32.TF32 R84, R4, R42, R112 ;  /* 0x0000002a0454723c */ /* 0x002ff00000081070 */
[----:B------:R-:W-:Y:S01]  /*76280*/  IMAD.MOV.U32 R115, RZ, RZ, R76 ;  /* 0x000000ffff737224 */ /* 0x000fe200078e004c */
[----:B------:R-:W-:Y:S01]  /*76290*/  MOV R113, R78 ;  /* 0x0000004e00717202 */ /* 0x000fe20000000f00 */
[----:B------:R-:W-:-:S02]  /*762a0*/  IMAD.MOV.U32 R114, RZ, RZ, R77 ;  /* 0x000000ffff727224 */ /* 0x000fc400078e004d */
        /* <DEDUP_REMOVED lines=9> */
[----:B------:R-:W-:Y:S11]  /*76340*/  STL.64 [R1+0x2a70], R106 ;  /* 0x002a706a01007387 */ /* 0x000ff60000100a00 */
[----:B------:R-:W-:Y:S11]  /*76350*/  @!UPT UIADD3 URZ, URZ, URZ, URZ ;  /* 0x0000003f3f3ff290 */ /* 0x000ff6000fffe03f */
[----:B------:R-:W-:Y:S01]  /*76360*/  @!UPT UIADD3 URZ, URZ, URZ, URZ ;  /* 0x0000003f3f3ff290 */ /* 0x000fe2000fffe03f */
[----:B------:R-:W-:Y:S01]  /*76370*/  MOV R123, R76 ;  /* 0x0000004c007b7202 */ /* 0x000fe20000000f00 */
[----:B------:R-:W-:Y:S01]  /*76380*/  IMAD.MOV.U32 R122, RZ, RZ, R77 ;  /* 0x000000ffff7a7224 */ /* 0x000fe200078e004d */
[----:B------:R-:W-:Y:S01]  /*76390*/  MOV R120, R79 ;  /* 0x0000004f00787202 */ /* 0x000fe20000000f00 */
[----:B------:R-:W-:Y:S02]  /*763a0*/  IMAD.MOV.U32 R121, RZ, RZ, R78 ;  /* 0x000000ffff797224 */ /* 0x000fe400078e004e */
[----:B------:R-:W-:Y:S01]  /*763b0*/  HMMA.1688.F32.TF32 R76, R4, R62, R132 ;  /* 0x0000003e044c723c */ /* 0x000fe20000081084 */
[----:B------:R-:W-:Y:S04]  /*763c0*/  STL.64 [R1+0x2a68], R104 ;  /* 0x002a686801007387 */ /* 0x000fe80000100a00 */
[----:B------:R-:W-:Y:S04]  /*763d0*/  STL.64 [R1+0x2a80], R110 ;  /* 0x002a806e01007387 */ /* 0x000fe80000100a00 */
[----:B------:R-:W-:Y:S04]  /*763e0*/  STL.64 [R1+0x2a78], R108 ;  /* 0x002a786c01007387 */ /* 0x000fe80000100a00 */
[----:B------:R-:W-:Y:S04]  /*763f0*/  STL.64 [R1+0x900], R84 ;  /* 0x0009005401007387 */ /* 0x000fe80000100a00 */
[----:B------:R1:W-:Y:S07]  /*76400*/  STL.64 [R1+0x908], R86 ;  /* 0x0009085601007387 */ /* 0x0003ee0000100a00 */
[----:B------:R-:W-:Y:S01]  /*76410*/  IMAD.MOV.U32 R127, RZ, RZ, R76 ;  /* 0x000000ffff7f7224 */ /* 0x000fe200078e004c */
[----:B------:R-:W-:Y:S01]  /*76420*/  MOV R125, R78 ;  /* 0x0000004e007d7202 */ /* 0x000fe20000000f00 */
[----:B------:R-:W-:-:S02]  /*76430*/  IMAD.MOV.U32 R126, RZ, RZ, R77 ;  /* 0x000000ffff7e7224 */ /* 0x000fc400078e004d */
[----:B------:R-:W-:Y:S01]  /*76440*/  IMAD.MOV.U32 R124, RZ, RZ, R79 ;  /* 0x000000ffff7c7224 */ /* 0x000fe200078e004f */
[C---:B-1----:R-:W-:Y:S08]  /*76450*/  HMMA.1688.F32.TF32 R84, R4.reuse, R58, R128 ;  /* 0x0000003a0454723c */ /* 0x042ff00000081080 */
[C---:B------:R-:W-:Y:S08]  /*76460*/  HMMA.1688.F32.TF32 R76, R4.reuse, R66, R136 ;  /* 0x00000042044c723c */ /* 0x040ff00000081088 */
[----:B------:R-:W-:Y:S01]  /*76470*/  HMMA.1688.F32.TF32 R4, R4, R70, R140 ;  /* 0x000000460404723c */ /* 0x000fe2000008108c */
[----:B------:R-:W-:Y:S11]  /*76480*/  STL.64 [R1+0x2a90], R114 ;  /* 0x002a907201007387 */ /* 0x000ff60000100a00 */
[----:B------:R-:W-:Y:S11]  /*76490*/  @!UPT UIADD3 URZ, URZ, URZ, URZ ;  /* 0x0000003f3f3ff290 */ /* 0x000ff6000fffe03f */
[----:B------:R-:W-:Y:S01]  /*764a0*/  @!UPT UIADD3 URZ, URZ, URZ, URZ ;  /* 0x0000003f3f3ff290 */ /* 0x000fe2000fffe03f */
[----:B------:R-:W-:Y:S01]  /*764b0*/  MOV R135, R4 ;  /* 0x0000000400877202 */ /* 0x000fe20000000f00 */
[----:B------:R-:W-:Y:S01]  /*764c0*/  IMAD.MOV.U32 R134, RZ, RZ, R5 ;  /* 0x000000ffff867224 */ /* 0x000fe200078e0005 */
[----:B------:R-:W-:Y:S01]  /*764d0*/  MOV R132, R7 ;  /* 0x0000000700847202 */ /* 0x000fe20000000f00 */
[----:B------:R-:W-:Y:S02]  /*764e0*/  IMAD.MOV.U32 R133, RZ, RZ, R6 ;  /* 0x000000ffff857224 */ /* 0x000fe400078e0006 */
[C---:B--2---:R-:W-:Y:S01]  /*764f0*/  HMMA.1688.F32.TF32 R4, R80.reuse, R10, R144 ;  /* 0x0000000a5004723c */ /* 0x044fe20000081090 */
[----:B------:R-:W-:Y:S04]  /*76500*/  STL.64 [R1+0x2a88], R112 ;  /* 0x002a887001007387 */ /* 0x000fe80000100a00 */
[----:B------:R-:W-:Y:S04]  /*76510*/  STL.64 [R1+0x8c0], R84 ;  /* 0x0008c05401007387 */ /* 0x000fe80000100a00 */
[----:B------:R-:W-:Y:S11]  /*76520*/  STL.64 [R1+0x8c8], R86 ;  /* 0x0008c85601007387 */ /* 0x000ff60000100a00 */
[----:B------:R-:W-:Y:S03]  /*76530*/  @!UPT UIADD3 URZ, URZ, URZ, URZ ;  /* 0x0000003f3f3ff290 */ /* 0x000fe6000fffe03f */
[----:B------:R-:W-:Y:S04]  /*76540*/  STL.64 [R1+0x5f0], R4 ;  /* 0x0005f00401007387 */ /* 0x000fe80000100a00 */
[----:B------:R1:W-:Y:S02]  /*76550*/  STL.64 [R1+0x5f8], R6 ;  /* 0x0005f80601007387 */ /* 0x0003e40000100a00 */
[----:B-1----:R-:W-:Y:S01]  /*76560*/  HMMA.1688.F32.TF32 R4, R80, R22, R156 ;  /* 0x000000165004723c */ /* 0x002fe2000008109c */
[----:B------:R-:W-:Y:S01]  /*76570*/  IMAD.MOV.U32 R131, RZ, RZ, R76 ;  /* 0x000000ffff837224 */ /* 0x000fe200078e004c */
[----:B------:R-:W-:Y:S01]  /*76580*/  MOV R130, R77 ;  /* 0x0000004d00827202 */ /* 0x000fe20000000f00 */
[----:B------:R-:W-:Y:S02]  /*76590*/  IMAD.MOV.U32 R129, RZ, RZ, R78 ;  /* 0x000000ffff817224 */ /* 0x000fe400078e004e */
[----:B------:R-:W-:-:S03]  /*765a0*/  IMAD.MOV.U32 R128, RZ, RZ, R79 ;  /* 0x000000ffff807224 */ /* 0x000fc600078e004f */
[C---:B------:R-:W-:Y:S08]  /*765b0*/  HMMA.1688.F32.TF32 R84, R80.reuse, R14, R148 ;  /* 0x0000000e5054723c */ /* 0x040ff00000081094 */
[----:B------:R-:W-:Y:S08]  /*765c0*/  HMMA.1688.F32.TF32 R76, R80, R18, R152 ;  /* 0x00000012504c723c */ /* 0x000ff00000081098 */
[----:B------:R-:W-:Y:S01]  /*765d0*/  IMAD.MOV.U32 R139, RZ, RZ, R4 ;  /* 0x000000ffff8b7224 */ /* 0x000fe200078e0004 */
[----:B------:R-:W-:Y:S01]  /*765e0*/  MOV R137, R6 ;  /* 0x0000000600897202 */ /* 0x000fe20000000f00 */
[----:B------:R-:W-:-:S02]  /*765f0*/  IMAD.MOV.U32 R138, RZ, RZ, R5 ;  /* 0x000000ffff8a7224 */ /* 0x000fc400078e0005 */
[----:B------:R-:W-:Y:S02]  /*76600*/  IMAD.MOV.U32 R136, RZ, RZ, R7 ;  /* 0x000000ffff887224 */ /* 0x000fe400078e0007 */
[----:B------:R-:W-:Y:S01]  /*76610*/  HMMA.1688.F32.TF32 R4, R80, R26, R160 ;  /* 0x0000001a5004723c */ /* 0x000fe200000810a0 */
[----:B------:R-:W-:Y:S01]  /*76620*/  STL.64 [R1+0x5e0], R84 ;  /* 0x0005e05401007387 */ /* 0x000fe20000100a00 */
[----:B------:R-:W-:-:S03]  /*76630*/  IMAD.MOV.U32 R244, RZ, RZ, R188 ;  /* 0x000000fffff47224 */ /* 0x000fc600078e00bc */
[----:B------:R-:W-:Y:S04]  /*76640*/  STL.64 [R1+0x5e8], R86 ;  /* 0x0005e85601007387 */ /* 0x000fe80000100a00 */
[----:B------:R1:W-:Y:S01]  /*76650*/  STL.64 [R1+0x5d0], R76 ;  /* 0x0005d04c01007387 */ /* 0x0003e20000100a00 */
[----:B------:R-:W-:-:S03]  /*76660*/  MOV R245, R189 ;  /* 0x000000bd00f57202 */ /* 0x000fc60000000f00 */
[----:B------:R2:W-:Y:S01]  /*76670*/  STL.64 [R1+0x5d8], R78 ;  /* 0x0005d84e01007387 */ /* 0x0005e20000100a00 */
[----:B------:R-:W-:-:S03]  /*76680*/  IMAD.MOV.U32 R246, RZ, RZ, R190 ;  /* 0x000000fffff67224 */ /* 0x000fc600078e00be */
[----:B------:R-:W3:Y:S01]  /*76690*/  LDL.LU R188, [R1+0x2b4c] ;  /* 0x002b4c0001bc7983 */ /* 0x000ee20000300800 */
[----:B------:R-:W-:-:S05]  /*766a0*/  IMAD.MOV.U32 R247, RZ, RZ, R191 ;  /* 0x000000fffff77224 */ /* 0x000fca00078e00bf */
[----:B------:R-:W-:Y:S01]  /*766b0*/  STL.64 [R1+0x3d0], R4 ;  /* 0x0003d00401007387 */ /* 0x000fe20000100a00 */
[----:B-1----:R-:W-:-:S03]  /*766c0*/  MOV R76, R184 ;  /* 0x000000b8004c7202 */ /* 0x002fc60000000f00 */
[----:B------:R-:W-:Y:S01]  /*766d0*/  STL.64 [R1+0x3d8], R6 ;  /* 0x0003d80601007387 */ /* 0x000fe20000100a00 */
[----:B------:R-:W-:-:S03]  /*766e0*/  IMAD.MOV.U32 R77, RZ, RZ, R185 ;  /* 0x000000ffff4d7224 */ /* 0x000fc600078e00b9 */
[----:B------:R-:W3:Y:S01]  /*766f0*/  LDL.LU R189, [R1+0x2b48] ;  /* 0x002b480001bd7983 */ /* 0x000ee20000300800 */
[----:B--2---:R-:W-:-:S03]  /*76700*/  IMAD.MOV.U32 R78, RZ, RZ, R186 ;  /* 0x000000ffff4e7224 */ /* 0x004fc600078e00ba */
[----:B------:R-:W3:Y:S01]  /*76710*/  LDL.LU R190, [R1+0x2b44] ;  /* 0x002b440001be7983 */ /* 0x000ee20000300800 */
[----:B------:R-:W-:-:S03]  /*76720*/  MOV R79, R187 ;  /* 0x000000bb004f7202 */ /* 0x000fc60000000f00 */
[----:B------:R-:W3:Y:S01]  /*76730*/  LDL.LU R191, [R1+0x2b40] ;  /* 0x002b400001bf7983 */ /* 0x000ee20000300800 */
[----:B------:R-:W-:-:S03]  /*76740*/  IMAD.MOV.U32 R88, RZ, RZ, R180 ;  /* 0x000000ffff587224 */ /* 0x000fc600078e00b4 */
[----:B------:R-:W2:Y:S01]  /*76750*/  LDL.LU R184, [R1+0x2b3c] ;  /* 0x002b3c0001b87983 */ /* 0x000ea20000300800 */
[----:B------:R-:W-:-:S03]  /*76760*/  IMAD.MOV.U32 R89, RZ, RZ, R181 ;  /* 0x000000ffff597224 */ /* 0x000fc600078e00b5 */
[----:B------:R-:W2:Y:S01]  /*76770*/  LDL.LU R185, [R1+0x2b38] ;  /* 0x002b380001b97983 */ /* 0x000ea20000300800 */
[----:B------:R-:W-:-:S03]  /*76780*/  MOV R90, R176 ;  /* 0x000000b0005a7202 */ /* 0x000fc60000000f00 */
[----:B------:R-:W2:Y:S01]  /*76790*/  LDL.LU R186, [R1+0x2b34] ;  /* 0x002b340001ba7983 */ /* 0x000ea20000300800 */
[----:B------:R-:W-:-:S03]  /*767a0*/  IMAD.MOV.U32 R91, RZ, RZ, R177 ;  /* 0x000000ffff5b7224 */ /* 0x000fc600078e00b1 */
[----:B------:R-:W2:Y:S01]  /*767b0*/  LDL.LU R187, [R1+0x2b30] ;  /* 0x002b300001bb7983 */ /* 0x000ea20000300800 */
[----:B------:R-:W-:-:S03]  /*767c0*/  IMAD.MOV.U32 R92, RZ, RZ, R178 ;  /* 0x000000ffff5c7224 */ /* 0x000fc600078e00b2 */
[----:B------:R-:W4:Y:S01]  /*767d0*/  LDL.LU R180, [R1+0x2b2c] ;  /* 0x002b2c0001b47983 */ /* 0x000f220000300800 */
[----:B------:R-:W-:-:S03]  /*767e0*/  MOV R93, R179 ;  /* 0x000000b3005d7202 */ /* 0x000fc60000000f00 */
[----:B------:R-:W4:Y:S01]  /*767f0*/  LDL.LU R181, [R1+0x2b28] ;  /* 0x002b280001b57983 */ /* 0x000f220000300800 */
        /* <DEDUP_REMOVED lines=9> */
[----:B------:R-:W3:Y:S01]  /*76890*/  LDL.LU R172, [R1+0x2b14] ;  /* 0x002b140001ac7983 */ /* 0x000ee20000300800 */
[----:B------:R-:W-:-:S03]  /*768a0*/  MOV R103, R164 ;  /* 0x000000a400677202 */ /* 0x000fc60000000f00 */
[----:B------:R-:W3:Y:S04]  /*768b0*/  LDL.LU R173, [R1+0x2b10] ;  /* 0x002b100001ad7983 */ /* 0x000ee80000300800 */
        /* <DEDUP_REMOVED lines=14> */
[----:B------:R-:W-:-:S02]  /*769a0*/  IMAD.MOV.U32 R99, RZ, RZ, R170 ;  /* 0x000000ffff637224 */ /* 0x000fc400078e00aa */
[----:B------:R-:W-:Y:S01]  /*769b0*/  IMAD.MOV.U32 R216, RZ, RZ, R171 ;  /* 0x000000ffffd87224 */ /* 0x000fe200078e00ab */
[----:B------:R-:W4:Y:S04]  /*769c0*/  LDL.LU R170, [R1+0x2af0] ;  /* 0x002af00001aa7983 */ /* 0x000f280000300800 */
[----:B------:R-:W4:Y:S01]  /*769d0*/  LDL.LU R171, [R1+0x2aec] ;  /* 0x002aec0001ab7983 */ /* 0x000f220000300800 */
[----:B------:R-:W-:-:S03]  /*769e0*/  MOV R217, R175 ;  /* 0x000000af00d97202 */ /* 0x000fc60000000f00 */
[----:B------:R-:W4:Y:S01]  /*769f0*/  LDL.LU R175, [R1+0x2ae8] ;  /* 0x002ae80001af7983 */ /* 0x000f220000300800 */
[----:B------:R-:W-:Y:S02]  /*76a00*/  IMAD.MOV.U32 R218, RZ, RZ, R182 ;  /* 0x000000ffffda7224 */ /* 0x000fe400078e00b6 */
[----:B------:R-:W-:Y:S01]  /*76a10*/  IMAD.MOV.U32 R219, RZ, RZ, R183 ;  /* 0x000000ffffdb7224 */ /* 0x000fe200078e00b7 */
[----:B------:R-:W4:Y:S04]  /*76a20*/  LDL.LU R182, [R1+0x2ae4] ;  /* 0x002ae40001b67983 */ /* 0x000f280000300800 */
[----:B------:R-:W4:Y:S01]  /*76a30*/  LDL.LU R183, [R1+0x2ae0] ;  /* 0x002ae00001b77983 */ /* 0x000f220000300800 */
[----:B------:R-:W-:Y:S01]  /*76a40*/  MOV R69, R72 ;  /* 0x0000004800457202 */ /* 0x000fe20000000f00 */
[----:B------:R-:W-:Y:S01]  /*76a50*/  IMAD.MOV.U32 R68, RZ, RZ, R73 ;  /* 0x000000ffff447224 */ /* 0x000fe200078e0049 */
[----:B------:R-:W-:Y:S01]  /*76a60*/  MOV R64, R75 ;  /* 0x0000004b00407202 */ /* 0x000fe20000000f00 */
[----:B------:R-:W-:Y:S01]  /*76a70*/  IMAD.MOV.U32 R65, RZ, RZ, R74 ;  /* 0x000000ffff417224 */ /* 0x000fe200078e004a */
[----:B------:R-:W-:Y:S04]  /*76a80*/  LDS R72, [R3+0x2c700] ;  /* 0x02c7000003487984 */ /* 0x000fe80000000800 */
[----:B------:R-:W-:Y:S04]  /*76a90*/  LDS R74, [R3+0x2e700] ;  /* 0x02e70000034a7984 */ /* 0x000fe80000000800 */
[----:B------:R-:W-:Y:S04]  /*76aa0*/  LDS R73, [R0+0x2c700] ;  /* 0x02c7000000497984 */ /* 0x000fe80000000800 */
[----:B------:R-:W1:Y:S02]  /*76ab0*/  LDS R75, [R0+0x2e700] ;  /* 0x02e70000004b7984 */ /* 0x000e640000000800 */
[----:B-1----:R-:W-:Y:S08]  /*76ac0*/  HMMA.1688.F32.TF32 R96, R72, R50, R96 ;  /* 0x000000324860723c */ /* 0x002ff00000081060 */
[C---:B--2---:R-:W-:Y:S08]  /*76ad0*/  HMMA.1688.F32.TF32 R108, R80.reuse, R42, R176 ;  /* 0x0000002a506c723c */ /* 0x044ff000000810b0 */
[C---:B---3--:R-:W-:Y:S08]  /*76ae0*/  HMMA.1688.F32.TF32 R4, R80.reuse, R30, R164 ;  /* 0x0000001e5004723c */ /* 0x048ff000000810a4 */
[C---:B----4-:R-:W-:Y:S11]  /*76af0*/  HMMA.1688.F32.TF32 R84, R80.reuse, R34, R168 ;  /* 0x000000225054723c */ /* 0x050ff600000810a8 */
[----:B------:R-:W-:Y:S05]  /*76b00*/  @!UPT UIADD3 URZ, URZ, URZ, URZ ;  /* 0x0000003f3f3ff290 */ /* 0x000fea000fffe03f */
[----:B------:R-:W-:Y:S01]  /*76b10*/  MOV R143, R4 ;  /* 0x00000004008f7202 */ /* 0x000fe20000000f00 */
[----:B------:R-:W-:Y:S01]  /*76b20*/  IMAD.MOV.U32 R142, RZ, RZ, R5 ;  /* 0x000000ffff8e7224 */ /* 0x000fe200078e0005 */
[----:B------:R-:W-:Y:S01]  /*76b30*/  MOV R140, R7 ;  /* 0x00000007008c7202 */ /* 0x000fe20000000f00 */
[----:B------:R-:W-:Y:S02]  /*76b40*/  IMAD.MOV.U32 R141, RZ, RZ, R6 ;  /* 0x000000ffff8d7224 */ /* 0x000fe400078e0006 */
[C---:B------:R-:W-:Y:S02]  /*76b50*/  HMMA.1688.F32.TF32 R4, R80.reuse, R38, R172 ;  /* 0x000000265004723c */ /* 0x040fe400000810ac */
[----:B------:R-:W-:Y:S04]  /*76b60*/  STL.64 [R1+0x5b0], R84 ;  /* 0x0005b05401007387 */ /* 0x000fe80000100a00 */
[----:B------:R1:W-:Y:S02]  /*76b70*/  STL.64 [R1+0x5b8], R86 ;  /* 0x0005b85601007387 */ /* 0x0003e40000100a00 */
[C---:B-1----:R-:W-:Y:S11]  /*76b80*/  HMMA.1688.F32.TF32 R84, R80.reuse, R46, R180 ;  /* 0x0000002e5054723c */ /* 0x042ff600000810b4 */
[----:B------:R-:W-:Y:S04]  /*76b90*/  @!UPT UIADD3 URZ, URZ, URZ, URZ ;  /* 0x0000003f3f3ff290 */ /* 0x000fe8000fffe03f */
        /* <DEDUP_REMOVED lines=17> */
[----:B-1----:R-:W-:Y:S07]  /*76cb0*/  HMMA.1688.F32.TF32 R84, R80, R70, R204 ;  /* 0x000000465054723c */ /* 0x002fee00000810cc */
[----:B------:R-:W-:Y:S04]  /*76cc0*/  STL.64 [R1+0x4c0], R4 ;  /* 0x0004c00401007387 */ /* 0x000fe80000100a00 */
[----:B------:R1:W-:Y:S04]  /*76cd0*/  STL.64 [R1+0x4c8], R6 ;  /* 0x0004c80601007387 */ /* 0x0003e80000100a00 */
[----:B------:R-:W-:Y:S04]  /*76ce0*/  STL.64 [R1+0x4b0], R108 ;  /* 0x0004b06c01007387 */ /* 0x000fe80000100a00 */
[----:B------:R-:W-:Y:S01]  /*76cf0*/  STL.64 [R1+0x4b8], R110 ;  /* 0x0004b86e01007387 */ /* 0x000fe20000100a00 */
[C---:B-1----:R-:W-:Y:S03]  /*76d00*/  HMMA.1688.F32.TF32 R4, R72.reuse, R10, R208 ;  /* 0x0000000a4804723c */ /* 0x042fe600000810d0 */
[----:B------:R-:W-:Y:S04]  /*76d10*/  STL.64 [R1+0x4a0], R84 ;  /* 0x0004a05401007387 */ /* 0x000fe80000100a00 */
[----:B------:R1:W-:Y:S04]  /*76d20*/  STL.64 [R1+0x4a8], R86 ;  /* 0x0004a85601007387 */ /* 0x0003e80000100a00 */
[----:B-1----:R-:W2:Y:S01]  /*76d30*/  LDL.LU R87, [R1+0x9d0] ;  /* 0x0009d00001577983 */ /* 0x002ea20000300800 */
[C---:B------:R-:W-:Y:S11]  /*76d40*/  HMMA.1688.F32.TF32 R80, R72.reuse, R14, R212 ;  /* 0x0000000e4850723c */ /* 0x040ff600000810d4 */
[----:B------:R-:W-:Y:S04]  /*76d50*/  STL.64 [R1+0x490], R4 ;  /* 0x0004900401007387 */ /* 0x000fe80000100a00 */
[----:B------:R1:W-:Y:S02]  /*76d60*/  STL.64 [R1+0x498], R6 ;  /* 0x0004980601007387 */ /* 0x0003e40000100a00 */
[C---:B-1----:R-:W-:Y:S08]  /*76d70*/  HMMA.1688.F32.TF32 R4, R72.reuse, R18, R220 ;  /* 0x000000124804723c */ /* 0x042ff000000810dc */
[C---:B------:R-:W-:Y:S01]  /*76d80*/  HMMA.1688.F32.TF32 R108, R72.reuse, R26, R228 ;  /* 0x0000001a486c723c */ /* 0x040fe200000810e4 */
[----:B------:R-:W-:Y:S04]  /*76d90*/  STL.64 [R1+0x480], R80 ;  /* 0x0004805001007387 */ /* 0x000fe80000100a00 */
[----:B------:R1:W-:Y:S03]  /*76da0*/  STL.64 [R1+0x488], R82 ;  /* 0x0004885201007387 */ /* 0x0003e60000100a00 */
[C---:B------:R-:W-:Y:S01]  /*76db0*/  HMMA.1688.F32.TF32 R76, R72.reuse, R62, R76 ;  /* 0x0000003e484c723c */ /* 0x040fe2000008104c */
[----:B------:R-:W-:Y:S01]  /*76dc0*/  MOV R86, R17 ;  /* 0x0000001100567202 */ /* 0x000fe20000000f00 */
[----:B------:R-:W-:Y:S04]  /*76dd0*/  LDS R18, [R3+0x32100] ;  /* 0x0321000003127984 */ /* 0x000fe80000000800 */
[----:B------:R-:W-:Y:S02]  /*76de0*/  LDS R17, [R0+0x30100] ;  /* 0x0301000000117984 */ /* 0x000fe40000000800 */
[C---:B-1----:R-:W-:Y:S02]  /*76df0*/  HMMA.1688.F32.TF32 R80, R72.reuse, R22, R224 ;  /* 0x000000164850723c */ /* 0x042fe400000810e0 */
[----:B------:R-:W-:Y:S04]  /*76e00*/  STL.64 [R1+0x470], R4 ;  /* 0x0004700401007387 */ /* 0x000fe80000100a00 */
[----:B------:R1:W-:Y:S04]  /*76e10*/  STL.64 [R1+0x478], R6 ;  /* 0x0004780601007387 */ /* 0x0003e80000100a00 */
[----:B------:R-:W-:Y:S01]  /*76e20*/  LDS R19, [R0+0x32100] ;  /* 0x0321000000137984 */ /* 0x000fe20000000800 */
[C---:B-1----:R-:W-:Y:S11]  /*76e30*/  HMMA.1688.F32.TF32 R4, R72.reuse, R30, R232 ;  /* 0x0000001e4804723c */ /* 0x042ff600000810e8 */
[----:B------:R-:W-:Y:S01]  /*76e40*/  @!UPT UIADD3 URZ, URZ, URZ, URZ ;  /* 0x0000003f3f3ff290 */ /* 0x000fe2000fffe03f */
        /* <DEDUP_REMOVED lines=8> */
[C---:B-1----:R-:W-:Y:S07]  /*76ed0*/  HMMA.1688.F32.TF32 R4, R72.reuse, R42, R104 ;  /* 0x0000002a4804723c */ /* 0x042fee0000081068 */
[----:B------:R-:W-:Y:S04]  /*76ee0*/  STL.64 [R1+0x430], R80 ;  /* 0x0004305001007387 */ /* 0x000fe80000100a00 */
[----:B------:R1:W-:Y:S04]  /*76ef0*/  STL.64 [R1+0x438], R82 ;  /* 0x0004385201007387 */ /* 0x0003e80000100a00 */
[----:B------:R-:W-:Y:S04]  /*76f00*/  STL.64 [R1+0x420], R108 ;  /* 0x0004206c01007387 */ /* 0x000fe80000100a00 */
[----:B------:R-:W-:Y:S01]  /*76f10*/  STL.64 [R1+0x428], R110 ;  /* 0x0004286e01007387 */ /* 0x000fe20000100a00 */
[C---:B-1----:R-:W-:Y:S03]  /*76f20*/  HMMA.1688.F32.TF32 R80, R72.reuse, R46, R100 ;  /* 0x0000002e4850723c */ /* 0x042fe60000081064 */
[----:B------:R-:W-:Y:S04]  /*76f30*/  STL.64 [R1+0x410], R4 ;  /* 0x0004100401007387 */ /* 0x000fe80000100a00 */
[----:B------:R1:W-:Y:S02]  /*76f40*/  STL.64 [R1+0x418], R6 ;  /* 0x0004180601007387 */ /* 0x0003e40000100a00 */
[C---:B-1----:R-:W-:Y:S11]  /*76f50*/  HMMA.1688.F32.TF32 R4, R72.reuse, R54, R92 ;  /* 0x000000364804723c */ /* 0x042ff6000008105c */
[----:B------:R-:W-:Y:S03]  /*76f60*/  @!UPT UIADD3 URZ, URZ, URZ, URZ ;  /* 0x0000003f3f3ff290 */ /* 0x000fe6000fffe03f */
[----:B------:R-:W-:Y:S04]  /*76f70*/  STL.64 [R1+0x400], R80 ;  /* 0x0004005001007387 */ /* 0x000fe80000100a00 */
[----:B------:R1:W-:Y:S04]  /*76f80*/  STL.64 [R1+0x408], R82 ;  /* 0x0004085201007387 */ /* 0x0003e80000100a00 */
[----:B------:R-:W-:Y:S04]  /*76f90*/  STL.64 [R1+0x3e0], R96 ;  /* 0x0003e06001007387 */ /* 0x000fe80000100a00 */
[----:B------:R-:W-:Y:S01]  /*76fa0*/  STL.64 [R1+0x3e8], R98 ;  /* 0x0003e86201007387 */ /* 0x000fe20000100a00 */
[C---:B-1----:R-:W-:Y:S03]  /*76fb0*/  HMMA.1688.F32.TF32 R80, R72.reuse, R58, R88 ;  /* 0x0000003a4850723c */ /* 0x042fe60000081058 */
[----:B------:R-:W-:Y:S04]  /*76fc0*/  STL.64 [R1+0x3c0], R4 ;  /* 0x0003c00401007387 */ /* 0x000fe80000100a00 */
[----:B------:R1:W-:Y:S02]  /*76fd0*/  STL.64 [R1+0x3c8], R6 ;  /* 0x0003c80601007387 */ /* 0x0003e40000100a00 */
[----:B-1----:R-:W-:Y:S11]  /*76fe0*/  HMMA.1688.F32.TF32 R4, R72, R66, R216 ;  /* 0x000000424804723c */ /* 0x002ff600000810d8 */
[----:B------:R-:W-:Y:S03]  /*76ff0*/  @!UPT UIADD3 URZ, URZ, URZ, URZ ;  /* 0x0000003f3f3ff290 */ /* 0x000fe6000fffe03f */
[----:B------:R-:W-:Y:S04]  /*77000*/  STL.64 [R1+0x3a0], R80 ;  /* 0x0003a05001007387 */ /* 0x000fe80000100a00 */
[----:B------:R-:W-:Y:S04]  /*77010*/  STL.64 [R1+0x3a8], R82 ;  /* 0x0003a85201007387 */ /* 0x000fe80000100a00 */
[----:B------:R1:W-:Y:S04]  /*77020*/  STL.64 [R1+0x1f0], R76 ;  /* 0x0001f04c01007387 */ /* 0x0003e80000100a00 */
[----:B------:R3:W-:Y:S04]  /*77030*/  STL.64 [R1+0x1f8], R78 ;  /* 0x0001f84e01007387 */ /* 0x0007e80000100a00 */
[----:B-1----:R-:W4:Y:S04]  /*77040*/  LDL.LU R76, [R1+0xc0] ;  /* 0x0000c000014c7983 */ /* 0x002f280000300800 */
[----:B------:R-:W-:Y:S04]  /*77050*/  STL.64 [R1+0xe0], R4 ;  /* 0x0000e00401007387 */ /* 0x000fe80000100a00 */
[----:B------:R-:W-:Y:S04]  /*77060*/  STL.64 [R1+0xe8], R6 ;  /* 0x0000e80601007387 */ /* 0x000fe80000100a00 */
[----:B------:R-:W4:Y:S04]  /*77070*/  LDL.LU R77, [R1+0xc4] ;  /* 0x0000c400014d7983 */ /* 0x000f280000300800 */
[----:B---3--:R-:W4:Y:S04]  /*77080*/  LDL.LU R78, [R1+0xc8] ;  /* 0x0000c800014e7983 */ /* 0x008f280000300800 */
[----:B------:R-:W4:Y:S04]  /*77090*/  LDL.LU R79, [R1+0xcc] ;  /* 0x0000cc00014f7983 */ /* 0x000f280000300800 */
[----:B------:R-:W3:Y:S04]  /*770a0*/  LDL.LU R92, [R1+0xd0] ;  /* 0x0000d000015c7983 */ /* 0x000ee80000300800 */
[----:B------:R-:W3:Y:S01]  /*770b0*/  LDL.LU R93, [R1+0xd4] ;  /* 0x0000d400015d7983 */ /* 0x000ee20000300800 */
[----:B------:R-:W-:-:S02]  /*770c0*/  IMAD.MOV.U32 R94, RZ, RZ, R9 ;  /* 0x000000ffff5e7224 */ /* 0x000fc400078e0009 */
[----:B------:R-:W-:Y:S01]  /*770d0*/  IMAD.MOV.U32 R95, RZ, RZ, R8 ;  /* 0x000000ffff5f7224 */ /* 0x000fe200078e0008 */
[----:B------:R-:W-:Y:S01]  /*770e0*/  HMMA.1688.F32.TF32 R240, R72, R70, R244 ;  /* 0x0000004648f0723c */ /* 0x000fe200000810f4 */
[----:B------:R-:W-:Y:S04]  /*770f0*/  LDS R244, [R3+0x30000] ;  /* 0x0300000003f47984 */ /* 0x000fe80000000800 */
[----:B------:R-:W-:Y:S04]  /*77100*/  LDS R246, [R3+0x32000] ;  /* 0x0320000003f67984 */ /* 0x000fe80000000800 */
[----:B------:R-:W-:Y:S04]  /*77110*/  LDS R245, [R0+0x30000] ;  /* 0x0300000000f57984 */ /* 0x000fe80000000800 */
[----:B------:R-:W-:Y:S10]  /*77120*/  LDS R247, [R0+0x32000] ;  /* 0x0320000000f77984 */ /* 0x000ff40000000800 */
[----:B------:R-:W-:Y:S04]  /*77130*/  STL [R1+0x2a54], R240 ;  /* 0x002a54f001007387 */ /* 0x000fe80000100800 */
[----:B--2---:R-:W1:Y:S04]  /*77140*/  LDSM.16.M88.4 R8, [R87+0x140180] ;  /* 0x140180005708783b */ /* 0x004e680000000200 */
[----:B------:R-:W2:Y:S04]  /*77150*/  LDSM.16.M88.4 R228, [R87+0x143180] ;  /* 0x1431800057e4783b */ /* 0x000ea80000000200 */
[----:B------:R-:W1:Y:S04]  /*77160*/  LDSM.16.M88.4 R224, [R87+0x144180] ;  /* 0x1441800057e0783b */ /* 0x000e680000000200 */
[----:B------:R-:W1:Y:S04]  /*77170*/  LDSM.16.M88.4 R220, [R87+0x145180] ;  /* 0x1451800057dc783b */ /* 0x000e680000000200 */
[----:B------:R-:W1:Y:S04]  /*77180*/  LDSM.16.M88.4 R216, [R87+0x146180] ;  /* 0x1461800057d8783b */ /* 0x000e680000000200 */
[----:B------:R-:W1:Y:S04]  /*77190*/  LDSM.16.M88.4 R212, [R87+0x147180] ;  /* 0x1471800057d4783b */ /* 0x000e680000000200 */
[----:B------:R-:W1:Y:S04]  /*771a0*/  LDSM.16.M88.4 R208, [R87+0x148180] ;  /* 0x1481800057d0783b */ /* 0x000e680000000200 */
[----:B------:R-:W2:Y:S04]  /*771b0*/  LDSM.16.M88.4 R204, [R87+0x149180] ;  /* 0x1491800057cc783b */ /* 0x000ea80000000200 */
[----:B------:R-:W2:Y:S04]  /*771c0*/  LDSM.16.M88.4 R200, [R87+0x14a180] ;  /* 0x14a1800057c8783b */ /* 0x000ea80000000200 */
[----:B------:R-:W2:Y:S04]  /*771d0*/  LDSM.16.M88.4 R196, [R87+0x14b180] ;  /* 0x14b1800057c4783b */ /* 0x000ea80000000200 */
[----:B------:R-:W2:Y:S04]  /*771e0*/  LDSM.16.M88.4 R192, [R87+0x14c180] ;  /* 0x14c1800057c0783b */ /* 0x000ea80000000200 */
[----:B------:R-:W2:Y:S04]  /*771f0*/  LDSM.16.M88.4 R188, [R87+0x14d180] ;  /* 0x14d1800057bc783b */ /* 0x000ea80000000200 */
[----:B------:R-:W2:Y:S04]  /*77200*/  LDSM.16.M88.4 R184, [R87+0x14e180] ;  /* 0x14e1800057b8783b */ /* 0x000ea80000000200 */
[----:B------:R-:W-:Y:S04]  /*77210*/  STL [R1+0x2a50], R241 ;  /* 0x002a50f101007387 */ /* 0x000fe80000100800 */
[----:B------:R-:W-:Y:S04]  /*77220*/  STL [R1+0x2a4c], R242 ;  /* 0x002a4cf201007387 */ /* 0x000fe80000100800 */
[----:B------:R-:W-:Y:S04]  /*77230*/  STL [R1+0x2a48], R243 ;  /* 0x002a48f301007387 */ /* 0x000fe80000100800 */
[----:B-1----:R-:W-:Y:S04]  /*77240*/  STL [R1+0x2a5c], R10 ;  /* 0x002a5c0a01007387 */ /* 0x002fe80000100800 */
[----:B------:R-:W-:Y:S04]  /*77250*/  STL [R1+0x2a58], R11 ;  /* 0x002a580b01007387 */ /* 0x000fe80000100800 */
[----:B--2---:R-:W-:Y:S04]  /*77260*/  STL [R1+0x2978], R230 ;  /* 0x002978e601007387 */ /* 0x004fe80000100800 */
        /* <DEDUP_REMOVED lines=35> */
[----:B------:R-:W1:Y:S04]  /*774a0*/  LDSM.16.M88.4 R180, [R87+0x14f180] ;  /* 0x14f1800057b4783b */ /* 0x000e680000000200 */
[----:B------:R-:W2:Y:S04]  /*774b0*/  LDL.LU R84, [R1+0x80] ;  /* 0x0000800001547983 */ /* 0x000ea80000300800 */
[----:B------:R-:W2:Y:S04]  /*774c0*/  LDL.LU R85, [R1+0x84] ;  /* 0x0000840001557983 */ /* 0x000ea80000300800 */
[----:B------:R-:W4:Y:S04]  /*774d0*/  LDSM.16.M88.4 R4, [R87+0x141180] ;  /* 0x141180005704783b */ /* 0x000f280000000200 */
[----:B------:R1:W2:Y:S01]  /*774e0*/  LDSM.16.M88.4 R232, [R87+0x142180] ;  /* 0x1421800057e8783b */ /* 0x0002a20000000200 */
[C---:B---3--:R-:W-:Y:S03]  /*774f0*/  HMMA.1688.F32.TF32 R80, R244.reuse, R8, R92 ;  /* 0x00000008f450723c */ /* 0x048fe6000008105c */
[----:B-1----:R-:W-:Y:S04]  /*77500*/  STL [R1+0x29cc], R182 ;  /* 0x0029ccb601007387 */ /* 0x002fe80000100800 */
[----:B------:R-:W-:Y:S11]  /*77510*/  STL [R1+0x29c8], R183 ;  /* 0x0029c8b701007387 */ /* 0x000ff60000100800 */
[----:B------:R-:W-:Y:S05]  /*77520*/  @!UPT UIADD3 URZ, URZ, URZ, URZ ;  /* 0x0000003f3f3ff290 */ /* 0x000fea000fffe03f */
[----:B------:R-:W-:Y:S04]  /*77530*/  STL.64 [R1+0xd0], R80 ;  /* 0x0000d05001007387 */ /* 0x000fe80000100a00 */
[----:B------:R1:W-:Y:S04]  /*77540*/  STL.64 [R1+0xd8], R82 ;  /* 0x0000d85201007387 */ /* 0x0003e80000100a00 */
[----:B------:R-:W3:Y:S04]  /*77550*/  LDL.LU R92, [R1+0x70] ;  /* 0x00007000015c7983 */ /* 0x000ee80000300800 */
[----:B------:R-:W3:Y:S04]  /*77560*/  LDL.LU R93, [R1+0x74] ;  /* 0x00007400015d7983 */ /* 0x000ee80000300800 */
[----:B------:R-:W3:Y:S04]  /*77570*/  LDL.LU R94, [R1+0x78] ;  /* 0x00007800015e7983 */ /* 0x000ee80000300800 */
[----:B------:R-:W3:Y:S01]  /*77580*/  LDL.LU R95, [R1+0x7c] ;  /* 0x00007c00015f7983 */ /* 0x000ee20000300800 */
[C---:B----4-:R-:W-:Y:S03]  /*77590*/  HMMA.1688.F32.TF32 R72, R244.reuse, R4, R76 ;  /* 0x00000004f448723c */ /* 0x050fe6000008104c */
[----:B------:R-:W4:Y:S04]  /*775a0*/  LDL.LU R76, [R1+0x60] ;  /* 0x00006000014c7983 */ /* 0x000f280000300800 */
[----:B------:R-:W4:Y:S11]  /*775b0*/  LDL.LU R77, [R1+0x64] ;  /* 0x00006400014d7983 */ /* 0x000f360000300800 */
[----:B------:R-:W-:Y:S06]  /*775c0*/  @!UPT UIADD3 URZ, URZ, URZ, URZ ;  /* 0x0000003f3f3ff290 */ /* 0x000fec000fffe03f */
[----:B------:R-:W-:Y:S01]  /*775d0*/  IMAD.MOV.U32 R10, RZ, RZ, R72 ;  /* 0x000000ffff0a7224 */ /* 0x000fe200078e0048 */
[----:B------:R-:W-:Y:S01]  /*775e0*/  MOV R11, R73 ;  /* 0x00000049000b7202 */ /* 0x000fe20000000f00 */
[----:B------:R-:W-:Y:S02]  /*775f0*/  IMAD.MOV.U32 R240, RZ, RZ, R74 ;  /* 0x000000fffff07224 */ /* 0x000fe400078e004a */
[----:B------:R-:W-:Y:S01]  /*77600*/  IMAD.MOV.U32 R241, RZ, RZ, R75 ;  /* 0x000000fffff17224 */ /* 0x000fe200078e004b */
[----:B------:R-:W-:Y:S01]  /*77610*/  MOV R78, R252 ;  /* 0x000000fc004e7202 */ /* 0x000fe20000000f00 */
[----:B------:R-:W-:Y:S02]  /*77620*/  IMAD.MOV.U32 R79, RZ, RZ, R2 ;  /* 0x000000ffff4f7224 */ /* 0x000fe400078e0002 */
[----:B------:R-:W-:Y:S02]  /*77630*/  IMAD.MOV.U32 R87, RZ, RZ, R16 ;  /* 0x000000ffff577224 */ /* 0x000fe400078e0010 */
[----:B------:R-:W1:Y:S01]  /*77640*/  LDS R16, [R3+0x30100] ;  /* 0x0301000003107984 */ /* 0x000e620000000800 */
[C---:B--2---:R-:W-:Y:S08]  /*77650*/  HMMA.1688.F32.TF32 R72, R244.reuse, R232, R100 ;  /* 0x000000e8f448723c */ /* 0x044ff00000081064 */
[C---:B-1----:R-:W-:Y:S11]  /*77660*/  HMMA.1688.F32.TF32 R80, R244.reuse, R228, R96 ;  /* 0x000000e4f450723c */ /* 0x042ff60000081060 */
[----:B------:R-:W-:Y:S05]  /*77670*/  @!UPT UIADD3 URZ, URZ, URZ, URZ ;  /* 0x0000003f3f3ff290 */ /* 0x000fea000fffe03f */
[----:B------:R-:W-:Y:S01]  /*77680*/  IMAD.MOV.U32 R242, RZ, RZ, R72 ;  /* 0x000000fffff27224 */ /* 0x000fe200078e0048 */
[----:B------:R-:W-:Y:S01]  /*77690*/  MOV R243, R73 ;  /* 0x0000004900f37202 */ /* 0x000fe20000000f00 */
[----:B------:R-:W-:Y:S02]  /*776a0*/  IMAD.MOV.U32 R252, RZ, RZ, R74 ;  /* 0x000000fffffc7224 */ /* 0x000fe400078e004a */
[----:B------:R-:W-:Y:S02]  /*776b0*/  IMAD.MOV.U32 R2, RZ, RZ, R75 ;  /* 0x000000ffff027224 */ /* 0x000fe400078e004b */
[----:B------:R-:W-:Y:S01]  /*776c0*/  HMMA.1688.F32.TF32 R72, R244, R224, R88 ;  /* 0x000000e0f448723c */ /* 0x000fe20000081058 */
[----:B------:R-:W-:Y:S04]  /*776d0*/  STL.64 [R1+0xa0], R80 ;  /* 0x0000a05001007387 */ /* 0x000fe80000100a00 */
[----:B------:R-:W-:Y:S11]  /*776e0*/  STL.64 [R1+0xa8], R82 ;  /* 0x0000a85201007387 */ /* 0x000ff60000100a00 */
[----:B------:R-:W-:Y:S07]  /*776f0*/  @!UPT UIADD3 URZ, URZ, URZ, URZ ;  /* 0x0000003f3f3ff290 */ /* 0x000fee000fffe03f */
[----:B------:R1:W-:Y:S04]  /*77700*/  STL.64 [R1+0x90], R72 ;  /* 0x0000904801007387 */ /* 0x0003e80000100a00 */
[----:B------:R-:W2:Y:S04]  /*77710*/  LDL.LU R88, [R1+0x50] ;  /* 0x0000500001587983 */ /* 0x000ea80000300800 */
[----:B------:R-:W2:Y:S04]  /*77720*/  LDL.LU R89, [R1+0x54] ;  /* 0x0000540001597983 */ /* 0x000ea80000300800 */
[----:B------:R-:W2:Y:S04]  /*77730*/  LDL.LU R90, [R1+0x58] ;  /* 0x00005800015a7983 */ /* 0x000ea80000300800 */
[----:B------:R-:W2:Y:S01]  /*77740*/  LDL.LU R91, [R1+0x5c] ;  /* 0x00005c00015b7983 */ /* 0x000ea20000300800 */
[----:B------:R-:W-:Y:S01]  /*77750*/  MOV R182, R74 ;  /* 0x0000004a00b67202 */ /* 0x000fe20000000f00 */
[----:B------:R-:W-:-:S02]  /*77760*/  IMAD.MOV.U32 R183, RZ, RZ, R75 ;  /* 0x000000ffffb77224 */ /* 0x000fc400078e004b */
[----:B-1----:R-:W-:Y:S03]  /*77770*/  HMMA.1688.F32.TF32 R72, R244, R220, R84 ;  /* 0x000000dcf448723c */ /* 0x002fe60000081054 */
        /* <DEDUP_REMOVED lines=9> */
[----:B------:R-:W-:Y:S02]  /*77810*/  IMAD.MOV.U32 R191, RZ, RZ, R75 ;  /* 0x000000ffffbf7224 */ /* 0x000fe400078e004b */
[C---:B---3--:R-:W-:Y:S03]  /*77820*/  HMMA.1688.F32.TF32 R72, R244.reuse, R216, R92 ;  /* 0x000000d8f448723c */ /* 0x048fe6000008105c */
[----:B------:R-:W-:Y:S04]  /*77830*/  STL [R1+0x29e4], R191 ;  /* 0x0029e4bf01007387 */ /* 0x000fe80000100800 */
[----:B------:R-:W-:Y:S04]  /*77840*/  STL [R1+0x29e0], R190 ;  /* 0x0029e0be01007387 */ /* 0x000fe80000100800 */
[----:B------:R-:W-:Y:S04]  /*77850*/  STL [R1+0x29dc], R187 ;  /* 0x0029dcbb01007387 */ /* 0x000fe80000100800 */
[----:B------:R-:W-:Y:S09]  /*77860*/  STL [R1+0x29d8], R186 ;  /* 0x0029d8ba01007387 */ /* 0x000ff20000100800 */
[----:B-1----:R-:W-:Y:S01]  /*77870*/  IMAD.MOV.U32 R182, RZ, RZ, R75 ;  /* 0x000000ffffb67224 */ /* 0x002fe200078e004b */
[----:B------:R-:W-:Y:S01]  /*77880*/  MOV R183, R74 ;  /* 0x0000004a00b77202 */ /* 0x000fe20000000f00 */
[----:B------:R4:W-:Y:S04]  /*77890*/  STL.64 [R1+0x70], R72 ;  /* 0x0000704801007387 */ /* 0x0009e80000100a00 */
[----:B------:R-:W-:Y:S04]  /*778a0*/  STL [R1+0x29ec], R182 ;  /* 0x0029ecb601007387 */ /* 0x000fe80000100800 */
[----:B------:R1:W-:Y:S01]  /*778b0*/  STL [R1+0x29e8], R183 ;  /* 0x0029e8b701007387 */ /* 0x0003e20000100800 */
[----:B----4-:R-:W-:Y:S03]  /*778c0*/  HMMA.1688.F32.TF32 R72, R244, R212, R76 ;  /* 0x000000d4f448723c */ /* 0x010fe6000008104c */
[----:B------:R-:W3:Y:S04]  /*778d0*/  LDL.LU R76, [R1+0x30] ;  /* 0x00003000014c7983 */ /* 0x000ee80000300800 */
[----:B------:R-:W3:Y:S04]  /*778e0*/  LDL.LU R77, [R1+0x34] ;  /* 0x00003400014d7983 */ /* 0x000ee80000300800 */
[----:B------:R-:W3:Y:S04]  /*778f0*/  LDL.LU R78, [R1+0x38] ;  /* 0x00003800014e7983 */ /* 0x000ee80000300800 */
[----:B------:R-:W3:Y:S09]  /*77900*/  LDL.LU R79, [R1+0x3c] ;  /* 0x00003c00014f7983 */ /* 0x000ef20000300800 */
[----:B------:R-:W-:Y:S01]  /*77910*/  IMAD.MOV.U32 R191, RZ, RZ, R72 ;  /* 0x000000ffffbf7224 */ /* 0x000fe200078e0048 */
[----:B------:R-:W-:Y:S01]  /*77920*/  MOV R190, R73 ;  /* 0x0000004900be7202 */ /* 0x000fe20000000f00 */
[----:B------:R-:W-:-:S02]  /*77930*/  IMAD.MOV.U32 R187, RZ, RZ, R74 ;  /* 0x000000ffffbb7224 */ /* 0x000fc400078e004a */
[----:B------:R-:W-:Y:S01]  /*77940*/  IMAD.MOV.U32 R186, RZ, RZ, R75 ;  /* 0x000000ffffba7224 */ /* 0x000fe200078e004b */
        /* <DEDUP_REMOVED lines=13> */
[----:B------:R-:W-:Y:S04]  /*77a20*/  STL [R1+0x2a04], R195 ;  /* 0x002a04c301007387 */ /* 0x000fe80000100800 */
[----:B------:R3:W-:Y:S04]  /*77a30*/  STL [R1+0x2a00], R194 ;  /* 0x002a00c201007387 */ /* 0x0007e80000100800 */
        /* <DEDUP_REMOVED lines=8> */
[----:B------:R-:W2:Y:S09]  /*77ac0*/  LDL.LU R99, [R1+0x1c] ;  /* 0x00001c0001637983 */ /* 0x000eb20000300800 */
[----:B-1----:R-:W-:Y:S01]  /*77ad0*/  IMAD.MOV.U32 R183, RZ, RZ, R75 ;  /* 0x000000ffffb77224 */ /* 0x002fe200078e004b */
[----:B------:R-:W-:Y:S01]  /*77ae0*/  MOV R182, R74 ;  /* 0x0000004a00b67202 */ /* 0x000fe20000000f00 */
[----:B----4-:R-:W-:-:S02]  /*77af0*/  IMAD.MOV.U32 R186, RZ, RZ, R73 ;  /* 0x000000ffffba7224 */ /* 0x010fc400078e0049 */
[----:B------:R-:W-:Y:S01]  /*77b00*/  IMAD.MOV.U32 R187, RZ, RZ, R72 ;  /* 0x000000ffffbb7224 */ /* 0x000fe200078e0048 */
[----:B------:R-:W-:Y:S04]  /*77b10*/  STL [R1+0x2a1c], R183 ;  /* 0x002a1cb701007387 */ /* 0x000fe80000100800 */
[----:B------:R-:W-:Y:S04]  /*77b20*/  STL [R1+0x2a18], R182 ;  /* 0x002a18b601007387 */ /* 0x000fe80000100800 */
[----:B------:R1:W-:Y:S04]  /*77b30*/  STL [R1+0x2a14], R186 ;  /* 0x002a14ba01007387 */ /* 0x0003e80000100800 */
[----:B------:R4:W-:Y:S01]  /*77b40*/  STL [R1+0x2a10], R187 ;  /* 0x002a10bb01007387 */ /* 0x0009e20000100800 */
[----:B---3--:R-:W-:Y:S03]  /*77b50*/  HMMA.1688.F32.TF32 R72, R244, R200, R76 ;  /* 0x000000c8f448723c */ /* 0x008fe6000008104c */
[----:B------:R-:W3:Y:S04]  /*77b60*/  LDL.LU R92, [R1] ;  /* 0x00000000015c7983 */ /* 0x000ee80000300800 */
[----:B------:R-:W3:Y:S04]  /*77b70*/  LDL.LU R93, [R1+0x4] ;  /* 0x00000400015d7983 */ /* 0x000ee80000300800 */
        /* <DEDUP_REMOVED lines=8> */
[----:B------:R-:W-:Y:S01]  /*77c00*/  MOV R194, R73 ;  /* 0x0000004900c27202 */ /* 0x000fe20000000f00 */
[----:B------:R-:W-:Y:S02]  /*77c10*/  IMAD.MOV.U32 R195, RZ, RZ, R72 ;  /* 0x000000ffffc37224 */ /* 0x000fe400078e0048 */
[----:B------:R-:W-:Y:S02]  /*77c20*/  IMAD.MOV.U32 R191, RZ, RZ, R74 ;  /* 0x000000ffffbf7224 */ /* 0x000fe400078e004a */
[----:B------:R-:W-:Y:S02]  /*77c30*/  IMAD.MOV.U32 R190, RZ, RZ, R75 ;  /* 0x000000ffffbe7224 */ /* 0x000fe400078e004b */
[----:B------:R-:W-:Y:S01]  /*77c40*/  HMMA.1688.F32.TF32 R72, R16, R8, R84 ;  /* 0x000000081048723c */ /* 0x000fe20000081054 */
[----:B------:R-:W-:Y:S01]  /*77c50*/  MOV R78, R248 ;  /* 0x000000f8004e7202 */ /* 0x000fe20000000f00 */
[----:B------:R-:W-:Y:S01]  /*77c60*/  IMAD.MOV.U32 R79, RZ, RZ, R249 ;  /* 0x000000ffff4f7224 */ /* 0x000fe200078e00f9 */
        /* <DEDUP_REMOVED lines=10> */
[----:B------:R-:W-:Y:S04]  /*77d10*/  STL [R1+0x2a24], R194 ;  /* 0x002a24c201007387 */ /* 0x000fe80000100800 */
[----:B------:R1:W-:Y:S01]  /*77d20*/  STL [R1+0x2a20], R195 ;  /* 0x002a20c301007387 */ /* 0x0003e20000100800 */
[----:B------:R-:W-:Y:S01]  /*77d30*/  MOV R218, R72 ;  /* 0x0000004800da7202 */ /* 0x000fe20000000f00 */
[----:B------:R-:W-:Y:S01]  /*77d40*/  IMAD.MOV.U32 R219, RZ, RZ, R73 ;  /* 0x000000ffffdb7224 */ /* 0x000fe200078e0049 */
[----:B------:R-:W-:Y:S01]  /*77d50*/  MOV R230, R75 ;  /* 0x0000004b00e67202 */ /* 0x000fe20000000f00 */
[----:B------:R-:W-:Y:S01]  /*77d60*/  IMAD.MOV.U32 R222, RZ, RZ, R74 ;  /* 0x000000ffffde7224 */ /* 0x000fe200078e004a */
[C---:B--2---:R-:W-:Y:S11]  /*77d70*/  HMMA.1688.F32.TF32 R12, R244.reuse, R196, R100 ;  /* 0x000000c4f40c723c */ /* 0x044ff60000081064 */
[----:B------:R-:W-:Y:S11]  /*77d80*/  @!UPT UIADD3 URZ, URZ, URZ, URZ ;  /* 0x0000003f3f3ff290 */ /* 0x000ff6000fffe03f */
[----:B------:R-:W-:Y:S02]  /*77d90*/  @!UPT UIADD3 URZ, URZ, URZ, URZ ;  /* 0x0000003f3f3ff290 */ /* 0x000fe4000fffe03f */
[----:B-1----:R-:W-:Y:S01]  /*77da0*/  MOV R186, R12 ;  /* 0x0000000c00ba7202 */ /* 0x002fe20000000f00 */
[----:B----4-:R-:W-:Y:S01]  /*77db0*/  IMAD.MOV.U32 R187, RZ, RZ, R13 ;  /* 0x000000ffffbb7224 */ /* 0x010fe200078e000d */
[----:B------:R-:W-:Y:S01]  /*77dc0*/  MOV R198, R15 ;  /* 0x0000000f00c67202 */ /* 0x000fe20000000f00 */
[----:B------:R-:W-:Y:S02]  /*77dd0*/  IMAD.MOV.U32 R199, RZ, RZ, R14 ;  /* 0x000000ffffc77224 */ /* 0x000fe400078e000e */
[----:B------:R-:W-:Y:S02]  /*77de0*/  HMMA.1688.F32.TF32 R12, R244, R192, R96 ;  /* 0x000000c0f40c723c */ /* 0x000fe40000081060 */
[----:B------:R-:W-:Y:S04]  /*77df0*/  STL [R1+0x2a3c], R198 ;  /* 0x002a3cc601007387 */ /* 0x000fe80000100800 */
[----:B------:R-:W-:Y:S04]  /*77e00*/  STL [R1+0x2a38], R199 ;  /* 0x002a38c701007387 */ /* 0x000fe80000100800 */
[----:B------:R1:W-:Y:S04]  /*77e10*/  STL [R1+0x2a34], R187 ;  /* 0x002a34bb01007387 */ /* 0x0003e80000100800 */
[----:B------:R2:W-:Y:S10]  /*77e20*/  STL [R1+0x2a30], R186 ;  /* 0x002a30ba01007387 */ /* 0x0005f40000100800 */
[----:B------:R-:W-:-:S02]  /*77e30*/  IMAD.MOV.U32 R203, RZ, RZ, R13 ;  /* 0x000000ffffcb7224 */ /* 0x000fc400078e000d */
[----:B------:R-:W-:-:S03]  /*77e40*/  IMAD.MOV.U32 R202, RZ, RZ, R12 ;  /* 0x000000ffffca7224 */ /* 0x000fc600078e000c */
[----:B------:R4:W-:Y:S04]  /*77e50*/  STL [R1+0x2a44], R203 ;  /* 0x002a44cb01007387 */ /* 0x0009e80000100800 */
[----:B------:R1:W-:Y:S01]  /*77e60*/  STL [R1+0x2a40], R202 ;  /* 0x002a40ca01007387 */ /* 0x0003e20000100800 */
[----:B---3--:R-:W-:Y:S03]  /*77e70*/  HMMA.1688.F32.TF32 R72, R16, R4, R76 ;  /* 0x000000041048723c */ /* 0x008fe6000008104c */
[----:B------:R-:W3:Y:S04]  /*77e80*/  LDL.LU R76, [R1+0x840] ;  /* 0x00084000014c7983 */ /* 0x000ee80000300800 */
[----:B------:R-:W3:Y:S01]  /*77e90*/  LDL.LU R77, [R1+0x844] ;  /* 0x00084400014d7983 */ /* 0x000ee20000300800 */
[----:B------:R-:W-:Y:S01]  /*77ea0*/  IMAD.MOV.U32 R78, RZ, RZ, R37 ;  /* 0x000000ffff4e7224 */ /* 0x000fe200078e0025 */
[----:B------:R-:W-:-:S02]  /*77eb0*/  MOV R79, R36 ;  /* 0x00000024004f7202 */ /* 0x000fc40000000f00 */
[----:B------:R-:W2:Y:S04]  /*77ec0*/  LDL.LU R37, [R1+0x2acc] ;  /* 0x002acc0001257983 */ /* 0x000ea80000300800 */
[----:B------:R-:W3:Y:S01]  /*77ed0*/  LDL.LU R36, [R1+0x2ac8] ;  /* 0x002ac80001247983 */ /* 0x000ee20000300800 */
[----:B------:R-:W-:Y:S01]  /*77ee0*/  MOV R206, R14 ;  /* 0x0000000e00ce7202 */ /* 0x000fe20000000f00 */
[----:B------:R-:W-:Y:S02]  /*77ef0*/  IMAD.MOV.U32 R207, RZ, RZ, R15 ;  /* 0x000000ffffcf7224 */ /* 0x000fe400078e000f */
[----:B------:R-:W4:Y:S01]  /*77f00*/  LDL.LU R84, [R1+0x850] ;  /* 0x0008500001547983 */ /* 0x000f220000300800 */
[C---:B------:R-:W-:Y:S03]  /*77f10*/  HMMA.1688.F32.TF32 R12, R244.reuse, R188, R92 ;  /* 0x000000bcf40c723c */ /* 0x040fe6000008105c */
[----:B------:R-:W4:Y:S04]  /*77f20*/  LDL.LU R85, [R1+0x854] ;  /* 0x0008540001557983 */ /* 0x000f280000300800 */
[----:B------:R-:W4:Y:S04]  /*77f30*/  LDL.LU R86, [R1+0x858] ;  /* 0x0008580001567983 */ /* 0x000f280000300800 */
[----:B------:R-:W4:Y:S01]  /*77f40*/  LDL.LU R87, [R1+0x85c] ;  /* 0x00085c0001577983 */ /* 0x000f220000300800 */
[C---:B------:R-:W-:Y:S08]  /*77f50*/  HMMA.1688.F32.TF32 R248, R244.reuse, R184, R248 ;  /* 0x000000b8f4f8723c */ /* 0x040ff000000810f8 */
[----:B------:R-:W-:Y:S01]  /*77f60*/  HMMA.1688.F32.TF32 R244, R244, R180, R88 ;  /* 0x000000b4f4f4723c */ /* 0x000fe20000081058 */
[----:B------:R-:W4:Y:S04]  /*77f70*/  LDL.LU R88, [R1+0x860] ;  /* 0x0008600001587983 */ /* 0x000f280000300800 */
[----:B------:R-:W4:Y:S02]  /*77f80*/  LDL.LU R89, [R1+0x864] ;  /* 0x0008640001597983 */ /* 0x000f240000300800 */
[----:B--2---:R-:W-:-:S02]  /*77f90*/  IMAD.MOV.U32 R91, RZ, RZ, R37 ;  /* 0x000000ffff5b7224 */ /* 0x004fc400078e0025 */
[----:B---3--:R-:W-:Y:S02]  /*77fa0*/  IMAD.MOV.U32 R90, RZ, RZ, R36 ;  /* 0x000000ffff5a7224 */ /* 0x008fe400078e0024 */
        /* <DEDUP_REMOVED lines=65> */
[----:B---3--:R-:W-:Y:S01]  /*783c0*/  MOV R98, R37 ;  /* 0x0000002500627202 */ /* 0x008fe20000000f00 */
[----:B------:R-:W-:Y:S01]  /*783d0*/  IMAD.MOV.U32 R210, RZ, RZ, R72 ;  /* 0x000000ffffd27224 */ /* 0x000fe200078e0048 */
[----:B------:R-:W-:Y:S01]  /*783e0*/  MOV R214, R74 ;  /* 0x0000004a00d67202 */ /* 0x000fe20000000f00 */
[----:B------:R-:W-:-:S02]  /*783f0*/  IMAD.MOV.U32 R211, RZ, RZ, R73 ;  /* 0x000000ffffd37224 */ /* 0x000fc400078e0049 */
[----:B------:R-:W-:Y:S01]  /*78400*/  IMAD.MOV.U32 R215, RZ, RZ, R75 ;  /* 0x000000ffffd77224 */ /* 0x000fe200078e004b */
[----:B------:R-:W-:Y:S01]  /*78410*/  MOV R195, R13 ;  /* 0x0000000d00c37202 */ /* 0x000fe20000000f00 */
[----:B------:R-:W-:Y:S01]  /*78420*/  IMAD.MOV.U32 R194, RZ, RZ, R12 ;  /* 0x000000ffffc27224 */ /* 0x000fe200078e000c */
[----:B------:R-:W-:Y:S01]  /*78430*/  LDS R13, [R0+0x30200] ;  /* 0x03020000000d7984 */ /* 0x000fe20000000800 */
[----:B------:R-:W-:Y:S02]  /*78440*/  IMAD.MOV.U32 R183, RZ, RZ, R14 ;  /* 0x000000ffffb77224 */ /* 0x000fe400078e000e */
[----:B------:R-:W-:Y:S01]  /*78450*/  IMAD.MOV.U32 R182, RZ, RZ, R15 ;  /* 0x000000ffffb67224 */ /* 0x000fe200078e000f */
[----:B------:R-:W-:Y:S04]  /*78460*/  LDS R12, [R3+0x30200] ;  /* 0x03020000030c7984 */ /* 0x000fe80000000800 */
[----:B------:R-:W-:Y:S04]  /*78470*/  LDS R14, [R3+0x32200] ;  /* 0x03220000030e7984 */ /* 0x000fe80000000800 */
[----:B------:R-:W2:Y:S01]  /*78480*/  LDS R15, [R0+0x32200] ;  /* 0x03220000000f7984 */ /* 0x000ea20000000800 */
[C---:B----4-:R-:W-:Y:S11]  /*78490*/  HMMA.1688.F32.TF32 R36, R16.reuse, R232, R80 ;  /* 0x000000e81024723c */ /* 0x050ff60000081050 */
[----:B------:R-:W-:Y:S11]  /*784a0*/  @!UPT UIADD3 URZ, URZ, URZ, URZ ;  /* 0x0000003f3f3ff290 */ /* 0x000ff6000fffe03f */
[----:B------:R-:W-:Y:S02]  /*784b0*/  @!UPT UIADD3 URZ, URZ, URZ, URZ ;  /* 0x0000003f3f3ff290 */ /* 0x000fe4000fffe03f */
[----:B-1----:R-:W-:Y:S01]  /*784c0*/  IMAD.MOV.U32 R187, RZ, RZ, R36 ;  /* 0x000000ffffbb7224 */ /* 0x002fe200078e0024 */
        /* <DEDUP_REMOVED lines=10> */
[C---:B------:R-:W-:Y:S08]  /*78570*/  HMMA.1688.F32.TF32 R36, R16.reuse, R224, R172 ;  /* 0x000000e01024723c */ /* 0x040ff000000810ac */
[C---:B------:R-:W-:Y:S08]  /*78580*/  HMMA.1688.F32.TF32 R72, R16.reuse, R220, R168 ;  /* 0x000000dc1048723c */ /* 0x040ff000000810a8 */
[----:B------:R-:W-:Y:S08]  /*78590*/  HMMA.1688.F32.TF32 R80, R16, R216, R164 ;  /* 0x000000d81050723c */ /* 0x000ff000000810a4 */
[----:B------:R-:W-:Y:S01]  /*785a0*/  IMAD.MOV.U32 R231, RZ, RZ, R36 ;  /* 0x000000ffffe77224 */ /* 0x000fe200078e0024 */
[----:B------:R-:W-:Y:S01]  /*785b0*/  MOV R227, R38 ;  /* 0x0000002600e37202 */ /* 0x000fe20000000f00 */
[----:B------:R-:W-:-:S02]  /*785c0*/  IMAD.MOV.U32 R226, RZ, RZ, R37 ;  /* 0x000000ffffe27224 */ /* 0x000fc400078e0025 */
[----:B------:R-:W-:Y:S02]  /*785d0*/  IMAD.MOV.U32 R223, RZ, RZ, R39 ;  /* 0x000000ffffdf7224 */ /* 0x000fe400078e0027 */
[C---:B------:R-:W-:Y:S01]  /*785e0*/  HMMA.1688.F32.TF32 R36, R16.reuse, R212, R160 ;  /* 0x000000d41024723c */ /* 0x040fe200000810a0 */
[----:B------:R-:W-:Y:S04]  /*785f0*/  STL.64 [R1+0x190], R72 ;  /* 0x0001904801007387 */ /* 0x000fe80000100a00 */
[----:B------:R1:W-:Y:S03]  /*78600*/  STL.64 [R1+0x198], R74 ;  /* 0x0001984a01007387 */ /* 0x0003e60000100a00 */
[C---:B-1----:R-:W-:Y:S01]  /*78610*/  HMMA.1688.F32.TF32 R72, R16.reuse, R208, R156 ;  /* 0x000000d01048723c */ /* 0x042fe2000008109c */
[----:B------:R-:W-:Y:S04]  /*78620*/  STL.64 [R1+0x180], R80 ;  /* 0x0001805001007387 */ /* 0x000fe80000100a00 */
[----:B------:R1:W-:Y:S10]  /*78630*/  STL.64 [R1+0x188], R82 ;  /* 0x0001885201007387 */ /* 0x0003f40000100a00 */
[----:B------:R-:W-:Y:S04]  /*78640*/  STL.64 [R1+0x170], R36 ;  /* 0x0001702401007387 */ /* 0x000fe80000100a00 */
[----:B------:R3:W-:Y:S01]  /*78650*/  STL.64 [R1+0x178], R38 ;  /* 0x0001782601007387 */ /* 0x0007e20000100a00 */
[C---:B-1----:R-:W-:Y:S03]  /*78660*/  HMMA.1688.F32.TF32 R80, R16.reuse, R204, R152 ;  /* 0x000000cc1050723c */ /* 0x042fe60000081098 */
[----:B------:R-:W-:Y:S05]  /*78670*/  STL.64 [R1+0x160], R72 ;  /* 0x0001604801007387 */ /* 0x000fea0000100a00 */
[C---:B---3--:R-:W-:Y:S01]  /*78680*/  HMMA.1688.F32.TF32 R36, R16.reuse, R200, R148 ;  /* 0x000000c81024723c */ /* 0x048fe20000081094 */
        /* <DEDUP_REMOVED lines=8> */
[C---:B---3--:R-:W-:Y:S01]  /*78710*/  HMMA.1688.F32.TF32 R36, R16.reuse, R188, R108 ;  /* 0x000000bc1024723c */ /* 0x048fe2000008106c */
[----:B------:R1:W-:Y:S07]  /*78720*/  STL.64 [R1+0x138], R74 ;  /* 0x0001384a01007387 */ /* 0x0003ee0000100a00 */
[C---:B-1----:R-:W-:Y:S08]  /*78730*/  HMMA.1688.F32.TF32 R72, R16.reuse, R184, R104 ;  /* 0x000000b81048723c */ /* 0x042ff00000081068 */
[----:B------:R-:W-:Y:S01]  /*78740*/  HMMA.1688.F32.TF32 R16, R16, R180, R100 ;  /* 0x000000b41010723c */ /* 0x000fe20000081064 */
        /* <DEDUP_REMOVED lines=8> */
[C---:B--2---:R-:W-:Y:S03]  /*787d0*/  HMMA.1688.F32.TF32 R72, R12.reuse, R8, R96 ;  /* 0x000000080c48723c */ /* 0x044fe60000081060 */
[----:B------:R-:W-:Y:S04]  /*787e0*/  LDS R36, [R3+0x30300] ;  /* 0x0303000003247984 */ /* 0x000fe80000000800 */
[----:B------:R-:W-:Y:S01]  /*787f0*/  LDS R38, [R3+0x32300] ;  /* 0x0323000003267984 */ /* 0x000fe20000000800 */
[C---:B-1----:R-:W-:Y:S03]  /*78800*/  HMMA.1688.F32.TF32 R16, R12.reuse, R4, R92 ;  /* 0x000000040c10723c */ /* 0x042fe6000008105c */
[----:B------:R-:W-:Y:S04]  /*78810*/  LDS R37, [R0+0x30300] ;  /* 0x0303000000257984 */ /* 0x000fe80000000800 */
[----:B------:R-:W1:Y:S01]  /*78820*/  LDS R39, [R0+0x32300] ;  /* 0x0323000000277984 */ /* 0x000e620000000800 */
[C---:B------:R-:W-:Y:S07]  /*78830*/  HMMA.1688.F32.TF32 R80, R12.reuse, R232, R88 ;  /* 0x000000e80c50723c */ /* 0x040fee0000081058 */
[----:B------:R-:W-:Y:S04]  /*78840*/  STL.64 [R1+0x380], R72 ;  /* 0x0003804801007387 */ /* 0x000fe80000100a00 */
[----:B------:R2:W-:Y:S04]  /*78850*/  STL.64 [R1+0x388], R74 ;  /* 0x0003884a01007387 */ /* 0x0005e80000100a00 */
[----:B------:R-:W-:Y:S04]  /*78860*/  STL.64 [R1+0x370], R16 ;  /* 0x0003701001007387 */ /* 0x000fe80000100a00 */
[----:B------:R3:W-:Y:S01]  /*78870*/  STL.64 [R1+0x378], R18 ;  /* 0x0003781201007387 */ /* 0x0007e20000100a00 */
[C---:B--2---:R-:W-:Y:S08]  /*78880*/  HMMA.1688.F32.TF32 R72, R12.reuse, R228, R84 ;  /* 0x000000e40c48723c */ /* 0x044ff00000081054 */
[----:B---3--:R-:W-:Y:S01]  /*78890*/  HMMA.1688.F32.TF32 R16, R12, R224, R76 ;  /* 0x000000e00c10723c */ /* 0x008fe2000008104c */
[----:B------:R2:W-:Y:S04]  /*788a0*/  STL.64 [R1+0x360], R80 ;  /* 0x0003605001007387 */ /* 0x0005e80000100a00 */
[----:B------:R3:W-:Y:S04]  /*788b0*/  STL.64 [R1+0x368], R82 ;  /* 0x0003685201007387 */ /* 0x0007e80000100a00 */
[----:B------:R-:W4:Y:S06]  /*788c0*/  LDL.LU R92, [R1+0x760] ;  /* 0x00076000015c7983 */ /* 0x000f2c0000300800 */
[----:B------:R1:W-:Y:S04]  /*788d0*/  STL.64 [R1+0x350], R72 ;  /* 0x0003504801007387 */ /* 0x0003e80000100a00 */
[----:B------:R1:W-:Y:S04]  /*788e0*/  STL.64 [R1+0x358], R74 ;  /* 0x0003584a01007387 */ /* 0x0003e80000100a00 */
[----:B------:R1:W-:Y:S01]  /*788f0*/  STL.64 [R1+0x340], R16 ;  /* 0x0003401001007387 */ /* 0x0003e20000100a00 */
[----:B------:R-:W-:-:S03]  /*78900*/  IMAD.MOV.U32 R96, RZ, RZ, R20 ;  /* 0x000000ffff607224 */ /* 0x000fc600078e0014 */
[----:B------:R1:W-:Y:S01]  /*78910*/  STL.64 [R1+0x348], R18 ;  /* 0x0003481201007387 */ /* 0x0003e20000100a00 */
[----:B------:R-:W-:-:S03]  /*78920*/  MOV R97, R21 ;  /* 0x0000001500617202 */ /* 0x000fc60000000f00 */
[----:B------:R-:W4:Y:S04]  /*78930*/  LDL.LU R93, [R1+0x764] ;  /* 0x00076400015d7983 */ /* 0x000f280000300800 */
[----:B------:R-:W4:Y:S04]  /*78940*/  LDL.LU R94, [R1+0x768] ;  /* 0x00076800015e7983 */ /* 0x000f280000300800 */
[----:B------:R-:W4:Y:S04]  /*78950*/  LDL.LU R95, [R1+0x76c] ;  /* 0x00076c00015f7983 */ /* 0x000f280000300800 */
[----:B------:R-:W2:Y:S04]  /*78960*/  LDL.LU R20, [R1+0x2abc] ;  /* 0x002abc0001147983 */ /* 0x000ea80000300800 */
[----:B------:R-:W3:Y:S04]  /*78970*/  LDL.LU R21, [R1+0x2ab8] ;  /* 0x002ab80001157983 */ /* 0x000ee80000300800 */
[----:B------:R-:W4:Y:S04]  /*78980*/  LDL.LU R98, [R1+0x278] ;  /* 0x0002780001627983 */ /* 0x000f280000300800 */
[----:B------:R-:W4:Y:S04]  /*78990*/  LDL.LU R99, [R1+0x27c] ;  /* 0x00027c0001637983 */ /* 0x000f280000300800 */
[----:B------:R-:W4:Y:S04]  /*789a0*/  LDL.LU R144, [R1+0x780] ;  /* 0x0007800001907983 */ /* 0x000f280000300800 */
[----:B------:R-:W4:Y:S01]  /*789b0*/  LDL.LU R145, [R1+0x784] ;  /* 0x0007840001917983 */ /* 0x000f220000300800 */
[----:B--2---:R-:W-:-:S03]  /*789c0*/  IMAD.MOV.U32 R146, RZ, RZ, R20 ;  /* 0x000000ffff927224 */ /* 0x004fc600078e0014 */
        /* <DEDUP_REMOVED lines=9> */
[----:B--2---:R-:W-:Y:S01]  /*78a60*/  IMAD.MOV.U32 R155, RZ, RZ, R20 ;  /* 0x000000ffff9b7224 */ /* 0x004fe200078e0014 */
[----:B---3--:R-:W-:-:S02]  /*78a70*/  MOV R154, R21 ;  /* 0x00000015009a7202 */ /* 0x008fc40000000f00 */
        /* <DEDUP_REMOVED lines=80> */
[C---:B------:R-:W-:Y:S11]  /*78f80*/  HMMA.1688.F32.TF32 R104, R12.reuse, R212, R104 ;  /* 0x000000d40c68723c */ /* 0x040ff60000081068 */
[----:B------:R-:W-:Y:S04]  /*78f90*/  @!UPT UIADD3 URZ, URZ, URZ, URZ ;  /* 0x0000003f3f3ff290 */ /* 0x000fe8000fffe03f */
[----:B------:R-:W-:Y:S04]  /*78fa0*/  STL.64 [R1+0x330], R112 ;  /* 0x0003307001007387 */ /* 0x000fe80000100a00 */
[----:B------:R1:W-:Y:S01]  /*78fb0*/  STL.64 [R1+0x338], R114 ;  /* 0x0003387201007387 */ /* 0x0003e20000100a00 */
[C---:B------:R-:W-:Y:S03]  /*78fc0*/  HMMA.1688.F32.TF32 R72, R12.reuse, R204, R72 ;  /* 0x000000cc0c48723c */ /* 0x040fe60000081048 */
[----:B-1----:R-:W2:Y:S04]  /*78fd0*/  LDL.LU.64 R114, [R1+0x2a90] ;  /* 0x002a900001727983 */ /* 0x002ea80000300a00 */
[----:B------:R-:W3:Y:S04]  /*78fe0*/  LDL.LU.64 R112, [R1+0x2a88] ;  /* 0x002a880001707983 */ /* 0x000ee80000300a00 */
[----:B------:R-:W-:Y:S04]  /*78ff0*/  STL.64 [R1+0x320], R108 ;  /* 0x0003206c01007387 */ /* 0x000fe80000100a00 */
[----:B------:R1:W-:Y:S04]  /*79000*/  STL.64 [R1+0x328], R110 ;  /* 0x0003286e01007387 */ /* 0x0003e80000100a00 */
[----:B-1----:R-:W4:Y:S04]  /*79010*/  LDL.LU.64 R110, [R1+0x2a80] ;  /* 0x002a8000016e7983 */ /* 0x002f280000300a00 */
[----:B------:R-:W2:Y:S04]  /*79020*/  LDL.LU.64 R108, [R1+0x2a78] ;  /* 0x002a7800016c7983 */ /* 0x000ea80000300a00 */
[----:B------:R-:W-:Y:S04]  /*79030*/  STL.64 [R1+0x310], R104 ;  /* 0x0003106801007387 */ /* 0x000fe80000100a00 */
[----:B------:R1:W-:Y:S04]  /*79040*/  STL.64 [R1+0x318], R106 ;  /* 0x0003186a01007387 */ /* 0x0003e80000100a00 */
[----:B-1----:R-:W2:Y:S04]  /*79050*/  LDL.LU.64 R106, [R1+0x2a70] ;  /* 0x002a7000016a7983 */ /* 0x002ea80000300a00 */
[----:B------:R-:W2:Y:S04]  /*79060*/  LDL.LU.64 R104, [R1+0x2a68] ;  /* 0x002a680001687983 */ /* 0x000ea80000300a00 */
[----:B------:R-:W-:Y:S04]  /*79070*/  STL.64 [R1+0x300], R16 ;  /* 0x0003001001007387 */ /* 0x000fe80000100a00 */
[----:B------:R1:W-:Y:S02]  /*79080*/  STL.64 [R1+0x308], R18 ;  /* 0x0003081201007387 */ /* 0x0003e40000100a00 */
[C---:B-1----:R-:W-:Y:S02]  /*79090*/  HMMA.1688.F32.TF32 R16, R12.reuse, R196, R20 ;  /* 0x000000c40c10723c */ /* 0x042fe40000081014 */
[----:B------:R-:W-:Y:S04]  /*790a0*/  STL.64 [R1+0x260], R72 ;  /* 0x0002604801007387 */ /* 0x000fe80000100a00 */
[----:B------:R1:W-:Y:S04]  /*790b0*/  STL.64 [R1+0x268], R74 ;  /* 0x0002684a01007387 */ /* 0x0003e80000100a00 */
[----:B------:R-:W-:Y:S01]  /*790c0*/  STL.64 [R1+0x250], R236 ;  /* 0x000250ec01007387 */ /* 0x000fe20000100a00 */
[C---:B------:R-:W-:Y:S03]  /*790d0*/  HMMA.1688.F32.TF32 R20, R12.reuse, R188, R176 ;  /* 0x000000bc0c14723c */ /* 0x040fe600000810b0 */
[----:B------:R-:W-:Y:S04]  /*790e0*/  STL.64 [R1+0x258], R238 ;  /* 0x000258ee01007387 */ /* 0x000fe80000100a00 */
[----:B------:R-:W-:Y:S01]  /*790f0*/  LDS R236, [R3+0x30600] ;  /* 0x0306000003ec7984 */ /* 0x000fe20000000800 */
[C---:B-1----:R-:W-:Y:S03]  /*79100*/  HMMA.1688.F32.TF32 R72, R12.reuse, R192, R80 ;  /* 0x000000c00c48723c */ /* 0x042fe60000081050 */
[----:B------:R-:W-:Y:S04]  /*79110*/  LDS R238, [R3+0x32600] ;  /* 0x0326000003ee7984 */ /* 0x000fe80000000800 */
[----:B------:R-:W-:Y:S04]  /*79120*/  STL.64 [R1+0x240], R16 ;  /* 0x0002401001007387 */ /* 0x000fe80000100a00 */
[----:B------:R1:W-:Y:S04]  /*79130*/  STL.64 [R1+0x248], R18 ;  /* 0x0002481201007387 */ /* 0x0003e80000100a00 */
[----:B------:R-:W-:Y:S04]  /*79140*/  LDS R237, [R0+0x30600] ;  /* 0x0306000000ed7984 */ /* 0x000fe80000000800 */
[----:B------:R-:W-:Y:S01]  /*79150*/  LDS R239, [R0+0x32600] ;  /* 0x0326000000ef7984 */ /* 0x000fe20000000800 */
        /* <DEDUP_REMOVED lines=10> */
[----:B------:R-:W-:Y:S04]  /*79200*/  LDS R88, [R3+0x30400] ;  /* 0x0304000003587984 */ /* 0x000fe80000000800 */
[----:B------:R-:W-:Y:S01]  /*79210*/  LDS R90, [R3+0x32400] ;  /* 0x03240000035a7984 */ /* 0x000fe20000000800 */
[C---:B-1----:R-:W-:Y:S03]  /*79220*/  HMMA.1688.F32.TF32 R12, R36.reuse, R8, R168 ;  /* 0x00000008240c723c */ /* 0x042fe600000810a8 */
[----:B------:R-:W-:Y:S04]  /*79230*/  LDS R89, [R0+0x30400] ;  /* 0x0304000000597984 */ /* 0x000fe80000000800 */
[----:B------:R-:W1:Y:S01]  /*79240*/  LDS R91, [R0+0x32400] ;  /* 0x03240000005b7984 */ /* 0x000e620000000800 */
[C---:B------:R-:W-:Y:S08]  /*79250*/  HMMA.1688.F32.TF32 R20, R36.reuse, R4, R164 ;  /* 0x000000042414723c */ /* 0x040ff000000810a4 */
[C---:B------:R-:W-:Y:S07]  /*79260*/  HMMA.1688.F32.TF32 R16, R36.reuse, R232, R160 ;  /* 0x000000e82410723c */ /* 0x040fee00000810a0 */
[----:B------:R-:W-:Y:S04]  /*79270*/  STL.64 [R1+0x2f0], R12 ;  /* 0x0002f00c01007387 */ /* 0x000fe80000100a00 */
[----:B------:R1:W-:Y:S02]  /*79280*/  STL.64 [R1+0x2f8], R14 ;  /* 0x0002f80e01007387 */ /* 0x0003e40000100a00 */
[C---:B-1----:R-:W-:Y:S02]  /*79290*/  HMMA.1688.F32.TF32 R12, R36.reuse, R228, R156 ;  /* 0x000000e4240c723c */ /* 0x042fe4000008109c */
[----:B------:R-:W-:Y:S04]  /*792a0*/  STL.64 [R1+0x2e0], R20 ;  /* 0x0002e01401007387 */ /* 0x000fe80000100a00 */
[----:B------:R1:W-:Y:S04]  /*792b0*/  STL.64 [R1+0x2e8], R22 ;  /* 0x0002e81601007387 */ /* 0x0003e80000100a00 */
[----:B------:R-:W-:Y:S04]  /*792c0*/  STL.64 [R1+0x2d0], R16 ;  /* 0x0002d01001007387 */ /* 0x000fe80000100a00 */
[----:B------:R1:W-:Y:S02]  /*792d0*/  STL.64 [R1+0x2d8], R18 ;  /* 0x0002d81201007387 */ /* 0x0003e40000100a00 */
[C---:B-1----:R-:W-:Y:S07]  /*792e0*/  HMMA.1688.F32.TF32 R20, R36.reuse, R224, R152 ;  /* 0x000000e02414723c */ /* 0x042fee0000081098 */
[----:B------:R-:W-:Y:S01]  /*792f0*/  STL.64 [R1+0x2c0], R12 ;  /* 0x0002c00c01007387 */ /* 0x000fe20000100a00 */
[C---:B------:R-:W-:Y:S03]  /*79300*/  HMMA.1688.F32.TF32 R16, R36.reuse, R220, R148 ;  /* 0x000000dc2410723c */ /* 0x040fe60000081094 */
[----:B------:R1:W-:Y:S05]  /*79310*/  STL.64 [R1+0x2c8], R14 ;  /* 0x0002c80e01007387 */ /* 0x0003ea0000100a00 */
[C---:B-1----:R-:W-:Y:S07]  /*79320*/  HMMA.1688.F32.TF32 R12, R36.reuse, R216, R144 ;  /* 0x000000d8240c723c */ /* 0x042fee0000081090 */
[----:B------:R-:W-:Y:S04]  /*79330*/  STL.64 [R1+0x2b0], R20 ;  /* 0x0002b01401007387 */ /* 0x000fe80000100a00 */
[----:B------:R1:W-:Y:S04]  /*79340*/  STL.64 [R1+0x2b8], R22 ;  /* 0x0002b81601007387 */ /* 0x0003e80000100a00 */
[----:B------:R-:W-:Y:S04]  /*79350*/  STL.64 [R1+0x2a0], R16 ;  /* 0x0002a01001007387 */ /* 0x000fe80000100a00 */
[----:B------:R1:W-:Y:S02]  /*79360*/  STL.64 [R1+0x2a8], R18 ;  /* 0x0002a81201007387 */ /* 0x0003e40000100a00 */
[C---:B-1----:R-:W-:Y:S02]  /*79370*/  HMMA.1688.F32.TF32 R20, R36.reuse, R212, R100 ;  /* 0x000000d42414723c */ /* 0x042fe40000081064 */
[----:B------:R-:W-:Y:S06]  /*79380*/  STL.64 [R1+0x290], R12 ;  /* 0x0002900c01007387 */ /* 0x000fec0000100a00 */
[C---:B------:R-:W-:Y:S01]  /*79390*/  HMMA.1688.F32.TF32 R16, R36.reuse, R208, R96 ;  /* 0x000000d02410723c */ /* 0x040fe20000081060 */
[----:B------:R1:W-:Y:S07]  /*793a0*/  STL.64 [R1+0x298], R14 ;  /* 0x0002980e01007387 */ /* 0x0003ee0000100a00 */
[C---:B-1----:R-:W-:Y:S07]  /*793b0*/  HMMA.1688.F32.TF32 R12, R36.reuse, R204, R92 ;  /* 0x000000cc240c723c */ /* 0x042fee000008105c */
[----:B------:R-:W-:Y:S04]  /*793c0*/  STL.64 [R1+0x280], R20 ;  /* 0x0002801401007387 */ /* 0x000fe80000100a00 */
[----:B------:R-:W-:Y:S11]  /*793d0*/  STL.64 [R1+0x288], R22 ;  /* 0x0002881601007387 */ /* 0x000ff60000100a00 */
[----:B------:R-:W-:Y:S01]  /*793e0*/  @!UPT UIADD3 URZ, URZ, URZ, URZ ;  /* 0x0000003f3f3ff290 */ /* 0x000fe2000fffe03f */
[----:B------:R-:W-:Y:S04]  /*793f0*/  STL.64 [R1+0x2850], R14 ;  /* 0x0028500e01007387 */ /* 0x000fe80000100a00 */
[----:B------:R-:W-:Y:S04]  /*79400*/  STL.64 [R1+0x270], R16 ;  /* 0x0002701001007387 */ /* 0x000fe80000100a00 */
[----:B------:R1:W-:Y:S02]  /*79410*/  STL.64 [R1+0x278], R18 ;  /* 0x0002781201007387 */ /* 0x0003e40000100a00 */
[C---:B-1----:R-:W-:Y:S02]  /*79420*/  HMMA.1688.F32.TF32 R16, R36.reuse, R200, R84 ;  /* 0x000000c82410723c */ /* 0x042fe40000081054 */
[----:B------:R-:W-:Y:S11]  /*79430*/  STL.64 [R1+0x2848], R12 ;  /* 0x0028480c01007387 */ /* 0x000ff60000100a00 */
[----:B------:R-:W-:Y:S10]  /*79440*/  @!UPT UIADD3 URZ, URZ, URZ, URZ ;  /* 0x0000003f3f3ff290 */ /* 0x000ff4000fffe03f */
        /* <DEDUP_REMOVED lines=27> */
[----:B------:R-:W-:Y:S01]  /*79600*/  MOV R86, R33 ;  /* 0x0000002100567202 */ /* 0x000fe20000000f00 */
[----:B------:R-:W-:-:S05]  /*79610*/  IMAD.MOV.U32 R87, RZ, RZ, R32 ;  /* 0x000000ffff577224 */ /* 0x000fca00078e0020 */
        /* <DEDUP_REMOVED lines=9> */
[----:B------:R-:W-:-:S03]  /*796b0*/  IMAD.MOV.U32 R85, RZ, RZ, R40 ;  /* 0x000000ffff557224 */ /* 0x000fc600078e0028 */
[C---:B------:R-:W-:Y:S01]  /*796c0*/  HMMA.1688.F32.TF32 R40, R88.reuse, R232, R92 ;  /* 0x000000e85828723c */ /* 0x040fe2000008105c */
[----:B------:R-:W-:Y:S07]  /*796d0*/  STL.64 [R1+0x2870], R22 ;  /* 0x0028701601007387 */ /* 0x000fee0000100a00 */
[C---:B------:R-:W-:Y:S01]  /*796e0*/  HMMA.1688.F32.TF32 R44, R88.reuse, R228, R84 ;  /* 0x000000e4582c723c */ /* 0x040fe20000081054 */
[----:B------:R-:W-:Y:S07]  /*796f0*/  STL.64 [R1+0x2868], R20 ;  /* 0x0028681401007387 */ /* 0x000fee0000100a00 */
[----:B------:R-:W-:Y:S08]  /*79700*/  HMMA.1688.F32.TF32 R48, R88, R224, R76 ;  /* 0x000000e05830723c */ /* 0x000ff0000008104c */
[C---:B--2---:R-:W-:Y:S01]  /*79710*/  HMMA.1688.F32.TF32 R28, R36.reuse, R188, R152 ;  /* 0x000000bc241c723c */ /* 0x044fe20000081098 */
[----:B------:R-:W-:Y:S04]  /*79720*/  LDS R152, [R3+0x30500] ;  /* 0x0305000003987984 */ /* 0x000fe80000000800 */
[----:B------:R-:W-:Y:S04]  /*79730*/  LDS R154, [R3+0x32500] ;  /* 0x03250000039a7984 */ /* 0x000fe80000000800 */
[----:B------:R-:W-:Y:S04]  /*79740*/  LDS R153, [R0+0x30500] ;  /* 0x0305000000997984 */ /* 0x000fe80000000800 */
[----:B------:R-:W1:Y:S01]  /*79750*/  LDS R155, [R0+0x32500] ;  /* 0x03250000009b7984 */ /* 0x000e620000000800 */
[C---:B---3--:R-:W-:Y:S08]  /*79760*/  HMMA.1688.F32.TF32 R24, R36.reuse, R192, R156 ;  /* 0x000000c02418723c */ /* 0x048ff0000008109c */
[C---:B----4-:R-:W-:Y:S08]  /*79770*/  HMMA.1688.F32.TF32 R32, R36.reuse, R184, R148 ;  /* 0x000000b82420723c */ /* 0x050ff00000081094 */
[----:B------:R-:W-:Y:S07]  /*79780*/  HMMA.1688.F32.TF32 R36, R36, R180, R144 ;  /* 0x000000b42424723c */ /* 0x000fee0000081090 */
[----:B------:R-:W-:Y:S01]  /*79790*/  STL.64 [R1+0x2880], R26 ;  /* 0x0028801a01007387 */ /* 0x000fe20000100a00 */
[C---:B------:R-:W-:Y:S08]  /*797a0*/  HMMA.1688.F32.TF32 R100, R88.reuse, R4, R100 ;  /* 0x000000045864723c */ /* 0x040ff00000081064 */
[----:B------:R-:W-:Y:S01]  /*797b0*/  HMMA.1688.F32.TF32 R96, R88, R8, R96 ;  /* 0x000000085860723c */ /* 0x000fe20000081060 */
        /* <DEDUP_REMOVED lines=59> */
[----:B------:R-:W-:-:S02]  /*79b70*/  IMAD.MOV.U32 R146, RZ, RZ, R57 ;  /* 0x000000ffff927224 */ /* 0x000fc400078e0039 */
[----:B------:R-:W-:Y:S01]  /*79b80*/  IMAD.MOV.U32 R147, RZ, RZ, R56 ;  /* 0x000000ffff937224 */ /* 0x000fe200078e0038 */
[----:B------:R-:W-:Y:S01]  /*79b90*/  MOV R145, R60 ;  /* 0x0000003c00917202 */ /* 0x000fe20000000f00 */
[----:B------:R-:W-:Y:S01]  /*79ba0*/  IMAD.MOV.U32 R144, RZ, RZ, R61 ;  /* 0x000000ffff907224 */ /* 0x000fe200078e003d */
[----:B------:R-:W-:Y:S04]  /*79bb0*/  STL.64 [R1+0x2900], R50 ;  /* 0x0029003201007387 */ /* 0x000fe80000100a00 */
[----:B------:R-:W-:Y:S01]  /*79bc0*/  STL.64 [R1+0x28f8], R48 ;  /* 0x0028f83001007387 */ /* 0x000fe20000100a00 */
[----:B--2---:R-:W-:Y:S01]  /*79bd0*/  IMAD.MOV.U32 R35, RZ, RZ, R132 ;  /* 0x000000ffff237224 */ /* 0x004fe200078e0084 */
[----:B------:R-:W-:Y:S01]  /*79be0*/  MOV R132, R119 ;  /* 0x0000007700847202 */ /* 0x000fe20000000f00 */
[----:B------:R-:W-:Y:S01]  /*79bf0*/  IMAD.MOV.U32 R34, RZ, RZ, R133 ;  /* 0x000000ffff227224 */ /* 0x000fe200078e0085 */
[----:B---3--:R-:W-:Y:S01]  /*79c00*/  MOV R33, R134 ;  /* 0x0000008600217202 */ /* 0x008fe20000000f00 */
        /* <DEDUP_REMOVED lines=8> */
[----:B------:R-:W-:Y:S01]  /*79c90*/  MOV R26, R137 ;  /* 0x00000089001a7202 */ /* 0x000fe20000000f00 */
[----:B------:R-:W-:Y:S01]  /*79ca0*/  IMAD.MOV.U32 R27, RZ, RZ, R136 ;  /* 0x000000ffff1b7224 */ /* 0x000fe200078e0088 */
[----:B------:R-:W-:Y:S01]  /*79cb0*/  MOV R137, R122 ;  /* 0x0000007a00897202 */ /* 0x000fe20000000f00 */
[----:B------:R-:W-:Y:S02]  /*79cc0*/  IMAD.MOV.U32 R136, RZ, RZ, R123 ;  /* 0x000000ffff887224 */ /* 0x000fe400078e007b */
[----:B------:R-:W-:Y:S02]  /*79cd0*/  IMAD.MOV.U32 R25, RZ, RZ, R138 ;  /* 0x000000ffff197224 */ /* 0x000fe400078e008a */
        /* <DEDUP_REMOVED lines=11> */
[----:B----4-:R-:W-:Y:S01]  /*79d90*/  MOV R87, R52 ;  /* 0x0000003400577202 */ /* 0x010fe20000000f00 */
[----:B------:R-:W-:-:S02]  /*79da0*/  IMAD.MOV.U32 R86, RZ, RZ, R53 ;  /* 0x000000ffff567224 */ /* 0x000fc400078e0035 */
[----:B------:R-:W-:Y:S07]  /*79db0*/  HMMA.1688.F32.TF32 R52, R88, R220, R92 ;  /* 0x000000dc5834723c */ /* 0x000fee000008105c */
[----:B------:R-:W-:Y:S01]  /*79dc0*/  MOV R94, R65 ;  /* 0x00000041005e7202 */ /* 0x000fe20000000f00 */
[----:B------:R-:W-:Y:S02]  /*79dd0*/  IMAD.MOV.U32 R95, RZ, RZ, R64 ;  /* 0x000000ffff5f7224 */ /* 0x000fe400078e0040 */
[----:B------:R-:W-:-:S02]  /*79de0*/  IMAD.MOV.U32 R92, RZ, RZ, R69 ;  /* 0x000000ffff5c7224 */ /* 0x000fc400078e0045 */
[----:B------:R-:W-:Y:S01]  /*79df0*/  IMAD.MOV.U32 R93, RZ, RZ, R68 ;  /* 0x000000ffff5d7224 */ /* 0x000fe200078e0044 */
[C---:B------:R-:W-:Y:S08]  /*79e00*/  HMMA.1688.F32.TF32 R72, R88.reuse, R200, R164 ;  /* 0x000000c85848723c */ /* 0x040ff000000810a4 */
[C---:B------:R-:W-:Y:S08]  /*79e10*/  HMMA.1688.F32.TF32 R56, R88.reuse, R216, R80 ;  /* 0x000000d85838723c */ /* 0x040ff00000081050 */
[C---:B------:R-:W-:Y:S01]  /*79e20*/  HMMA.1688.F32.TF32 R60, R88.reuse, R212, R176 ;  /* 0x000000d4583c723c */ /* 0x040fe200000810b0 */
[----:B------:R-:W-:Y:S07]  /*79e30*/  STL.64 [R1+0x2910], R54 ;  /* 0x0029103601007387 */ /* 0x000fee0000100a00 */
[C---:B------:R-:W-:Y:S08]  /*79e40*/  HMMA.1688.F32.TF32 R64, R88.reuse, R208, R172 ;  /* 0x000000d05840723c */ /* 0x040ff000000810ac */
[C---:B------:R-:W-:Y:S01]  /*79e50*/  HMMA.1688.F32.TF32 R68, R88.reuse, R204, R168 ;  /* 0x000000cc5844723c */ /* 0x040fe200000810a8 */
        /* <DEDUP_REMOVED lines=9> */
[----:B------:R-:W-:Y:S01]  /*79ef0*/  STL.64 [R1+0x2950], R70 ;  /* 0x0029504601007387 */ /* 0x000fe20000100a00 */
[C---:B------:R-:W-:Y:S03]  /*79f00*/  HMMA.1688.F32.TF32 R84, R88.reuse, R188, R84 ;  /* 0x000000bc5854723c */ /* 0x040fe60000081054 */
[----:B------:R-:W-:Y:S04]  /*79f10*/  STL.64 [R1+0x2948], R68 ;  /* 0x0029484401007387 */ /* 0x000fe80000100a00 */
[----:B------:R-:W-:Y:S01]  /*79f20*/  LDS R176, [R3+0x30700] ;  /* 0x0307000003b07984 */ /* 0x000fe20000000800 */
[C---:B------:R-:W-:Y:S03]  /*79f30*/  HMMA.1688.F32.TF32 R168, R88.reuse, R184, R156 ;  /* 0x000000b858a8723c */ /* 0x040fe6000008109c */
[----:B------:R-:W-:Y:S04]  /*79f40*/  STL.64 [R1+0x2960], R74 ;  /* 0x0029604a01007387 */ /* 0x000fe80000100a00 */
[----:B------:R-:W-:Y:S01]  /*79f50*/  LDS R178, [R3+0x32700] ;  /* 0x0327000003b27984 */ /* 0x000fe20000000800 */
[----:B------:R-:W-:Y:S03]  /*79f60*/  HMMA.1688.F32.TF32 R88, R88, R180, R148 ;  /* 0x000000b45858723c */ /* 0x000fe60000081094 */
[----:B------:R-:W-:Y:S04]  /*79f70*/  STL.64 [R1+0x2958], R72 ;  /* 0x0029584801007387 */ /* 0x000fe80000100a00 */
[----:B------:R-:W-:Y:S01]  /*79f80*/  MOV R148, R131 ;  /* 0x0000008300947202 */ /* 0x000fe20000000f00 */
[----:B------:R-:W-:Y:S01]  /*79f90*/  IMAD.MOV.U32 R149, RZ, RZ, R130 ;  /* 0x000000ffff957224 */ /* 0x000fe200078e0082 */
[----:B------:R-:W-:Y:S01]  /*79fa0*/  MOV R130, R113 ;  /* 0x0000007100827202 */ /* 0x000fe20000000f00 */
[----:B------:R-:W-:Y:S01]  /*79fb0*/  IMAD.MOV.U32 R131, RZ, RZ, R112 ;  /* 0x000000ffff837224 */ /* 0x000fe200078e0070 */
[----:B------:R-:W-:Y:S01]  /*79fc0*/  MOV R151, R128 ;  /* 0x0000008000977202 */ /* 0x000fe20000000f00 */
[----:B------:R-:W-:Y:S01]  /*79fd0*/  IMAD.MOV.U32 R150, RZ, RZ, R129 ;  /* 0x000000ffff967224 */ /* 0x000fe200078e0081 */
[----:B------:R-:W2:Y:S01]  /*79fe0*/  LDL.LU R112, [R1+0x930] ;  /* 0x0009300001707983 */ /* 0x000ea20000300800 */
[----:B------:R-:W-:-:S02]  /*79ff0*/  IMAD.MOV.U32 R129, RZ, RZ, R114 ;  /* 0x000000ffff817224 */ /* 0x000fc400078e0072 */
[----:B------:R-:W-:Y:S01]  /*7a000*/  IMAD.MOV.U32 R128, RZ, RZ, R115 ;  /* 0x000000ffff807224 */ /* 0x000fe200078e0073 */
        /* <DEDUP_REMOVED lines=9> */
[----:B------:R-:W4:Y:S01]  /*7a0a0*/  LDL.LU R166, [R1+0x968] ;  /* 0x0009680001a67983 */ /* 0x000f220000300800 */
[----:B-1----:R-:W-:Y:S03]  /*7a0b0*/  HMMA.1688.F32.TF32 R172, R152, R4, R144 ;  /* 0x0000000498ac723c */ /* 0x002fe60000081090 */
[----:B------:R-:W4:Y:S04]  /*7a0c0*/  LDL.LU R167, [R1+0x96c] ;  /* 0x00096c0001a77983 */ /* 0x000f280000300800 */
        /* <DEDUP_REMOVED lines=37> */
[----:B------:R-:W-:Y:S04]  /*7a320*/  LDS R177, [R0+0x30700] ;  /* 0x0307000000b17984 */ /* 0x000fe80000000800 */
[----:B------:R-:W1:Y:S01]  /*7a330*/  LDS R179, [R0+0x32700] ;  /* 0x0327000000b37984 */ /* 0x000e620000000800 */
[----:B------:R-:W-:Y:S08]  /*7a340*/  HMMA.1688.F32.TF32 R16, R236, R220, R16 ;  /* 0x000000dcec10723c */ /* 0x000ff00000081010 */
        /* <DEDUP_REMOVED lines=8> */
[----:B--2---:R-:W-:Y:S08]  /*7a3d0*/  HMMA.1688.F32.TF32 R112, R152, R220, R112 ;  /* 0x000000dc9870723c */ /* 0x004ff00000081070 */
[C---:B---3--:R-:W-:Y:S08]  /*7a3e0*/  HMMA.1688.F32.TF32 R156, R236.reuse, R8, R156 ;  /* 0x00000008ec9c723c */ /* 0x048ff0000008109c */
[C---:B----4-:R-:W-:Y:S08]  /*7a3f0*/  HMMA.1688.F32.TF32 R160, R236.reuse, R4, R160 ;  /* 0x00000004eca0723c */ /* 0x050ff000000810a0 */
[C---:B------:R-:W-:Y:S07]  /*7a400*/  HMMA.1688.F32.TF32 R28, R236.reuse, R232, R28 ;  /* 0x000000e8ec1c723c */ /* 0x040fee000008101c */
[----:B------:R-:W-:Y:S04]  /*7a410*/  STL [R1+0x2818], R156 ;  /* 0x0028189c01007387 */ /* 0x000fe80000100800 */
[----:B------:R-:W-:Y:S01]  /*7a420*/  STL [R1+0x2814], R157 ;  /* 0x0028149d01007387 */ /* 0x000fe20000100800 */
[C---:B------:R-:W-:Y:S03]  /*7a430*/  HMMA.1688.F32.TF32 R20, R236.reuse, R224, R20 ;  /* 0x000000e0ec14723c */ /* 0x040fe60000081014 */
[----:B------:R-:W-:Y:S04]  /*7a440*/  STL [R1+0x2810], R158 ;  /* 0x0028109e01007387 */ /* 0x000fe80000100800 */
[----:B------:R-:W-:Y:S01]  /*7a450*/  STL [R1+0x280c], R159 ;  /* 0x00280c9f01007387 */ /* 0x000fe20000100800 */
[----:B------:R-:W-:Y:S03]  /*7a460*/  HMMA.1688.F32.TF32 R12, R236, R216, R12 ;  /* 0x000000d8ec0c723c */ /* 0x000fe6000008100c */
[----:B------:R2:W-:Y:S04]  /*7a470*/  STL [R1+0x281c], R160 ;  /* 0x00281ca001007387 */ /* 0x0005e80000100800 */
[----:B------:R-:W-:Y:S04]  /*7a480*/  STL [R1+0x2808], R161 ;  /* 0x002808a101007387 */ /* 0x000fe80000100800 */
[----:B------:R-:W-:Y:S04]  /*7a490*/  STL [R1+0x2804], R162 ;  /* 0x002804a201007387 */ /* 0x000fe80000100800 */
[----:B------:R-:W-:Y:S01]  /*7a4a0*/  STL [R1+0x2800], R163 ;  /* 0x002800a301007387 */ /* 0x000fe20000100800 */
[----:B--2---:R-:W-:-:S03]  /*7a4b0*/  IMAD.MOV.U32 R160, RZ, RZ, R19 ;  /* 0x000000ffffa07224 */ /* 0x004fc600078e0013 */
[----:B------:R-:W-:Y:S04]  /*7a4c0*/  STL.64 [R1+0x390], R28 ;  /* 0x0003901c01007387 */ /* 0x000fe80000100a00 */
[----:B------:R-:W-:Y:S04]  /*7a4d0*/  STL.64 [R1+0x398], R30 ;  /* 0x0003981e01007387 */ /* 0x000fe80000100a00 */
[----:B------:R-:W-:Y:S04]  /*7a4e0*/  STL.64 [R1+0x3b0], R24 ;  /* 0x0003b01801007387 */ /* 0x000fe80000100a00 */
[----:B------:R-:W-:Y:S04]  /*7a4f0*/  STL.64 [R1+0x3b8], R26 ;  /* 0x0003b81a01007387 */ /* 0x000fe80000100a00 */
[----:B------:R-:W-:Y:S01]  /*7a500*/  STL.64 [R1+0x3f0], R16 ;  /* 0x0003f01001007387 */ /* 0x000fe20000100a00 */
[----:B------:R-:W-:-:S03]  /*7a510*/  IMAD.MOV.U32 R156, RZ, RZ, R12 ;  /* 0x000000ffff9c7224 */ /* 0x000fc600078e000c */
[----:B------:R2:W-:Y:S01]  /*7a520*/  STL.64 [R1+0x3d0], R20 ;  /* 0x0003d01401007387 */ /* 0x0005e20000100a00 */
[----:B------:R-:W-:-:S03]  /*7a530*/  MOV R157, R13 ;  /* 0x0000000d009d7202 */ /* 0x000fc60000000f00 */
[----:B------:R3:W-:Y:S01]  /*7a540*/  STL.64 [R1+0x3d8], R22 ;  /* 0x0003d81601007387 */ /* 0x0007e20000100a00 */
[----:B------:R-:W-:-:S03]  /*7a550*/  IMAD.MOV.U32 R158, RZ, RZ, R14 ;  /* 0x000000ffff9e7224 */ /* 0x000fc600078e000e */
[----:B------:R2:W-:Y:S01]  /*7a560*/  STL [R1+0x3f8], R18 ;  /* 0x0003f81201007387 */ /* 0x0005e20000100800 */
[----:B------:R-:W-:-:S03]  /*7a570*/  IMAD.MOV.U32 R159, RZ, RZ, R15 ;  /* 0x000000ffff9f7224 */ /* 0x000fc600078e000f */
[----:B------:R1:W-:Y:S04]  /*7a580*/  STL [R1+0x2820], R160 ;  /* 0x002820a001007387 */ /* 0x0003e80000100800 */
        /* <DEDUP_REMOVED lines=21> */
[----:B------:R-:W4:Y:S04]  /*7a6e0*/  LDL.LU R97, [R1+0x574] ;  /* 0x0005740001617983 */ /* 0x000f280000300800 */
[----:B------:R-:W4:Y:S01]  /*7a6f0*/  LDL.LU R98, [R1+0x578] ;  /* 0x0005780001627983 */ /* 0x000f220000300800 */
[C---:B------:R-:W-:Y:S03]  /*7a700*/  HMMA.1688.F32.TF32 R164, R152.reuse, R232, R164 ;  /* 0x000000e898a4723c */ /* 0x040fe600000810a4 */
        /* <DEDUP_REMOVED lines=9> */
[----:B------:R-:W-:Y:S01]  /*7a7a0*/  HMMA.1688.F32.TF32 R152, R152, R180, R32 ;  /* 0x000000b49898723c */ /* 0x000fe20000081020 */
        /* <DEDUP_REMOVED lines=12> */
[----:B------:R-:W-:Y:S04]  /*7a870*/  STL [R1+0x2830], R159 ;  /* 0x0028309f01007387 */ /* 0x000fe80000100800 */
[----:B------:R-:W-:Y:S04]  /*7a880*/  STL [R1+0x282c], R158 ;  /* 0x00282c9e01007387 */ /* 0x000fe80000100800 */
[----:B------:R-:W-:Y:S04]  /*7a890*/  STL [R1+0x2828], R157 ;  /* 0x0028289d01007387 */ /* 0x000fe80000100800 */
[----:B------:R-:W-:Y:S01]  /*7a8a0*/  STL [R1+0x2824], R156 ;  /* 0x0028249c01007387 */ /* 0x000fe20000100800 */
[----:B---3--:R-:W-:Y:S11]  /*7a8b0*/  HMMA.1688.F32.TF32 R40, R236, R212, R40 ;  /* 0x000000d4ec28723c */ /* 0x008ff60000081028 */
[----:B------:R-:W-:Y:S11]  /*7a8c0*/  @!UPT UIADD3 URZ, URZ, URZ, URZ ;  /* 0x0000003f3f3ff290 */ /* 0x000ff6000fffe03f */
[----:B------:R-:W-:Y:S01]  /*7a8d0*/  @!UPT UIADD3 URZ, URZ, URZ, URZ ;  /* 0x0000003f3f3ff290 */ /* 0x000fe2000fffe03f */
[----:B------:R-:W-:Y:S01]  /*7a8e0*/  STL.64 [R1+0x540], R40 ;  /* 0x0005402801007387 */ /* 0x000fe20000100a00 */
[----:B-1----:R-:W-:-:S03]  /*7a8f0*/  MOV R160, R43 ;  /* 0x0000002b00a07202 */ /* 0x002fc60000000f00 */
[----:B------:R2:W-:Y:S02]  /*7a900*/  STL [R1+0x548], R42 ;  /* 0x0005482a01007387 */ /* 0x0005e40000100800 */
[C---:B--2---:R-:W-:Y:S08]  /*7a910*/  HMMA.1688.F32.TF32 R40, R236.reuse, R208, R100 ;  /* 0x000000d0ec28723c */ /* 0x044ff00000081064 */
[C---:B------:R-:W-:Y:S08]  /*7a920*/  HMMA.1688.F32.TF32 R24, R236.reuse, R188, R24 ;  /* 0x000000bcec18723c */ /* 0x040ff00000081018 */
[----:B------:R-:W-:Y:S08]  /*7a930*/  HMMA.1688.F32.TF32 R20, R236, R184, R20 ;  /* 0x000000b8ec14723c */ /* 0x000ff00000081014 */
[----:B------:R-:W-:Y:S01]  /*7a940*/  IMAD.MOV.U32 R159, RZ, RZ, R40 ;  /* 0x000000ffff9f7224 */ /* 0x000fe200078e0028 */
[----:B------:R-:W-:Y:S01]  /*7a950*/  MOV R157, R42 ;  /* 0x0000002a009d7202 */ /* 0x000fe20000000f00 */
[----:B------:R-:W-:-:S02]  /*7a960*/  IMAD.MOV.U32 R158, RZ, RZ, R41 ;  /* 0x000000ffff9e7224 */ /* 0x000fc400078e0029 */
[----:B------:R-:W-:Y:S02]  /*7a970*/  IMAD.MOV.U32 R156, RZ, RZ, R43 ;  /* 0x000000ffff9c7224 */ /* 0x000fe400078e002b */
[C---:B----4-:R-:W-:Y:S08]  /*7a980*/  HMMA.1688.F32.TF32 R40, R236.reuse, R204, R96 ;  /* 0x000000ccec28723c */ /* 0x050ff00000081060 */
[----:B------:R-:W-:Y:S01]  /*7a990*/  HMMA.1688.F32.TF32 R36, R236, R200, R36 ;  /* 0x000000c8ec24723c */ /* 0x000fe20000081024 */
[----:B------:R-:W-:Y:S07]  /*7a9a0*/  STL [R1+0x2834], R160 ;  /* 0x002834a001007387 */ /* 0x000fee0000100800 */
[----:B------:R-:W-:Y:S01]  /*7a9b0*/  HMMA.1688.F32.TF32 R12, R176, R8, R12 ;  /* 0x00000008b00c723c */ /* 0x000fe2000008100c */
[----:B------:R-:W-:Y:S04]  /*7a9c0*/  STL [R1+0x2844], R156 ;  /* 0x0028449c01007387 */ /* 0x000fe80000100800 */
[----:B------:R-:W-:Y:S04]  /*7a9d0*/  STL [R1+0x2840], R157 ;  /* 0x0028409d01007387 */ /* 0x000fe80000100800 */
[----:B------:R-:W-:Y:S01]  /*7a9e0*/  STL [R1+0x283c], R159 ;  /* 0x00283c9f01007387 */ /* 0x000fe20000100800 */
[C---:B------:R-:W-:Y:S08]  /*7a9f0*/  HMMA.1688.F32.TF32 R32, R236.reuse, R196, R32 ;  /* 0x000000c4ec20723c */ /* 0x040ff00000081020 */
[C---:B------:R-:W-:Y:S01]  /*7aa00*/  HMMA.1688.F32.TF32 R28, R236.reuse, R192, R28 ;  /* 0x000000c0ec1c723c */ /* 0x040fe2000008101c */
[----:B------:R-:W-:Y:S07]  /*7aa10*/  STL [R1+0x2838], R158 ;  /* 0x0028389e01007387 */ /* 0x000fee0000100800 */
[----:B------:R-:W-:Y:S01]  /*7aa20*/  HMMA.1688.F32.TF32 R16, R236, R180, R16 ;  /* 0x000000b4ec10723c */ /* 0x000fe20000081010 */
[----:B------:R-:W-:Y:S04]  /*7aa30*/  STL.64 [R1+0x520], R40 ;  /* 0x0005202801007387 */ /* 0x000fe80000100a00 */
[----:B------:R-:W-:Y:S04]  /*7aa40*/  STL [R1+0x528], R42 ;  /* 0x0005282a01007387 */ /* 0x000fe80000100800 */
[----:B------:R-:W-:Y:S06]  /*7aa50*/  STL [R1+0x51c], R39 ;  /* 0x00051c2701007387 */ /* 0x000fec0000100800 */
[----:B------:R1:W-:Y:S04]  /*7aa60*/  STL.64 [R1+0x4f0], R28 ;  /* 0x0004f01c01007387 */ /* 0x0003e80000100a00 */
[----:B------:R2:W-:Y:S04]  /*7aa70*/  STL.64 [R1+0x4f8], R30 ;  /* 0x0004f81e01007387 */ /* 0x0005e80000100a00 */
[----:B------:R-:W-:Y:S04]  /*7aa80*/  STL.64 [R1+0x4e0], R24 ;  /* 0x0004e01801007387 */ /* 0x000fe80000100a00 */
[----:B------:R-:W-:Y:S04]  /*7aa90*/  STL.64 [R1+0x4e8], R26 ;  /* 0x0004e81a01007387 */ /* 0x000fe80000100a00 */
[----:B------:R-:W-:Y:S04]  /*7aaa0*/  STL.64 [R1+0x4d0], R20 ;  /* 0x0004d01401007387 */ /* 0x000fe80000100a00 */
[----:B------:R-:W-:Y:S04]  /*7aab0*/  STL.64 [R1+0x4d8], R22 ;  /* 0x0004d81601007387 */ /* 0x000fe80000100a00 */
[----:B-1----:R-:W3:Y:S04]  /*7aac0*/  LDL.LU R28, [R1+0x1f0] ;  /* 0x0001f000011c7983 */ /* 0x002ee80000300800 */
[----:B------:R1:W-:Y:S04]  /*7aad0*/  STL.64 [R1+0x4c0], R16 ;  /* 0x0004c01001007387 */ /* 0x0003e80000100a00 */
[----:B------:R4:W-:Y:S04]  /*7aae0*/  STL.64 [R1+0x4c8], R18 ;  /* 0x0004c81201007387 */ /* 0x0009e80000100a00 */
[----:B------:R1:W-:Y:S01]  /*7aaf0*/  STL.64 [R1+0x4b0], R12 ;  /* 0x0004b00c01007387 */ /* 0x0003e20000100a00 */
[----:B------:R-:W-:-:S03]  /*7ab00*/  MOV R156, R32 ;  /* 0x00000020009c7202 */ /* 0x000fc60000000f00 */
[----:B------:R1:W-:Y:S01]  /*7ab10*/  STL.64 [R1+0x4b8], R14 ;  /* 0x0004b80e01007387 */ /* 0x0003e20000100a00 */
[----:B------:R-:W-:-:S03]  /*7ab20*/  IMAD.MOV.U32 R157, RZ, RZ, R33 ;  /* 0x000000ffff9d7224 */ /* 0x000fc600078e0021 */
[----:B------:R-:W3:Y:S01]  /*7ab30*/  LDL.LU R29, [R1+0x1f4] ;  /* 0x0001f400011d7983 */ /* 0x000ee20000300800 */
[----:B------:R-:W-:-:S03]  /*7ab40*/  IMAD.MOV.U32 R159, RZ, RZ, R34 ;  /* 0x000000ffff9f7224 */ /* 0x000fc600078e0022 */
[----:B--2---:R-:W3:Y:S01]  /*7ab50*/  LDL.LU R30, [R1+0x1f8] ;  /* 0x0001f800011e7983 */ /* 0x004ee20000300800 */
[----:B------:R-:W-:-:S03]  /*7ab60*/  MOV R158, R35 ;  /* 0x00000023009e7202 */ /* 0x000fc60000000f00 */
        /* <DEDUP_REMOVED lines=62> */
[----:B----4-:R-:W-:Y:S11]  /*7af50*/  HMMA.1688.F32.TF32 R12, R176, R232, R12 ;  /* 0x000000e8b00c723c */ /* 0x010ff6000008100c */
[----:B------:R-:W-:Y:S04]  /*7af60*/  @!UPT UIADD3 URZ, URZ, URZ, URZ ;  /* 0x0000003f3f3ff290 */ /* 0x000fe8000fffe03f */
[----:B------:R2:W-:Y:S04]  /*7af70*/  STL.64 [R1+0x4a0], R16 ;  /* 0x0004a01001007387 */ /* 0x0005e80000100a00 */
[----:B------:R4:W-:Y:S01]  /*7af80*/  STL.64 [R1+0x4a8], R18 ;  /* 0x0004a81201007387 */ /* 0x0009e20000100a00 */
[----:B--2---:R-:W-:-:S03]  /*7af90*/  IMAD.MOV.U32 R16, RZ, RZ, R10 ;  /* 0x000000ffff107224 */ /* 0x004fc600078e000a */
[----:B------:R-:W2:Y:S01]  /*7afa0*/  LDL.LU R10, [R1+0x2a5c] ;  /* 0x002a5c00010a7983 */ /* 0x000ea20000300800 */
[----:B------:R-:W-:Y:S01]  /*7afb0*/  IMAD.MOV.U32 R17, RZ, RZ, R11 ;  /* 0x000000ffff117224 */ /* 0x000fe200078e000b */
[----:B----4-:R-:W-:Y:S02]  /*7afc0*/  MOV R18, R240 ;  /* 0x000000f000127202 */ /* 0x010fe40000000f00 */
[----:B------:R4:W-:Y:S01]  /*7afd0*/  STL.64 [R1+0x490], R12 ;  /* 0x0004900c01007387 */ /* 0x0009e20000100a00 */
[----:B------:R-:W-:-:S03]  /*7afe0*/  IMAD.MOV.U32 R19, RZ, RZ, R241 ;  /* 0x000000ffff137224 */ /* 0x000fc600078e00f1 */
[----:B------:R-:W-:Y:S04]  /*7aff0*/  STL.64 [R1+0x498], R14 ;  /* 0x0004980e01007387 */ /* 0x000fe80000100a00 */
[----:B------:R-:W2:Y:S04]  /*7b000*/  LDL.LU R11, [R1+0x2a58] ;  /* 0x002a5800010b7983 */ /* 0x000ea80000300800 */
        /* <DEDUP_REMOVED lines=8> */
[C---:B------:R-:W-:Y:S08]  /*7b090*/  HMMA.1688.F32.TF32 R60, R176.reuse, R220, R52 ;  /* 0x000000dcb03c723c */ /* 0x040ff00000081034 */
[C---:B------:R-:W-:Y:S08]  /*7b0a0*/  HMMA.1688.F32.TF32 R56, R176.reuse, R216, R48 ;  /* 0x000000d8b038723c */ /* 0x040ff00000081030 */
[C---:B------:R-:W-:Y:S08]  /*7b0b0*/  HMMA.1688.F32.TF32 R52, R176.reuse, R212, R44 ;  /* 0x000000d4b034723c */ /* 0x040ff0000008102c */
[C---:B------:R-:W-:Y:S08]  /*7b0c0*/  HMMA.1688.F32.TF32 R48, R176.reuse, R208, R40 ;  /* 0x000000d0b030723c */ /* 0x040ff00000081028 */
[C---:B------:R-:W-:Y:S01]  /*7b0d0*/  HMMA.1688.F32.TF32 R44, R176.reuse, R204, R100 ;  /* 0x000000ccb02c723c */ /* 0x040fe20000081064 */
[----:B----4-:R-:W-:Y:S01]  /*7b0e0*/  IMAD.MOV.U32 R12, RZ, RZ, R242 ;  /* 0x000000ffff0c7224 */ /* 0x010fe200078e00f2 */
[----:B------:R-:W-:Y:S01]  /*7b0f0*/  MOV R13, R243 ;  /* 0x000000f3000d7202 */ /* 0x000fe20000000f00 */
[----:B------:R-:W3:Y:S04]  /*7b100*/  LDL.LU R242, [R1+0x2a4c] ;  /* 0x002a4c0001f27983 */ /* 0x000ee80000300800 */
[----:B------:R-:W3:Y:S01]  /*7b110*/  LDL.LU R243, [R1+0x2a48] ;  /* 0x002a480001f37983 */ /* 0x000ee20000300800 */
[C---:B------:R-:W-:Y:S08]  /*7b120*/  HMMA.1688.F32.TF32 R40, R176.reuse, R200, R96 ;  /* 0x000000c8b028723c */ /* 0x040ff00000081060 */
        /* <DEDUP_REMOVED lines=25> */
[----:B------:R-:W-:Y:S01]  /*7b2c0*/  STL [R1+0x3c8], R30 ;  /* 0x0003c81e01007387 */ /* 0x000fe20000100800 */
[----:B--2---:R-:W-:Y:S11]  /*7b2d0*/  HMMA.1688.F32.TF32 R20, R236, R10, R20 ;  /* 0x0000000aec14723c */ /* 0x004ff60000081014 */
[----:B------:R-:W-:Y:S11]  /*7b2e0*/  @!UPT UIADD3 URZ, URZ, URZ, URZ ;  /* 0x0000003f3f3ff290 */ /* 0x000ff6000fffe03f */
[----:B------:R-:W-:Y:S02]  /*7b2f0*/  @!UPT UIADD3 URZ, URZ, URZ, URZ ;  /* 0x0000003f3f3ff290 */ /* 0x000fe4000fffe03f */
[----:B------:R-:W-:Y:S01]  /*7b300*/  MOV R204, R23 ;  /* 0x0000001700cc7202 */ /* 0x000fe20000000f00 */
[----:B------:R1:W-:Y:S04]  /*7b310*/  STL.64 [R1+0x910], R20 ;  /* 0x0009101401007387 */ /* 0x0003e80000100a00 */
[----:B------:R-:W-:Y:S04]  /*7b320*/  STL [R1+0x918], R22 ;  /* 0x0009181601007387 */ /* 0x000fe80000100800 */
[----:B------:R-:W-:Y:S04]  /*7b330*/  STL [R1+0x27ec], R204 ;  /* 0x0027eccc01007387 */ /* 0x000fe80000100800 */
[----:B------:R2:W-:Y:S04]  /*7b340*/  STL.64 [R1+0x900], R16 ;  /* 0x0009001001007387 */ /* 0x0005e80000100a00 */
[----:B------:R4:W-:Y:S01]  /*7b350*/  STL.64 [R1+0x908], R18 ;  /* 0x0009081201007387 */ /* 0x0009e20000100a00 */
[----:B-1----:R-:W-:Y:S01]  /*7b360*/  MOV R20, R187 ;  /* 0x000000bb00147202 */ /* 0x002fe20000000f00 */
[----:B------:R-:W-:-:S02]  /*7b370*/  IMAD.MOV.U32 R21, RZ, RZ, R186 ;  /* 0x000000ffff157224 */ /* 0x000fc400078e00ba */
[----:B--2---:R-:W-:Y:S01]  /*7b380*/  IMAD.MOV.U32 R16, RZ, RZ, R203 ;  /* 0x000000ffff107224 */ /* 0x004fe200078e00cb */
[----:B------:R-:W-:Y:S01]  /*7b390*/  MOV R17, R202 ;  /* 0x000000ca00117202 */ /* 0x000fe20000000f00 */
[----:B------:R-:W2:Y:S01]  /*7b3a0*/  LDL.LU R203, [R1+0x2a44] ;  /* 0x002a440001cb7983 */ /* 0x000ea20000300800 */
[----:B----4-:R-:W-:-:S03]  /*7b3b0*/  IMAD.MOV.U32 R18, RZ, RZ, R198 ;  /* 0x000000ffff127224 */ /* 0x010fc600078e00c6 */
[----:B------:R-:W4:Y:S01]  /*7b3c0*/  LDL.LU R202, [R1+0x2a40] ;  /* 0x002a400001ca7983 */ /* 0x000f220000300800 */
[----:B------:R-:W-:-:S03]  /*7b3d0*/  IMAD.MOV.U32 R19, RZ, RZ, R199 ;  /* 0x000000ffff137224 */ /* 0x000fc600078e00c7 */
[----:B------:R-:W2:Y:S04]  /*7b3e0*/  LDL.LU R198, [R1+0x2a3c] ;  /* 0x002a3c0001c67983 */ /* 0x000ea80000300800 */
[----:B------:R-:W2:Y:S04]  /*7b3f0*/  LDL.LU R199, [R1+0x2a38] ;  /* 0x002a380001c77983 */ /* 0x000ea80000300800 */
[----:B------:R-:W2:Y:S04]  /*7b400*/  LDL.LU R187, [R1+0x2a34] ;  /* 0x002a340001bb7983 */ /* 0x000ea80000300800 */
[----:B------:R-:W3:Y:S01]  /*7b410*/  LDL.LU R186, [R1+0x2a30] ;  /* 0x002a300001ba7983 */ /* 0x000ee20000300800 */
[----:B------:R-:W-:Y:S01]  /*7b420*/  IMAD.MOV.U32 R22, RZ, RZ, R190 ;  /* 0x000000ffff167224 */ /* 0x000fe200078e00be */
[----:B------:R-:W-:Y:S01]  /*7b430*/  MOV R23, R191 ;  /* 0x000000bf00177202 */ /* 0x000fe20000000f00 */
[----:B------:R-:W-:Y:S01]  /*7b440*/  IMAD.MOV.U32 R32, RZ, RZ, R194 ;  /* 0x000000ffff207224 */ /* 0x000fe200078e00c2 */
[----:B------:R-:W4:Y:S01]  /*7b450*/  LDL.LU R190, [R1+0x2a2c] ;  /* 0x002a2c0001be7983 */ /* 0x000f220000300800 */
[----:B------:R-:W-:Y:S01]  /*7b460*/  IMAD.MOV.U32 R33, RZ, RZ, R195 ;  /* 0x000000ffff217224 */ /* 0x000fe200078e00c3 */
[----:B------:R-:W-:-:S02]  /*7b470*/  MOV R34, R183 ;  /* 0x000000b700227202 */ /* 0x000fc40000000f00 */
[----:B------:R-:W4:Y:S01]  /*7b480*/  LDL.LU R191, [R1+0x2a28] ;  /* 0x002a280001bf7983 */ /* 0x000f220000300800 */
[----:B------:R-:W-:-:S03]  /*7b490*/  IMAD.MOV.U32 R35, RZ, RZ, R182 ;  /* 0x000000ffff237224 */ /* 0x000fc600078e00b6 */
        /* <DEDUP_REMOVED lines=11> */
[----:B----4-:R-:W-:Y:S02]  /*7b550*/  IMAD.MOV.U32 R102, RZ, RZ, R191 ;  /* 0x000000ffff667224 */ /* 0x010fe400078e00bf */
[----:B------:R-:W-:Y:S01]  /*7b560*/  IMAD.MOV.U32 R101, RZ, RZ, R194 ;  /* 0x000000ffff657224 */ /* 0x000fe200078e00c2 */
[----:B------:R-:W4:Y:S01]  /*7b570*/  LDL.LU R198, [R1+0x2a08] ;  /* 0x002a080001c67983 */ /* 0x000f220000300800 */
[----:B------:R-:W-:-:S03]  /*7b580*/  MOV R100, R195 ;  /* 0x000000c300647202 */ /* 0x000fc60000000f00 */
[----:B------:R-:W4:Y:S01]  /*7b590*/  LDL.LU R195, [R1+0x2a04] ;  /* 0x002a040001c37983 */ /* 0x000f220000300800 */
[----:B------:R-:W-:-:S03]  /*7b5a0*/  MOV R103, R190 ;  /* 0x000000be00677202 */ /* 0x000fc60000000f00 */
[----:B------:R-:W4:Y:S04]  /*7b5b0*/  LDL.LU R194, [R1+0x2a00] ;  /* 0x002a000001c27983 */ /* 0x000f280000300800 */
[----:B------:R-:W4:Y:S01]  /*7b5c0*/  LDL.LU R191, [R1+0x29fc] ;  /* 0x0029fc0001bf7983 */ /* 0x000f220000300800 */
[----:B------:R-:W-:-:S03]  /*7b5d0*/  MOV R42, R182 ;  /* 0x000000b6002a7202 */ /* 0x000fc60000000f00 */
[----:B------:R-:W4:Y:S01]  /*7b5e0*/  LDL.LU R190, [R1+0x29f8] ;  /* 0x0029f80001be7983 */ /* 0x000f220000300800 */
[----:B------:R-:W-:Y:S02]  /*7b5f0*/  IMAD.MOV.U32 R43, RZ, RZ, R183 ;  /* 0x000000ffff2b7224 */ /* 0x000fe400078e00b7 */
[----:B--2---:R-:W-:Y:S02]  /*7b600*/  IMAD.MOV.U32 R41, RZ, RZ, R186 ;  /* 0x000000ffff297224 */ /* 0x004fe400078e00ba */
[----:B---3--:R-:W-:Y:S02]  /*7b610*/  IMAD.MOV.U32 R40, RZ, RZ, R187 ;  /* 0x000000ffff287224 */ /* 0x008fe400078e00bb */
        /* <DEDUP_REMOVED lines=8> */
[----:B------:R-:W-:Y:S01]  /*7b6a0*/  HMMA.1688.F32.TF32 R24, R176, R184, R24 ;  /* 0x000000b8b018723c */ /* 0x000fe20000081018 */
[----:B--2---:R-:W-:Y:S02]  /*7b6b0*/  IMAD.MOV.U32 R50, RZ, RZ, R187 ;  /* 0x000000ffff327224 */ /* 0x004fe400078e00bb */
[----:B------:R-:W2:Y:S01]  /*7b6c0*/  LDL.LU R187, [R1+0x29dc] ;  /* 0x0029dc0001bb7983 */ /* 0x000ea20000300800 */
[----:B---3--:R-:W-:-:S03]  /*7b6d0*/  IMAD.MOV.U32 R51, RZ, RZ, R186 ;  /* 0x000000ffff337224 */ /* 0x008fc600078e00ba */
[----:B------:R-:W3:Y:S01]  /*7b6e0*/  LDL.LU R186, [R1+0x29d8] ;  /* 0x0029d80001ba7983 */ /* 0x000ee20000300800 */
[----:B------:R-:W-:-:S03]  /*7b6f0*/  IMAD.MOV.U32 R55, RZ, RZ, R182 ;  /* 0x000000ffff377224 */ /* 0x000fc600078e00b6 */
[----:B------:R-:W3:Y:S01]  /*7b700*/  LDL.LU R52, [R1+0x70] ;  /* 0x0000700001347983 */ /* 0x000ee20000300800 */
[----:B------:R-:W-:-:S03]  /*7b710*/  MOV R54, R183 ;  /* 0x000000b700367202 */ /* 0x000fc60000000f00 */
[----:B------:R-:W3:Y:S04]  /*7b720*/  LDL.LU R53, [R1+0x74] ;  /* 0x0000740001357983 */ /* 0x000ee80000300800 */
[----:B------:R-:W3:Y:S04]  /*7b730*/  LDL.LU R183, [R1+0x29d4] ;  /* 0x0029d40001b77983 */ /* 0x000ee80000300800 */
[----:B------:R-:W3:Y:S01]  /*7b740*/  LDL.LU R182, [R1+0x29d0] ;  /* 0x0029d00001b67983 */ /* 0x000ee20000300800 */
[----:B------:R-:W-:Y:S01]  /*7b750*/  IMAD.MOV.U32 R205, RZ, RZ, R24 ;  /* 0x000000ffffcd7224 */ /* 0x000fe200078e0018 */
[----:B------:R-:W-:Y:S01]  /*7b760*/  MOV R188, R26 ;  /* 0x0000001a00bc7202 */ /* 0x000fe20000000f00 */
[----:B------:R-:W-:Y:S01]  /*7b770*/  IMAD.MOV.U32 R189, RZ, RZ, R25 ;  /* 0x000000ffffbd7224 */ /* 0x000fe200078e0019 */
[----:B------:R-:W3:Y:S01]  /*7b780*/  LDL.LU R64, [R1+0xa0] ;  /* 0x0000a00001407983 */ /* 0x000ee20000300800 */
[----:B------:R-:W-:-:S02]  /*7b790*/  IMAD.MOV.U32 R185, RZ, RZ, R27 ;  /* 0x000000ffffb97224 */ /* 0x000fc400078e001b */
[----:B------:R-:W-:Y:S01]  /*7b7a0*/  HMMA.1688.F32.TF32 R24, R176, R180, R240 ;  /* 0x000000b4b018723c */ /* 0x000fe200000810f0 */
[----:B------:R-:W-:Y:S01]  /*7b7b0*/  IMAD.MOV.U32 R14, RZ, RZ, R252 ;  /* 0x000000ffff0e7224 */ /* 0x000fe200078e00fc */
[----:B------:R-:W3:Y:S01]  /*7b7c0*/  LDL.LU R65, [R1+0xa4] ;  /* 0x0000a40001417983 */ /* 0x000ee20000300800 */
[----:B------:R-:W-:-:S03]  /*7b7d0*/  IMAD.MOV.U32 R15, RZ, RZ, R2 ;  /* 0x000000ffff0f7224 */ /* 0x000fc600078e0002 */
[----:B------:R-:W3:Y:S04]  /*7b7e0*/  LDL.LU R66, [R1+0xa8] ;  /* 0x0000a80001427983 */ /* 0x000ee80000300800 */
[----:B------:R-:W-:Y:S01]  /*7b7f0*/  HMMA.1688.F32.TF32 R12, R236, R234, R12 ;  /* 0x000000eaec0c723c */ /* 0x000fe2000008100c */
[----:B------:R-:W3:Y:S04]  /*7b800*/  LDL.LU R67, [R1+0xac] ;  /* 0x0000ac0001437983 */ /* 0x000ee80000300800 */
[----:B------:R-:W3:Y:S04]  /*7b810*/  LDL.LU R60, [R1+0x90] ;  /* 0x00009000013c7983 */ /* 0x000ee80000300800 */
[----:B------:R-:W3:Y:S01]  /*7b820*/  LDL.LU R61, [R1+0x94] ;  /* 0x00009400013d7983 */ /* 0x000ee20000300800 */
[----:B----4-:R-:W-:Y:S01]  /*7b830*/  MOV R58, R190 ;  /* 0x000000be003a7202 */ /* 0x010fe20000000f00 */
        /* <DEDUP_REMOVED lines=14> */
[----:B------:R-:W-:Y:S01]  /*7b920*/  IMAD.MOV.U32 R180, RZ, RZ, R26 ;  /* 0x000000ffffb47224 */ /* 0x000fe200078e001a */
[----:B------:R-:W-:Y:S01]  /*7b930*/  MOV R26, R214 ;  /* 0x000000d6001a7202 */ /* 0x000fe20000000f00 */
[----:B------:R-:W-:Y:S01]  /*7b940*/  IMAD.MOV.U32 R25, RZ, RZ, R211 ;  /* 0x000000ffff197224 */ /* 0x000fe200078e00d3 */
[----:B------:R-:W-:Y:S01]  /*7b950*/  LDS R178, [R3+0x36100] ;  /* 0x0361000003b27984 */ /* 0x000fe20000000800 */
[----:B------:R-:W-:-:S02]  /*7b960*/  IMAD.MOV.U32 R2, RZ, RZ, R27 ;  /* 0x000000ffff027224 */ /* 0x000fc400078e001b */
[----:B------:R-:W-:Y:S02]  /*7b970*/  IMAD.MOV.U32 R27, RZ, RZ, R215 ;  /* 0x000000ffff1b7224 */ /* 0x000fe400078e00d7 */
[----:B------:R-:W-:Y:S01]  /*7b980*/  IMAD.MOV.U32 R28, RZ, RZ, R218 ;  /* 0x000000ffff1c7224 */ /* 0x000fe200078e00da */
[----:B------:R-:W-:Y:S01]  /*7b990*/  MOV R252, R31 ;  /* 0x0000001f00fc7202 */ /* 0x000fe20000000f00 */
[----:B------:R-:W-:Y:S01]  /*7b9a0*/  IMAD.MOV.U32 R30, RZ, RZ, R222 ;  /* 0x000000ffff1e7224 */ /* 0x000fe200078e00de */
[----:B------:R-:W-:Y:S01]  /*7b9b0*/  LDS R177, [R0+0x34100] ;  /* 0x0341000000b17984 */ /* 0x000fe20000000800 */
[----:B------:R-:W-:Y:S01]  /*7b9c0*/  IMAD.MOV.U32 R9, RZ, RZ, R12 ;  /* 0x000000ffff097224 */ /* 0x000fe200078e000c */
[----:B------:R-:W-:Y:S01]  /*7b9d0*/  MOV R12, R231 ;  /* 0x000000e7000c7202 */ /* 0x000fe20000000f00 */
[----:B------:R-:W-:Y:S01]  /*7b9e0*/  IMAD.MOV.U32 R31, RZ, RZ, R230 ;  /* 0x000000ffff1f7224 */ /* 0x000fe200078e00e6 */
[----:B------:R-:W-:Y:S01]  /*7b9f0*/  MOV R5, R14 ;  /* 0x0000000e00057202 */ /* 0x000fe20000000f00 */
[----:B------:R-:W-:Y:S01]  /*7ba00*/  IMAD.MOV.U32 R8, RZ, RZ, R13 ;  /* 0x000000ffff087224 */ /* 0x000fe200078e000d */
[----:B------:R-:W1:Y:S01]  /*7ba10*/  LDS R179, [R0+0x36100] ;  /* 0x0361000000b37984 */ /* 0x000e620000000800 */
[----:B------:R-:W-:-:S02]  /*7ba20*/  IMAD.MOV.U32 R13, RZ, RZ, R226 ;  /* 0x000000ffff0d7224 */ /* 0x000fc400078e00e2 */
[----:B------:R-:W-:Y:S02]  /*7ba30*/  IMAD.MOV.U32 R14, RZ, RZ, R227 ;  /* 0x000000ffff0e7224 */ /* 0x000fe400078e00e3 */
[----:B------:R-:W-:Y:S01]  /*7ba40*/  IMAD.MOV.U32 R4, RZ, RZ, R15 ;  /* 0x000000ffff047224 */ /* 0x000fe200078e000f */
[----:B------:R-:W-:Y:S01]  /*7ba50*/  MOV R15, R223 ;  /* 0x000000df000f7202 */ /* 0x000fe20000000f00 */
[----:B--2---:R-:W-:Y:S02]  /*7ba60*/  IMAD.MOV.U32 R57, RZ, RZ, R187 ;  /* 0x000000ffff397224 */ /* 0x004fe400078e00bb */
[----:B---3--:R-:W-:Y:S01]  /*7ba70*/  IMAD.MOV.U32 R56, RZ, RZ, R186 ;  /* 0x000000ffff387224 */ /* 0x008fe200078e00ba */
[----:B------:R-:W-:Y:S01]  /*7ba80*/  MOV R63, R183 ;  /* 0x000000b7003f7202 */ /* 0x000fe20000000f00 */
        /* <DEDUP_REMOVED lines=27> */
[----:B------:R1:W-:Y:S04]  /*7bc40*/  STL [R1+0x27fc], R4 ;  /* 0x0027fc0401007387 */ /* 0x0003e80000100800 */
[----:B------:R2:W-:Y:S04]  /*7bc50*/  STL [R1+0x27f8], R5 ;  /* 0x0027f80501007387 */ /* 0x0005e80000100800 */
[----:B------:R2:W-:Y:S04]  /*7bc60*/  STL [R1+0x27f4], R8 ;  /* 0x0027f40801007387 */ /* 0x0005e80000100800 */
[----:B------:R2:W-:Y:S01]  /*7bc70*/  STL [R1+0x27f0], R9 ;  /* 0x0027f00901007387 */ /* 0x0005e20000100800 */
[C---:B-1----:R-:W-:Y:S08]  /*7bc80*/  HMMA.1688.F32.TF32 R28, R176.reuse, R10, R28 ;  /* 0x0000000ab01c723c */ /* 0x042ff0000008101c */
[C---:B------:R-:W-:Y:S08]  /*7bc90*/  HMMA.1688.F32.TF32 R24, R176.reuse, R6, R24 ;  /* 0x00000006b018723c */ /* 0x040ff00000081018 */
[----:B------:R-:W-:Y:S08]  /*7bca0*/  HMMA.1688.F32.TF32 R20, R176, R234, R20 ;  /* 0x000000eab014723c */ /* 0x000ff00000081014 */
[C---:B--2---:R-:W-:Y:S08]  /*7bcb0*/  HMMA.1688.F32.TF32 R60, R236.reuse, R226, R60 ;  /* 0x000000e2ec3c723c */ /* 0x044ff0000008103c */
[C---:B------:R-:W-:Y:S11]  /*7bcc0*/  HMMA.1688.F32.TF32 R64, R236.reuse, R230, R64 ;  /* 0x000000e6ec40723c */ /* 0x040ff60000081040 */
[----:B------:R-:W-:Y:S05]  /*7bcd0*/  @!UPT UIADD3 URZ, URZ, URZ, URZ ;  /* 0x0000003f3f3ff290 */ /* 0x000fea000fffe03f */
[----:B------:R-:W-:Y:S01]  /*7bce0*/  IMAD.MOV.U32 R4, RZ, RZ, R60 ;  /* 0x000000ffff047224 */ /* 0x000fe200078e003c */
[----:B------:R-:W-:Y:S01]  /*7bcf0*/  MOV R5, R61 ;  /* 0x0000003d00057202 */ /* 0x000fe20000000f00 */
[----:B------:R-:W-:Y:S02]  /*7bd00*/  IMAD.MOV.U32 R8, RZ, RZ, R62 ;  /* 0x000000ffff087224 */ /* 0x000fe400078e003e */
[----:B------:R-:W-:Y:S02]  /*7bd10*/  IMAD.MOV.U32 R9, RZ, RZ, R63 ;  /* 0x000000ffff097224 */ /* 0x000fe400078e003f */
[C---:B---3--:R-:W-:Y:S08]  /*7bd20*/  HMMA.1688.F32.TF32 R60, R236.reuse, R222, R56 ;  /* 0x000000deec3c723c */ /* 0x048ff00000081038 */
[C---:B------:R-:W-:Y:S08]  /*7bd30*/  HMMA.1688.F32.TF32 R56, R236.reuse, R218, R52 ;  /* 0x000000daec38723c */ /* 0x040ff00000081034 */
[C---:B------:R-:W-:Y:S08]  /*7bd40*/  HMMA.1688.F32.TF32 R52, R236.reuse, R214, R48 ;  /* 0x000000d6ec34723c */ /* 0x040ff00000081030 */
[C---:B------:R-:W-:Y:S08]  /*7bd50*/  HMMA.1688.F32.TF32 R48, R236.reuse, R210, R44 ;  /* 0x000000d2ec30723c */ /* 0x040ff0000008102c */
[C---:B------:R-:W-:Y:S08]  /*7bd60*/  HMMA.1688.F32.TF32 R44, R236.reuse, R206, R40 ;  /* 0x000000ceec2c723c */ /* 0x040ff00000081028 */
[C---:B------:R-:W-:Y:S01]  /*7bd70*/  HMMA.1688.F32.TF32 R40, R236.reuse, R202, R100 ;  /* 0x000000caec28723c */ /* 0x040fe20000081064 */
[----:B------:R-:W-:Y:S04]  /*7bd80*/  STL.64 [R1+0x8e0], R64 ;  /* 0x0008e04001007387 */ /* 0x000fe80000100a00 */
        /* <DEDUP_REMOVED lines=15> */
[C---:B----4-:R-:W-:Y:S08]  /*7be80*/  HMMA.1688.F32.TF32 R40, R236.reuse, R190, R32 ;  /* 0x000000beec28723c */ /* 0x050ff00000081020 */
[C---:B------:R-:W-:Y:S08]  /*7be90*/  HMMA.1688.F32.TF32 R36, R236.reuse, R186, R248 ;  /* 0x000000baec24723c */ /* 0x040ff000000810f8 */
[----:B------:R-:W-:Y:S01]  /*7bea0*/  HMMA.1688.F32.TF32 R32, R236, R182, R244 ;  /* 0x000000b6ec20723c */ /* 0x000fe200000810f4 */
        /* <DEDUP_REMOVED lines=18> */
[----:B-1----:R-:W4:Y:S04]  /*7bfd0*/  LDL.LU R36, [R1+0x110] ;  /* 0x0001100001247983 */ /* 0x002f280000300800 */
[----:B------:R-:W-:Y:S04]  /*7bfe0*/  STL.64 [R1+0x7f0], R16 ;  /* 0x0007f01001007387 */ /* 0x000fe80000100a00 */
[----:B------:R-:W-:Y:S04]  /*7bff0*/  STL.64 [R1+0x7f8], R18 ;  /* 0x0007f81201007387 */ /* 0x000fe80000100a00 */
[----:B------:R1:W-:Y:S04]  /*7c000*/  STL.64 [R1+0x7e0], R12 ;  /* 0x0007e00c01007387 */ /* 0x0003e80000100a00 */
[----:B------:R4:W-:Y:S04]  /*7c010*/  STL.64 [R1+0x7e8], R14 ;  /* 0x0007e80e01007387 */ /* 0x0009e80000100a00 */
[----:B------:R-:W4:Y:S04]  /*7c020*/  LDL.LU R37, [R1+0x114] ;  /* 0x0001140001257983 */ /* 0x000f280000300800 */
[----:B--2---:R-:W4:Y:S04]  /*7c030*/  LDL.LU R38, [R1+0x118] ;  /* 0x0001180001267983 */ /* 0x004f280000300800 */
[----:B------:R-:W4:Y:S04]  /*7c040*/  LDL.LU R39, [R1+0x11c] ;  /* 0x00011c0001277983 */ /* 0x000f280000300800 */
        /* <DEDUP_REMOVED lines=46> */
[C---:B----4-:R-:W-:Y:S11]  /*7c330*/  HMMA.1688.F32.TF32 R16, R176.reuse, R222, R16 ;  /* 0x000000deb010723c */ /* 0x050ff60000081010 */
[----:B------:R-:W-:Y:S11]  /*7c340*/  @!UPT UIADD3 URZ, URZ, URZ, URZ ;  /* 0x0000003f3f3ff290 */ /* 0x000ff6000fffe03f */
[----:B------:R-:W-:Y:S01]  /*7c350*/  @!UPT UIADD3 URZ, URZ, URZ, URZ ;  /* 0x0000003f3f3ff290 */ /* 0x000fe2000fffe03f */
[----:B------:R2:W-:Y:S04]  /*7c360*/  STL.64 [R1+0x7d0], R16 ;  /* 0x0007d01001007387 */ /* 0x0005e80000100a00 */
[----:B------:R4:W-:Y:S04]  /*7c370*/  STL.64 [R1+0x7d8], R18 ;  /* 0x0007d81201007387 */ /* 0x0009e80000100a00 */
[----:B------:R1:W-:Y:S04]  /*7c380*/  STL.64 [R1+0x7c0], R12 ;  /* 0x0007c00c01007387 */ /* 0x0003e80000100a00 */
[----:B------:R1:W-:Y:S04]  /*7c390*/  STL.64 [R1+0x7c8], R14 ;  /* 0x0007c80e01007387 */ /* 0x0003e80000100a00 */
[----:B------:R-:W3:Y:S04]  /*7c3a0*/  LDL.LU R25, [R1+0x384] ;  /* 0x0003840001197983 */ /* 0x000ee80000300800 */
[----:B------:R-:W3:Y:S04]  /*7c3b0*/  LDL.LU R26, [R1+0x388] ;  /* 0x00038800011a7983 */ /* 0x000ee80000300800 */
[----:B------:R-:W3:Y:S04]  /*7c3c0*/  LDL.LU R27, [R1+0x38c] ;  /* 0x00038c00011b7983 */ /* 0x000ee80000300800 */
[----:B------:R-:W3:Y:S04]  /*7c3d0*/  LDL.LU R20, [R1+0x370] ;  /* 0x0003700001147983 */ /* 0x000ee80000300800 */
[----:B------:R-:W3:Y:S04]  /*7c3e0*/  LDL.LU R21, [R1+0x374] ;  /* 0x0003740001157983 */ /* 0x000ee80000300800 */
[----:B------:R-:W3:Y:S04]  /*7c3f0*/  LDL.LU R22, [R1+0x378] ;  /* 0x0003780001167983 */ /* 0x000ee80000300800 */
[----:B------:R-:W3:Y:S04]  /*7c400*/  LDL.LU R23, [R1+0x37c] ;  /* 0x00037c0001177983 */ /* 0x000ee80000300800 */
[----:B--2---:R-:W2:Y:S04]  /*7c410*/  LDL.LU R16, [R1+0x360] ;  /* 0x0003600001107983 */ /* 0x004ea80000300800 */
[----:B------:R-:W2:Y:S04]  /*7c420*/  LDL.LU R17, [R1+0x364] ;  /* 0x0003640001117983 */ /* 0x000ea80000300800 */
[----:B----4-:R-:W2:Y:S04]  /*7c430*/  LDL.LU R18, [R1+0x368] ;  /* 0x0003680001127983 */ /* 0x010ea80000300800 */
[----:B------:R-:W2:Y:S04]  /*7c440*/  LDL.LU R19, [R1+0x36c] ;  /* 0x00036c0001137983 */ /* 0x000ea80000300800 */
[----:B-1----:R-:W4:Y:S04]  /*7c450*/  LDL.LU R12, [R1+0x350] ;  /* 0x00035000010c7983 */ /* 0x002f280000300800 */
[----:B------:R-:W4:Y:S04]  /*7c460*/  LDL.LU R13, [R1+0x354] ;  /* 0x00035400010d7983 */ /* 0x000f280000300800 */
        /* <DEDUP_REMOVED lines=25> */
[----:B------:R-:W-:Y:S01]  /*7c600*/  STL.64 [R1], R28 ;  /* 0x0000001c01007387 */ /* 0x000fe20000100a00 */
[----:B------:R-:W-:-:S02]  /*7c610*/  IMAD.MOV.U32 R233, RZ, RZ, R30 ;  /* 0x000000ffffe97224 */ /* 0x000fc400078e001e */
[----:B------:R-:W-:Y:S02]  /*7c620*/  IMAD.MOV.U32 R232, RZ, RZ, R31 ;  /* 0x000000ffffe87224 */ /* 0x000fe400078e001f */
[----:B------:R-:W-:Y:S01]  /*7c630*/  IMAD.MOV.U32 R204, RZ, RZ, R67 ;  /* 0x000000ffffcc7224 */ /* 0x000fe200078e0043 */
        /* <DEDUP_REMOVED lines=8> */
[C---:B---3--:R-:W-:Y:S08]  /*7c6c0*/  HMMA.1688.F32.TF32 R24, R236.reuse, R10, R24 ;  /* 0x0000000aec18723c */ /* 0x048ff00000081018 */
[C---:B------:R-:W-:Y:S08]  /*7c6d0*/  HMMA.1688.F32.TF32 R20, R236.reuse, R6, R20 ;  /* 0x00000006ec14723c */ /* 0x040ff00000081014 */
[C---:B--2---:R-:W-:Y:S08]  /*7c6e0*/  HMMA.1688.F32.TF32 R16, R236.reuse, R234, R16 ;  /* 0x000000eaec10723c */ /* 0x044ff00000081010 */
[----:B----4-:R-:W-:Y:S07]  /*7c6f0*/  HMMA.1688.F32.TF32 R12, R236, R230, R12 ;  /* 0x000000e6ec0c723c */ /* 0x010fee000008100c */
[----:B------:R-:W-:Y:S08]  /*7c700*/  STL.64 [R1+0x728], R22 ;  /* 0x0007281601007387 */ /* 0x000ff00000100a00 */
[----:B------:R-:W-:Y:S01]  /*7c710*/  STL.64 [R1+0x710], R16 ;  /* 0x0007101001007387 */ /* 0x000fe20000100a00 */
[----:B------:R-:W-:Y:S01]  /*7c720*/  MOV R229, R18 ;  /* 0x0000001200e57202 */ /* 0x000fe20000000f00 */
[----:B------:R-:W-:Y:S01]  /*7c730*/  IMAD.MOV.U32 R228, RZ, RZ, R19 ;  /* 0x000000ffffe47224 */ /* 0x000fe200078e0013 */
[----:B------:R-:W-:-:S05]  /*7c740*/  MOV R208, R24 ;  /* 0x0000001800d07202 */ /* 0x000fca0000000f00 */
[----:B------:R2:W-:Y:S01]  /*7c750*/  STL.64 [R1+0x708], R14 ;  /* 0x0007080e01007387 */ /* 0x0005e20000100a00 */
[----:B------:R-:W-:-:S03]  /*7c760*/  IMAD.MOV.U32 R220, RZ, RZ, R12 ;  /* 0x000000ffffdc7224 */ /* 0x000fc600078e000c */
[----:B------:R-:W3:Y:S01]  /*7c770*/  LDL.LU R244, [R1+0x280] ;  /* 0x0002800001f47983 */ /* 0x000ee20000300800 */
[----:B------:R-:W-:-:S03]  /*7c780*/  MOV R221, R13 ;  /* 0x0000000d00dd7202 */ /* 0x000fc60000000f00 */
[----:B------:R-:W3:Y:S04]  /*7c790*/  LDL.LU R245, [R1+0x284] ;  /* 0x0002840001f57983 */ /* 0x000ee80000300800 */
[----:B------:R-:W3:Y:S04]  /*7c7a0*/  LDL.LU R246, [R1+0x288] ;  /* 0x0002880001f67983 */ /* 0x000ee80000300800 */
[----:B------:R-:W3:Y:S04]  /*7c7b0*/  LDL.LU R247, [R1+0x28c] ;  /* 0x00028c0001f77983 */ /* 0x000ee80000300800 */
[----:B------:R-:W1:Y:S04]  /*7c7c0*/  LDL.LU R12, [R1+0x290] ;  /* 0x00029000010c7983 */ /* 0x000e680000300800 */
[----:B------:R-:W1:Y:S04]  /*7c7d0*/  LDL.LU R13, [R1+0x294] ;  /* 0x00029400010d7983 */ /* 0x000e680000300800 */
[----:B--2---:R-:W1:Y:S04]  /*7c7e0*/  LDL.LU R14, [R1+0x298] ;  /* 0x00029800010e7983 */ /* 0x004e680000300800 */
[----:B------:R-:W1:Y:S04]  /*7c7f0*/  LDL.LU R15, [R1+0x29c] ;  /* 0x00029c00010f7983 */ /* 0x000e680000300800 */
[----:B------:R-:W2:Y:S01]  /*7c800*/  LDL.LU R16, [R1+0x2a0] ;  /* 0x0002a00001107983 */ /* 0x000ea20000300800 */
[----:B------:R-:W-:-:S03]  /*7c810*/  IMAD.MOV.U32 R209, RZ, RZ, R25 ;  /* 0x000000ffffd17224 */ /* 0x000fc600078e0019 */
[----:B------:R-:W2:Y:S01]  /*7c820*/  LDL.LU R17, [R1+0x2a4] ;  /* 0x0002a40001117983 */ /* 0x000ea20000300800 */
[----:B------:R-:W-:-:S03]  /*7c830*/  IMAD.MOV.U32 R193, RZ, RZ, R26 ;  /* 0x000000ffffc17224 */ /* 0x000fc600078e001a */
[----:B------:R-:W2:Y:S01]  /*7c840*/  LDL.LU R18, [R1+0x2a8] ;  /* 0x0002a80001127983 */ /* 0x000ea20000300800 */
[----:B------:R-:W-:-:S03]  /*7c850*/  MOV R192, R27 ;  /* 0x0000001b00c07202 */ /* 0x000fc60000000f00 */
        /* <DEDUP_REMOVED lines=75> */
[C---:B-1----:R-:W-:Y:S08]  /*7cd10*/  HMMA.1688.F32.TF32 R12, R176.reuse, R218, R12 ;  /* 0x000000dab00c723c */ /* 0x042ff0000008100c */
[C---:B--2---:R-:W-:Y:S08]  /*7cd20*/  HMMA.1688.F32.TF32 R16, R176.reuse, R222, R16 ;  /* 0x000000deb010723c */ /* 0x044ff00000081010 */
[C---:B----4-:R-:W-:Y:S08]  /*7cd30*/  HMMA.1688.F32.TF32 R24, R176.reuse, R230, R24 ;  /* 0x000000e6b018723c */ /* 0x050ff00000081018 */
[----:B---3--:R-:W-:Y:S08]  /*7cd40*/  HMMA.1688.F32.TF32 R28, R176, R234, R28 ;  /* 0x000000eab01c723c */ /* 0x008ff0000008101c */
        /* <DEDUP_REMOVED lines=9> */
[----:B------:R-:W-:Y:S07]  /*7cde0*/  HMMA.1688.F32.TF32 R64, R236, R218, R64 ;  /* 0x000000daec40723c */ /* 0x000fee0000081040 */
[----:B------:R1:W-:Y:S01]  /*7cdf0*/  STL.64 [R1+0x6f8], R74 ;  /* 0x0006f84a01007387 */ /* 0x0003e20000100a00 */
[----:B------:R-:W-:-:S02]  /*7ce00*/  IMAD.MOV.U32 R224, RZ, RZ, R72 ;  /* 0x000000ffffe07224 */ /* 0x000fc400078e0048 */
[----:B------:R-:W-:-:S06]  /*7ce10*/  IMAD.MOV.U32 R225, RZ, RZ, R73 ;  /* 0x000000ffffe17224 */ /* 0x000fcc00078e0049 */
[----:B------:R-:W-:Y:S01]  /*7ce20*/  MOV R213, R70 ;  /* 0x0000004600d57202 */ /* 0x000fe20000000f00 */
[----:B------:R-:W-:Y:S01]  /*7ce30*/  IMAD.MOV.U32 R212, RZ, RZ, R71 ;  /* 0x000000ffffd47224 */ /* 0x000fe200078e0047 */
[----:B-1----:R-:W2:Y:S01]  /*7ce40*/  LDL.LU.64 R74, [R1+0x2960] ;  /* 0x00296000014a7983 */ /* 0x002ea20000300a00 */
[C---:B------:R-:W-:Y:S03]  /*7ce50*/  HMMA.1688.F32.TF32 R48, R236.reuse, R202, R48 ;  /* 0x000000caec30723c */ /* 0x040fe60000081030 */
[----:B------:R-:W2:Y:S04]  /*7ce60*/  LDL.LU.64 R72, [R1+0x2958] ;  /* 0x0029580001487983 */ /* 0x000ea80000300a00 */
[----:B------:R1:W-:Y:S04]  /*7ce70*/  STL.64 [R1+0x6e0], R68 ;  /* 0x0006e04401007387 */ /* 0x0003e80000100a00 */
[----:B------:R-:W3:Y:S04]  /*7ce80*/  LDL.LU.64 R70, [R1+0x2950] ;  /* 0x0029500001467983 */ /* 0x000ee80000300a00 */
[----:B-1----:R-:W3:Y:S04]  /*7ce90*/  LDL.LU.64 R68, [R1+0x2948] ;  /* 0x0029480001447983 */ /* 0x002ee80000300a00 */
[----:B------:R-:W-:Y:S04]  /*7cea0*/  STL.64 [R1+0x6d0], R64 ;  /* 0x0006d04001007387 */ /* 0x000fe80000100a00 */
[----:B------:R1:W-:Y:S01]  /*7ceb0*/  STL.64 [R1+0x6d8], R66 ;  /* 0x0006d84201007387 */ /* 0x0003e20000100a00 */
[----:B------:R-:W-:Y:S03]  /*7cec0*/  HMMA.1688.F32.TF32 R96, R236, R186, R96 ;  /* 0x000000baec60723c */ /* 0x000fe60000081060 */
        /* <DEDUP_REMOVED lines=41> */
[----:B------:R1:W-:Y:S04]  /*7d160*/  STL [R1+0x27e8], R251 ;  /* 0x0027e8fb01007387 */ /* 0x0003e80000100800 */
[----:B------:R-:W-:Y:S04]  /*7d170*/  STL.64 [R1+0x640], R36 ;  /* 0x0006402401007387 */ /* 0x000fe80000100a00 */
[----:B------:R1:W-:Y:S02]  /*7d180*/  STL.64 [R1+0x648], R38 ;  /* 0x0006482601007387 */ /* 0x0003e40000100a00 */
[----:B-1----:R-:W-:-:S02]  /*7d190*/  IMAD.MOV.U32 R251, RZ, RZ, R32 ;  /* 0x000000fffffb7224 */ /* 0x002fc400078e0020 */
[----:B------:R-:W2:Y:S04]  /*7d1a0*/  LDL.LU.64 R38, [R1+0x28b0] ;  /* 0x0028b00001267983 */ /* 0x000ea80000300a00 */
[----:B------:R-:W2:Y:S04]  /*7d1b0*/  LDL.LU.64 R36, [R1+0x28a8] ;  /* 0x0028a80001247983 */ /* 0x000ea80000300a00 */
[----:B------:R-:W-:Y:S04]  /*7d1c0*/  STL [R1+0x1e4], R33 ;  /* 0x0001e42101007387 */ /* 0x000fe80000100800 */
        /* <DEDUP_REMOVED lines=23> */
[C---:B------:R-:W-:Y:S08]  /*7d340*/  HMMA.1688.F32.TF32 R244, R176.reuse, R214, R244 ;  /* 0x000000d6b0f4723c */ /* 0x040ff000000810f4 */
[C---:B------:R-:W-:Y:S11]  /*7d350*/  HMMA.1688.F32.TF32 R240, R176.reuse, R210, R240 ;  /* 0x000000d2b0f0723c */ /* 0x040ff600000810f0 */
[----:B------:R-:W-:Y:S04]  /*7d360*/  @!UPT UIADD3 URZ, URZ, URZ, URZ ;  /* 0x0000003f3f3ff290 */ /* 0x000fe8000fffe03f */
[----:B------:R-:W-:Y:S04]  /*7d370*/  STL.64 [R1+0x5e0], R244 ;  /* 0x0005e0f401007387 */ /* 0x000fe80000100a00 */
[----:B------:R-:W-:Y:S04]  /*7d380*/  STL.64 [R1+0x5e8], R246 ;  /* 0x0005e8f601007387 */ /* 0x000fe80000100a00 */
[----:B------:R-:W-:Y:S04]  /*7d390*/  STL.64 [R1+0x5d0], R240 ;  /* 0x0005d0f001007387 */ /* 0x000fe80000100a00 */
[----:B------:R-:W-:Y:S01]  /*7d3a0*/  STL.64 [R1+0x5d8], R242 ;  /* 0x0005d8f201007387 */ /* 0x000fe20000100a00 */
[C---:B--2---:R-:W-:Y:S08]  /*7d3b0*/  HMMA.1688.F32.TF32 R20, R176.reuse, R198, R20 ;  /* 0x000000c6b014723c */ /* 0x044ff00000081014 */
[C---:B---3--:R-:W-:Y:S08]  /*7d3c0*/  HMMA.1688.F32.TF32 R16, R176.reuse, R202, R16 ;  /* 0x000000cab010723c */ /* 0x048ff00000081010 */
[C---:B----4-:R-:W-:Y:S11]  /*7d3d0*/  HMMA.1688.F32.TF32 R12, R176.reuse, R206, R12 ;  /* 0x000000ceb00c723c */ /* 0x050ff6000008100c */
[----:B------:R-:W-:Y:S11]  /*7d3e0*/  @!UPT UIADD3 URZ, URZ, URZ, URZ ;  /* 0x0000003f3f3ff290 */ /* 0x000ff6000fffe03f */
[----:B------:R-:W-:Y:S01]  /*7d3f0*/  @!UPT UIADD3 URZ, URZ, URZ, URZ ;  /* 0x0000003f3f3ff290 */ /* 0x000fe2000fffe03f */
        /* <DEDUP_REMOVED lines=11> */
[----:B-1----:R-:W-:Y:S06]  /*7d4b0*/  HMMA.1688.F32.TF32 R12, R176, R182, R36 ;  /* 0x000000b6b00c723c */ /* 0x002fec0000081024 */
[----:B------:R-:W-:Y:S04]  /*7d4c0*/  STL.64 [R1+0x570], R16 ;  /* 0x0005701001007387 */ /* 0x000fe80000100a00 */
[----:B------:R-:W-:Y:S05]  /*7d4d0*/  STL.64 [R1+0x578], R18 ;  /* 0x0005781201007387 */ /* 0x000fea0000100a00 */
[----:B------:R-:W-:Y:S04]  /*7d4e0*/  STL.64 [R1+0x560], R20 ;  /* 0x0005601401007387 */ /* 0x000fe80000100a00 */
[----:B------:R1:W-:Y:S01]  /*7d4f0*/  STL.64 [R1+0x568], R22 ;  /* 0x0005681601007387 */ /* 0x0003e20000100a00 */
[C---:B------:R-:W-:Y:S03]  /*7d500*/  HMMA.1688.F32.TF32 R24, R236.reuse, R234, R40 ;  /* 0x000000eaec18723c */ /* 0x040fe60000081028 */
[----:B------:R-:W-:Y:S04]  /*7d510*/  LDS R16, [R3+0x34500] ;  /* 0x0345000003107984 */ /* 0x000fe80000000800 */
[----:B------:R-:W-:Y:S04]  /*7d520*/  LDS R18, [R3+0x36500] ;  /* 0x0365000003127984 */ /* 0x000fe80000000800 */
[----:B------:R-:W-:Y:S01]  /*7d530*/  STL.64 [R1+0x550], R12 ;  /* 0x0005500c01007387 */ /* 0x000fe20000100a00 */
[C---:B-1----:R-:W-:Y:S03]  /*7d540*/  HMMA.1688.F32.TF32 R20, R236.reuse, R6, R100 ;  /* 0x00000006ec14723c */ /* 0x042fe60000081064 */
[----:B------:R1:W-:Y:S04]  /*7d550*/  STL.64 [R1+0x558], R14 ;  /* 0x0005580e01007387 */ /* 0x0003e80000100a00 */
[----:B------:R-:W-:Y:S04]  /*7d560*/  LDS R17, [R0+0x34500] ;  /* 0x0345000000117984 */ /* 0x000fe80000000800 */
[----:B------:R-:W2:Y:S01]  /*7d570*/  LDS R19, [R0+0x36500] ;  /* 0x0365000000137984 */ /* 0x000ea20000000800 */
[C---:B-1----:R-:W-:Y:S11]  /*7d580*/  HMMA.1688.F32.TF32 R12, R236.reuse, R10, R96 ;  /* 0x0000000aec0c723c */ /* 0x042ff60000081060 */
[----:B------:R-:W-:Y:S11]  /*7d590*/  @!UPT UIADD3 URZ, URZ, URZ, URZ ;  /* 0x0000003f3f3ff290 */ /* 0x000ff6000fffe03f */
        /* <DEDUP_REMOVED lines=41> */
[----:B-1----:R-:W-:Y:S03]  /*7d830*/  HMMA.1688.F32.TF32 R12, R236, R182, R88 ;  /* 0x000000b6ec0c723c */ /* 0x002fe60000081058 */
[----:B------:R-:W-:Y:S04]  /*7d840*/  STL.64 [R1+0x2a0], R24 ;  /* 0x0002a01801007387 */ /* 0x000fe80000100a00 */
[----:B------:R1:W-:Y:S01]  /*7d850*/  STL.64 [R1+0x2a8], R26 ;  /* 0x0002a81a01007387 */ /* 0x0003e20000100a00 */
[C---:B--2---:R-:W-:Y:S01]  /*7d860*/  HMMA.1688.F32.TF32 R236, R16.reuse, R10, R92 ;  /* 0x0000000a10ec723c */ /* 0x044fe2000008105c */
[----:B------:R-:W-:Y:S01]  /*7d870*/  IMAD.MOV.U32 R240, RZ, RZ, R156 ;  /* 0x000000fffff07224 */ /* 0x000fe200078e009c */
[----:B------:R-:W-:Y:S01]  /*7d880*/  MOV R241, R157 ;  /* 0x0000009d00f17202 */ /* 0x000fe20000000f00 */
[----:B------:R-:W-:Y:S01]  /*7d890*/  IMAD.MOV.U32 R242, RZ, RZ, R159 ;  /* 0x000000fffff27224 */ /* 0x000fe200078e009f */
[----:B------:R-:W-:Y:S01]  /*7d8a0*/  MOV R245, R162 ;  /* 0x000000a200f57202 */ /* 0x000fe20000000f00 */
[----:B------:R-:W-:Y:S01]  /*7d8b0*/  IMAD.MOV.U32 R243, RZ, RZ, R158 ;  /* 0x000000fffff37224 */ /* 0x000fe200078e009e */
[----:B------:R-:W-:Y:S02]  /*7d8c0*/  LDS R20, [R3+0x34600] ;  /* 0x0346000003147984 */ /* 0x000fe40000000800 */
[C---:B-1----:R-:W-:Y:S01]  /*7d8d0*/  HMMA.1688.F32.TF32 R24, R16.reuse, R6, R172 ;  /* 0x000000061018723c */ /* 0x042fe200000810ac */
[----:B------:R-:W-:Y:S01]  /*7d8e0*/  IMAD.MOV.U32 R244, RZ, RZ, R161 ;  /* 0x000000fffff47224 */ /* 0x000fe200078e00a1 */
[----:B------:R-:W-:Y:S05]  /*7d8f0*/  LDS R22, [R3+0x36600] ;  /* 0x0366000003167984 */ /* 0x000fea0000000800 */
[----:B------:R-:W-:Y:S04]  /*7d900*/  STL.64 [R1+0x290], R12 ;  /* 0x0002900c01007387 */ /* 0x000fe80000100a00 */
[----:B------:R-:W-:Y:S04]  /*7d910*/  STL.64 [R1+0x298], R14 ;  /* 0x0002980e01007387 */ /* 0x000fe80000100a00 */
[----:B------:R-:W-:Y:S04]  /*7d920*/  STL.64 [R1+0x2758], R238 ;  /* 0x002758ee01007387 */ /* 0x000fe80000100a00 */
[----:B------:R-:W-:Y:S01]  /*7d930*/  STL.64 [R1+0x2750], R236 ;  /* 0x002750ec01007387 */ /* 0x000fe20000100a00 */
[----:B------:R-:W-:Y:S01]  /*7d940*/  HMMA.1688.F32.TF32 R32, R16, R234, R164 ;  /* 0x000000ea1020723c */ /* 0x000fe200000810a4 */
[----:B------:R-:W-:-:S02]  /*7d950*/  IMAD.MOV.U32 R246, RZ, RZ, R163 ;  /* 0x000000fffff67224 */ /* 0x000fc400078e00a3 */
[----:B------:R-:W-:Y:S04]  /*7d960*/  LDS R21, [R0+0x34600] ;  /* 0x0346000000157984 */ /* 0x000fe80000000800 */
[----:B------:R-:W-:Y:S04]  /*7d970*/  STL.64 [R1+0x9f0], R24 ;  /* 0x0009f01801007387 */ /* 0x000fe80000100a00 */
[----:B------:R1:W-:Y:S01]  /*7d980*/  STL.64 [R1+0x9f8], R26 ;  /* 0x0009f81a01007387 */ /* 0x0003e20000100a00 */
[C---:B------:R-:W-:Y:S03]  /*7d990*/  HMMA.1688.F32.TF32 R28, R16.reuse, R230, R104 ;  /* 0x000000e6101c723c */ /* 0x040fe60000081068 */
[----:B------:R-:W2:Y:S04]  /*7d9a0*/  LDS R23, [R0+0x36600] ;  /* 0x0366000000177984 */ /* 0x000ea80000000800 */
[----:B------:R-:W-:Y:S01]  /*7d9b0*/  LDS R12, [R3+0x34700] ;  /* 0x03470000030c7984 */ /* 0x000fe20000000800 */
[C---:B-1----:R-:W-:Y:S03]  /*7d9c0*/  HMMA.1688.F32.TF32 R24, R16.reuse, R226, R108 ;  /* 0x000000e21018723c */ /* 0x042fe6000008106c */
[----:B------:R-:W-:Y:S04]  /*7d9d0*/  STL.64 [R1+0x9e0], R32 ;  /* 0x0009e02001007387 */ /* 0x000fe80000100a00 */
[----:B------:R1:W-:Y:S04]  /*7d9e0*/  STL.64 [R1+0x9e8], R34 ;  /* 0x0009e82201007387 */ /* 0x0003e80000100a00 */
[----:B------:R-:W-:Y:S04]  /*7d9f0*/  LDS R14, [R3+0x36700] ;  /* 0x03670000030e7984 */ /* 0x000fe80000000800 */
[----:B------:R-:W-:Y:S01]  /*7da00*/  STL.64 [R1+0x9d0], R28 ;  /* 0x0009d01c01007387 */ /* 0x000fe20000100a00 */
[C---:B-1----:R-:W-:Y:S03]  /*7da10*/  HMMA.1688.F32.TF32 R32, R16.reuse, R222, R112 ;  /* 0x000000de1020723c */ /* 0x042fe60000081070 */
[----:B------:R1:W-:Y:S04]  /*7da20*/  STL.64 [R1+0x9d8], R30 ;  /* 0x0009d81e01007387 */ /* 0x0003e80000100a00 */
[----:B------:R-:W-:Y:S01]  /*7da30*/  LDS R13, [R0+0x34700] ;  /* 0x03470000000d7984 */ /* 0x000fe20000000800 */
[----:B------:R-:W-:Y:S01]  /*7da40*/  MOV R239, R24 ;  /* 0x0000001800ef7202 */ /* 0x000fe20000000f00 */
[----:B------:R-:W-:Y:S01]  /*7da50*/  IMAD.MOV.U32 R238, RZ, RZ, R25 ;  /* 0x000000ffffee7224 */ /* 0x000fe200078e0019 */
[----:B------:R-:W-:Y:S01]  /*7da60*/  MOV R236, R27 ;  /* 0x0000001b00ec7202 */ /* 0x000fe20000000f00 */
[----:B------:R-:W-:Y:S01]  /*7da70*/  IMAD.MOV.U32 R237, RZ, RZ, R26 ;  /* 0x000000ffffed7224 */ /* 0x000fe200078e001a */
[----:B------:R-:W3:Y:S01]  /*7da80*/  LDS R15, [R0+0x36700] ;  /* 0x03670000000f7984 */ /* 0x000ee20000000800 */
[C---:B------:R-:W-:Y:S08]  /*7da90*/  HMMA.1688.F32.TF32 R24, R16.reuse, R214, R120 ;  /* 0x000000d61018723c */ /* 0x040ff00000081078 */
[----:B-1----:R-:W-:Y:S01]  /*7daa0*/  HMMA.1688.F32.TF32 R28, R16, R218, R116 ;  /* 0x000000da101c723c */ /* 0x002fe20000081074 */
[----:B------:R1:W-:Y:S04]  /*7dab0*/  STL [R1+0x276c], R236 ;  /* 0x00276cec01007387 */ /* 0x0003e80000100800 */
[----:B------:R4:W-:Y:S04]  /*7dac0*/  STL [R1+0x2768], R238 ;  /* 0x002768ee01007387 */ /* 0x0009e80000100800 */
[----:B------:R2:W-:Y:S04]  /*7dad0*/  STL [R1+0x2764], R239 ;  /* 0x002764ef01007387 */ /* 0x0005e80000100800 */
[----:B------:R2:W-:Y:S03]  /*7dae0*/  STL [R1+0x2760], R237 ;  /* 0x002760ed01007387 */ /* 0x0005e60000100800 */
[----:B-1----:R-:W-:Y:S01]  /*7daf0*/  IMAD.MOV.U32 R236, RZ, RZ, R24 ;  /* 0x000000ffffec7224 */ /* 0x002fe200078e0018 */
[----:B------:R-:W-:Y:S01]  /*7db00*/  STL.64 [R1+0x9b0], R32 ;  /* 0x0009b02001007387 */ /* 0x000fe20000100a00 */
[----:B----4-:R-:W-:Y:S01]  /*7db10*/  IMAD.MOV.U32 R238, RZ, RZ, R25 ;  /* 0x000000ffffee7224 */ /* 0x010fe200078e0019 */
[----:B--2---:R-:W-:-:S02]  /*7db20*/  MOV R239, R26 ;  /* 0x0000001a00ef7202 */ /* 0x004fc40000000f00 */
[----:B------:R1:W-:Y:S01]  /*7db30*/  STL.64 [R1+0x9b8], R34 ;  /* 0x0009b82201007387 */ /* 0x0003e20000100a00 */
[----:B------:R-:W-:Y:S02]  /*7db40*/  IMAD.MOV.U32 R237, RZ, RZ, R27 ;  /* 0x000000ffffed7224 */ /* 0x000fe400078e001b */
[C---:B------:R-:W-:Y:S01]  /*7db50*/  HMMA.1688.F32.TF32 R24, R16.reuse, R202, R132 ;  /* 0x000000ca1018723c */ /* 0x040fe20000081084 */
[----:B------:R-:W-:Y:S04]  /*7db60*/  STL.64 [R1+0x9a0], R28 ;  /* 0x0009a01c01007387 */ /* 0x000fe80000100a00 */
[----:B------:R2:W-:Y:S03]  /*7db70*/  STL.64 [R1+0x9a8], R30 ;  /* 0x0009a81e01007387 */ /* 0x0005e60000100a00 */
[C---:B-1----:R-:W-:Y:S08]  /*7db80*/  HMMA.1688.F32.TF32 R32, R16.reuse, R210, R124 ;  /* 0x000000d21020723c */ /* 0x042ff0000008107c */
[----:B--2---:R-:W-:Y:S01]  /*7db90*/  HMMA.1688.F32.TF32 R28, R16, R206, R128 ;  /* 0x000000ce101c723c */ /* 0x004fe20000081080 */
[----:B------:R1:W-:Y:S04]  /*7dba0*/  STL [R1+0x277c], R237 ;  /* 0x00277ced01007387 */ /* 0x0003e80000100800 */
[----:B------:R2:W-:Y:S04]  /*7dbb0*/  STL [R1+0x2778], R239 ;  /* 0x002778ef01007387 */ /* 0x0005e80000100800 */
[----:B------:R4:W-:Y:S01]  /*7dbc0*/  STL [R1+0x2774], R236 ;  /* 0x002774ec01007387 */ /* 0x0009e20000100800 */
[----:B-1----:R-:W-:-:S03]  /*7dbd0*/  IMAD.MOV.U32 R237, RZ, RZ, R24 ;  /* 0x000000ffffed7224 */ /* 0x002fc600078e0018 */
[----:B------:R1:W-:Y:S01]  /*7dbe0*/  STL [R1+0x2770], R238 ;  /* 0x002770ee01007387 */ /* 0x0003e20000100800 */
[----:B--2---:R-:W-:-:S03]  /*7dbf0*/  MOV R239, R25 ;  /* 0x0000001900ef7202 */ /* 0x004fc60000000f00 */
[----:B------:R-:W-:Y:S01]  /*7dc00*/  STL.64 [R1+0x980], R32 ;  /* 0x0009802001007387 */ /* 0x000fe20000100a00 */
[----:B----4-:R-:W-:-:S03]  /*7dc10*/  IMAD.MOV.U32 R236, RZ, RZ, R26 ;  /* 0x000000ffffec7224 */ /* 0x010fc600078e001a */
[----:B------:R-:W-:Y:S01]  /*7dc20*/  STL.64 [R1+0x988], R34 ;  /* 0x0009882201007387 */ /* 0x000fe20000100a00 */
[----:B-1----:R-:W-:Y:S02]  /*7dc30*/  IMAD.MOV.U32 R238, RZ, RZ, R27 ;  /* 0x000000ffffee7224 */ /* 0x002fe400078e001b */
[C---:B------:R-:W-:Y:S01]  /*7dc40*/  HMMA.1688.F32.TF32 R24, R16.reuse, R194, R140 ;  /* 0x000000c21018723c */ /* 0x040fe2000008108c */
[----:B------:R-:W-:Y:S04]  /*7dc50*/  STL.64 [R1+0x970], R28 ;  /* 0x0009701c01007387 */ /* 0x000fe80000100a00 */
[----:B------:R1:W-:Y:S04]  /*7dc60*/  STL.64 [R1+0x978], R30 ;  /* 0x0009781e01007387 */ /* 0x0003e80000100a00 */
[----:B------:R-:W-:Y:S04]  /*7dc70*/  LDS R128, [R3+0x38000] ;  /* 0x0380000003807984 */ /* 0x000fe80000000800 */
[----:B------:R-:W-:Y:S01]  /*7dc80*/  LDS R130, [R3+0x3a000] ;  /* 0x03a0000003827984 */ /* 0x000fe20000000800 */
[----:B-1----:R-:W-:Y:S03]  /*7dc90*/  HMMA.1688.F32.TF32 R28, R16, R198, R136 ;  /* 0x000000c6101c723c */ /* 0x002fe60000081088 */
[----:B------:R1:W-:Y:S04]  /*7dca0*/  STL [R1+0x278c], R238 ;  /* 0x00278cee01007387 */ /* 0x0003e80000100800 */
[----:B------:R2:W-:Y:S04]  /*7dcb0*/  STL [R1+0x2788], R236 ;  /* 0x002788ec01007387 */ /* 0x0005e80000100800 */
[----:B------:R4:W-:Y:S01]  /*7dcc0*/  STL [R1+0x2784], R237 ;  /* 0x002784ed01007387 */ /* 0x0009e20000100800 */
[----:B-1----:R-:W-:-:S03]  /*7dcd0*/  MOV R238, R24 ;  /* 0x0000001800ee7202 */ /* 0x002fc60000000f00 */
[----:B------:R1:W-:Y:S01]  /*7dce0*/  STL [R1+0x2780], R239 ;  /* 0x002780ef01007387 */ /* 0x0003e20000100800 */
[----:B--2---:R-:W-:-:S03]  /*7dcf0*/  IMAD.MOV.U32 R236, RZ, RZ, R25 ;  /* 0x000000ffffec7224 */ /* 0x004fc600078e0019 */
[----:B------:R-:W-:Y:S01]  /*7dd00*/  LDS R129, [R0+0x38000] ;  /* 0x0380000000817984 */ /* 0x000fe20000000800 */
[----:B----4-:R-:W-:-:S03]  /*7dd10*/  IMAD.MOV.U32 R237, RZ, RZ, R26 ;  /* 0x000000ffffed7224 */ /* 0x010fc600078e001a */
[----:B------:R-:W-:Y:S01]  /*7dd20*/  LDS R131, [R0+0x3a000] ;  /* 0x03a0000000837984 */ /* 0x000fe20000000800 */
[----:B-1----:R-:W-:Y:S02]  /*7dd30*/  MOV R239, R27 ;  /* 0x0000001b00ef7202 */ /* 0x002fe40000000f00 */
[C---:B------:R-:W-:Y:S01]  /*7dd40*/  HMMA.1688.F32.TF32 R24, R16.reuse, R186, R148 ;  /* 0x000000ba1018723c */ /* 0x040fe20000081094 */
[----:B------:R-:W-:Y:S04]  /*7dd50*/  STL.64 [R1+0x950], R28 ;  /* 0x0009501c01007387 */ /* 0x000fe80000100a00 */
[----:B------:R1:W-:Y:S03]  /*7dd60*/  STL.64 [R1+0x958], R30 ;  /* 0x0009581e01007387 */ /* 0x0003e60000100a00 */
[C---:B-1----:R-:W-:Y:S08]  /*7dd70*/  HMMA.1688.F32.TF32 R28, R16.reuse, R190, R144 ;  /* 0x000000be101c723c */ /* 0x042ff00000081090 */
[----:B------:R-:W-:Y:S01]  /*7dd80*/  HMMA.1688.F32.TF32 R16, R16, R182, R152 ;  /* 0x000000b61010723c */ /* 0x000fe20000081098 */
[----:B------:R-:W-:Y:S04]  /*7dd90*/  STL [R1+0x279c], R238 ;  /* 0x00279cee01007387 */ /* 0x000fe80000100800 */
[----:B------:R-:W-:Y:S04]  /*7dda0*/  STL [R1+0x2798], R236 ;  /* 0x002798ec01007387 */ /* 0x000fe80000100800 */
[----:B------:R1:W-:Y:S04]  /*7ddb0*/  STL [R1+0x2794], R237 ;  /* 0x002794ed01007387 */ /* 0x0003e80000100800 */
[----:B------:R2:W-:Y:S04]  /*7ddc0*/  STL [R1+0x2790], R239 ;  /* 0x002790ef01007387 */ /* 0x0005e80000100800 */
[----:B------:R-:W-:Y:S01]  /*7ddd0*/  STL.64 [R1+0x930], R28 ;  /* 0x0009301c01007387 */ /* 0x000fe20000100a00 */
[----:B-1----:R-:W-:-:S03]  /*7dde0*/  IMAD.MOV.U32 R237, RZ, RZ, R24 ;  /* 0x000000ffffed7224 */ /* 0x002fc600078e0018 */
[----:B------:R-:W-:Y:S01]  /*7ddf0*/  STL.64 [R1+0x938], R30 ;  /* 0x0009381e01007387 */ /* 0x000fe20000100a00 */
[----:B--2---:R-:W-:-:S03]  /*7de00*/  IMAD.MOV.U32 R239, RZ, RZ, R25 ;  /* 0x000000ffffef7224 */ /* 0x004fc600078e0019 */
[----:B------:R1:W-:Y:S04]  /*7de10*/  STL.64 [R1+0x928], R26 ;  /* 0x0009281a01007387 */ /* 0x0003e80000100a00 */
[----:B------:R-:W-:Y:S04]  /*7de20*/  STL [R1+0x27a4], R237 ;  /* 0x0027a4ed01007387 */ /* 0x000fe80000100800 */
[----:B------:R-:W-:Y:S04]  /*7de30*/  STL [R1+0x27a0], R239 ;  /* 0x0027a0ef01007387 */ /* 0x000fe80000100800 */
[----:B------:R2:W-:Y:S04]  /*7de40*/  STL.64 [R1+0x1d0], R16 ;  /* 0x0001d01001007387 */ /* 0x0005e80000100a00 */
[----:B------:R-:W4:Y:S04]  /*7de50*/  LDL.LU R156, [R1+0x2844] ;  /* 0x00284400019c7983 */ /* 0x000f280000300800 */
[----:B------:R-:W2:Y:S04]  /*7de60*/  LDL.LU R157, [R1+0x2840] ;  /* 0x00284000019d7983 */ /* 0x000ea80000300800 */
[----:B------:R-:W3:Y:S04]  /*7de70*/  LDL.LU R159, [R1+0x283c] ;  /* 0x00283c00019f7983 */ /* 0x000ee80000300800 */
[----:B------:R-:W3:Y:S01]  /*7de80*/  LDL.LU R158, [R1+0x2838] ;  /* 0x00283800019e7983 */ /* 0x000ee20000300800 */
[----:B-1----:R-:W-:-:S03]  /*7de90*/  MOV R27, R160 ;  /* 0x000000a0001b7202 */ /* 0x002fc60000000f00 */
[----:B------:R-:W3:Y:S04]  /*7dea0*/  LDL.LU R24, [R1+0x520] ;  /* 0x0005200001187983 */ /* 0x000ee80000300800 */
[----:B------:R-:W3:Y:S04]  /*7deb0*/  LDL.LU R25, [R1+0x524] ;  /* 0x0005240001197983 */ /* 0x000ee80000300800 */
[----:B------:R-:W3:Y:S04]  /*7dec0*/  LDL.LU R26, [R1+0x528] ;  /* 0x00052800011a7983 */ /* 0x000ee80000300800 */
[----:B------:R-:W3:Y:S01]  /*7ded0*/  LDL.LU R160, [R1+0x2834] ;  /* 0x0028340001a07983 */ /* 0x000ee20000300800 */
[----:B----4-:R-:W-:Y:S01]  /*7dee0*/  IMAD.MOV.U32 R31, RZ, RZ, R156 ;  /* 0x000000ffff1f7224 */ /* 0x010fe200078e009c */
[----:B--2---:R-:W-:Y:S01]  /*7def0*/  MOV R30, R157 ;  /* 0x0000009d001e7202 */ /* 0x004fe20000000f00 */
[----:B---3--:R-:W-:-:S02]  /*7df00*/  IMAD.MOV.U32 R28, RZ, RZ, R159 ;  /* 0x000000ffff1c7224 */ /* 0x008fc400078e009f */
[----:B------:R-:W2:Y:S01]  /*7df10*/  LDL.LU R159, [R1+0x2830] ;  /* 0x00283000019f7983 */ /* 0x000ea20000300800 */
[----:B------:R-:W-:-:S03]  /*7df20*/  IMAD.MOV.U32 R29, RZ, RZ, R158 ;  /* 0x000000ffff1d7224 */ /* 0x000fc600078e009e */
[----:B------:R-:W3:Y:S04]  /*7df30*/  LDL.LU R158, [R1+0x282c] ;  /* 0x00282c00019e7983 */ /* 0x000ee80000300800 */
[----:B------:R-:W4:Y:S04]  /*7df40*/  LDL.LU R157, [R1+0x2828] ;  /* 0x00282800019d7983 */ /* 0x000f280000300800 */
[----:B------:R-:W4:Y:S04]  /*7df50*/  LDL.LU R156, [R1+0x2824] ;  /* 0x00282400019c7983 */ /* 0x000f280000300800 */
[----:B------:R-:W4:Y:S04]  /*7df60*/  LDL.LU R40, [R1+0x390] ;  /* 0x0003900001287983 */ /* 0x000f280000300800 */
[----:B------:R-:W4:Y:S04]  /*7df70*/  LDL.LU R41, [R1+0x394] ;  /* 0x0003940001297983 */ /* 0x000f280000300800 */
        /* <DEDUP_REMOVED lines=20> */
[----:B----4-:R-:W-:-:S02]  /*7e0c0*/  IMAD.MOV.U32 R37, RZ, RZ, R157 ;  /* 0x000000ffff257224 */ /* 0x010fc400078e009d */
[----:B------:R-:W-:Y:S01]  /*7e0d0*/  IMAD.MOV.U32 R36, RZ, RZ, R156 ;  /* 0x000000ffff247224 */ /* 0x000fe200078e009c */
[----:B------:R-:W-:Y:S02]  /*7e0e0*/  MOV R179, R160 ;  /* 0x000000a000b37202 */ /* 0x000fe40000000f00 */
        /* <DEDUP_REMOVED lines=8> */
[----:B------:R-:W4:Y:S01]  /*7e170*/  LDL.LU R247, [R1+0x51c] ;  /* 0x00051c0001f77983 */ /* 0x000f220000300800 */
[----:B------:R-:W-:Y:S01]  /*7e180*/  MOV R238, R18 ;  /* 0x0000001200ee7202 */ /* 0x000fe20000000f00 */
[----:B------:R-:W-:-:S05]  /*7e190*/  IMAD.MOV.U32 R236, RZ, RZ, R19 ;  /* 0x000000ffffec7224 */ /* 0x000fca00078e0013 */
[----:B------:R-:W-:Y:S04]  /*7e1a0*/  STL [R1+0x27ac], R236 ;  /* 0x0027acec01007387 */ /* 0x000fe80000100800 */
[----:B------:R-:W-:Y:S01]  /*7e1b0*/  STL [R1+0x27a8], R238 ;  /* 0x0027a8ee01007387 */ /* 0x000fe20000100800 */
[C---:B------:R-:W-:Y:S08]  /*7e1c0*/  HMMA.1688.F32.TF32 R36, R20.reuse, R218, R36 ;  /* 0x000000da1424723c */ /* 0x040ff00000081024 */
[C---:B------:R-:W-:Y:S08]  /*7e1d0*/  HMMA.1688.F32.TF32 R32, R20.reuse, R214, R32 ;  /* 0x000000d61420723c */ /* 0x040ff00000081020 */
[C---:B---3--:R-:W-:Y:S11]  /*7e1e0*/  HMMA.1688.F32.TF32 R16, R20.reuse, R10, R156 ;  /* 0x0000000a1410723c */ /* 0x048ff6000008109c */
[----:B------:R-:W-:Y:S11]  /*7e1f0*/  @!UPT UIADD3 URZ, URZ, URZ, URZ ;  /* 0x0000003f3f3ff290 */ /* 0x000ff6000fffe03f */
[----:B------:R-:W-:Y:S01]  /*7e200*/  @!UPT UIADD3 URZ, URZ, URZ, URZ ;  /* 0x0000003f3f3ff290 */ /* 0x000fe2000fffe03f */
[----:B------:R1:W-:Y:S01]  /*7e210*/  STL.64 [R1+0x1c0], R16 ;  /* 0x0001c01001007387 */ /* 0x0003e20000100a00 */
[----:B------:R-:W-:Y:S01]  /*7e220*/  IMAD.MOV.U32 R237, RZ, RZ, R18 ;  /* 0x000000ffffed7224 */ /* 0x000fe200078e0012 */
[----:B------:R-:W-:Y:S02]  /*7e230*/  MOV R239, R19 ;  /* 0x0000001300ef7202 */ /* 0x000fe40000000f00 */
[C---:B-1----:R-:W-:Y:S02]  /*7e240*/  HMMA.1688.F32.TF32 R16, R20.reuse, R234, R40 ;  /* 0x000000ea1410723c */ /* 0x042fe40000081028 */
[----:B------:R1:W-:Y:S04]  /*7e250*/  STL [R1+0x27b4], R237 ;  /* 0x0027b4ed01007387 */ /* 0x0003e80000100800 */
[----:B------:R3:W-:Y:S02]  /*7e260*/  STL [R1+0x27b0], R239 ;  /* 0x0027b0ef01007387 */ /* 0x0007e40000100800 */
[C---:B--2---:R-:W-:Y:S11]  /*7e270*/  HMMA.1688.F32.TF32 R44, R20.reuse, R6, R160 ;  /* 0x00000006142c723c */ /* 0x044ff600000810a0 */
[----:B------:R-:W-:Y:S05]  /*7e280*/  @!UPT UIADD3 URZ, URZ, URZ, URZ ;  /* 0x0000003f3f3ff290 */ /* 0x000fea000fffe03f */
[----:B-1----:R-:W-:Y:S01]  /*7e290*/  IMAD.MOV.U32 R237, RZ, RZ, R16 ;  /* 0x000000ffffed7224 */ /* 0x002fe200078e0010 */
[----:B------:R-:W-:Y:S01]  /*7e2a0*/  MOV R236, R18 ;  /* 0x0000001200ec7202 */ /* 0x000fe20000000f00 */
[----:B---3--:R-:W-:Y:S02]  /*7e2b0*/  IMAD.MOV.U32 R239, RZ, RZ, R17 ;  /* 0x000000ffffef7224 */ /* 0x008fe400078e0011 */
[----:B------:R-:W-:Y:S02]  /*7e2c0*/  IMAD.MOV.U32 R238, RZ, RZ, R19 ;  /* 0x000000ffffee7224 */ /* 0x000fe400078e0013 */
[C---:B------:R-:W-:Y:S01]  /*7e2d0*/  HMMA.1688.F32.TF32 R16, R20.reuse, R226, R96 ;  /* 0x000000e21410723c */ /* 0x040fe20000081060 */
[----:B------:R-:W-:Y:S04]  /*7e2e0*/  STL.64 [R1+0x1b0], R44 ;  /* 0x0001b02c01007387 */ /* 0x000fe80000100a00 */
[----:B------:R-:W-:Y:S03]  /*7e2f0*/  STL.64 [R1+0x1b8], R46 ;  /* 0x0001b82e01007387 */ /* 0x000fe60000100a00 */
[----:B------:R-:W-:Y:S01]  /*7e300*/  HMMA.1688.F32.TF32 R40, R20, R230, R100 ;  /* 0x000000e61428723c */ /* 0x000fe20000081064 */
[----:B------:R1:W-:Y:S04]  /*7e310*/  STL [R1+0x27c4], R238 ;  /* 0x0027c4ee01007387 */ /* 0x0003e80000100800 */
[----:B------:R2:W-:Y:S04]  /*7e320*/  STL [R1+0x27c0], R236 ;  /* 0x0027c0ec01007387 */ /* 0x0005e80000100800 */
[----:B------:R3:W-:Y:S04]  /*7e330*/  STL [R1+0x27bc], R237 ;  /* 0x0027bced01007387 */ /* 0x0007e80000100800 */
[----:B------:R4:W-:Y:S03]  /*7e340*/  STL [R1+0x27b8], R239 ;  /* 0x0027b8ef01007387 */ /* 0x0009e60000100800 */
[----:B-1----:R-:W-:Y:S01]  /*7e350*/  IMAD.MOV.U32 R238, RZ, RZ, R16 ;  /* 0x000000ffffee7224 */ /* 0x002fe200078e0010 */
[----:B--2---:R-:W-:Y:S01]  /*7e360*/  MOV R236, R17 ;  /* 0x0000001100ec7202 */ /* 0x004fe20000000f00 */
[----:B---3--:R-:W-:-:S02]  /*7e370*/  IMAD.MOV.U32 R237, RZ, RZ, R18 ;  /* 0x000000ffffed7224 */ /* 0x008fc400078e0012 */
[----:B----4-:R-:W-:Y:S02]  /*7e380*/  IMAD.MOV.U32 R239, RZ, RZ, R19 ;  /* 0x000000ffffef7224 */ /* 0x010fe400078e0013 */
[C---:B------:R-:W-:Y:S01]  /*7e390*/  HMMA.1688.F32.TF32 R16, R20.reuse, R222, R176 ;  /* 0x000000de1410723c */ /* 0x040fe200000810b0 */
[----:B------:R-:W-:Y:S04]  /*7e3a0*/  STL.64 [R1+0x190], R40 ;  /* 0x0001902801007387 */ /* 0x000fe80000100a00 */
[----:B------:R-:W-:Y:S04]  /*7e3b0*/  STL.64 [R1+0x198], R42 ;  /* 0x0001982a01007387 */ /* 0x000fe80000100a00 */
[----:B------:R-:W-:Y:S04]  /*7e3c0*/  STL.64 [R1+0x27d0], R238 ;  /* 0x0027d0ee01007387 */ /* 0x000fe80000100a00 */
[----:B------:R-:W-:Y:S10]  /*7e3d0*/  STL.64 [R1+0x27c8], R236 ;  /* 0x0027c8ec01007387 */ /* 0x000ff40000100a00 */
[----:B------:R-:W-:Y:S04]  /*7e3e0*/  STL.64 [R1+0x170], R16 ;  /* 0x0001701001007387 */ /* 0x000fe80000100a00 */
[----:B------:R1:W-:Y:S02]  /*7e3f0*/  STL.64 [R1+0x178], R18 ;  /* 0x0001781201007387 */ /* 0x0003e40000100a00 */
[C---:B-1----:R-:W-:Y:S02]  /*7e400*/  HMMA.1688.F32.TF32 R16, R20.reuse, R210, R28 ;  /* 0x000000d21410723c */ /* 0x042fe4000008101c */
        /* <DEDUP_REMOVED lines=8> */
[----:B-1----:R-:W-:Y:S02]  /*7e490*/  HMMA.1688.F32.TF32 R16, R20, R198, R240 ;  /* 0x000000c61410723c */ /* 0x002fe400000810f0 */
[----:B------:R1:W-:Y:S04]  /*7e4a0*/  STL.64 [R1+0x130], R28 ;  /* 0x0001301c01007387 */ /* 0x0003e80000100a00 */
[----:B------:R2:W-:Y:S04]  /*7e4b0*/  STL.64 [R1+0x138], R30 ;  /* 0x0001381e01007387 */ /* 0x0005e80000100a00 */
[----:B------:R-:W3:Y:S04]  /*7e4c0*/  LDL.LU R244, [R1+0x400] ;  /* 0x0004000001f47983 */ /* 0x000ee80000300800 */
[----:B------:R4:W-:Y:S04]  /*7e4d0*/  STL.64 [R1+0x120], R24 ;  /* 0x0001201801007387 */ /* 0x0009e80000100a00 */
[----:B------:R-:W-:Y:S05]  /*7e4e0*/  STL.64 [R1+0x128], R26 ;  /* 0x0001281a01007387 */ /* 0x000fea0000100a00 */
[----:B------:R-:W-:Y:S04]  /*7e4f0*/  STL.64 [R1+0x110], R16 ;  /* 0x0001101001007387 */ /* 0x000fe80000100a00 */
        /* <DEDUP_REMOVED lines=72> */
[----:B-1----:R-:W-:Y:S01]  /*7e980*/  IMAD.MOV.U32 R28, RZ, RZ, R205 ;  /* 0x000000ffff1c7224 */ /* 0x002fe200078e00cd */
[----:B--2---:R-:W-:Y:S01]  /*7e990*/  MOV R30, R188 ;  /* 0x000000bc001e7202 */ /* 0x004fe20000000f00 */
[----:B------:R-:W-:-:S02]  /*7e9a0*/  IMAD.MOV.U32 R29, RZ, RZ, R189 ;  /* 0x000000ffff1d7224 */ /* 0x000fc400078e00bd */
[----:B------:R-:W-:Y:S02]  /*7e9b0*/  IMAD.MOV.U32 R31, RZ, RZ, R185 ;  /* 0x000000ffff1f7224 */ /* 0x000fe400078e00b9 */
[----:B----4-:R-:W-:Y:S01]  /*7e9c0*/  IMAD.MOV.U32 R24, RZ, RZ, R184 ;  /* 0x000000ffff187224 */ /* 0x010fe200078e00b8 */
[C---:B---3--:R-:W-:Y:S08]  /*7e9d0*/  HMMA.1688.F32.TF32 R244, R12.reuse, R198, R244 ;  /* 0x000000c60cf4723c */ /* 0x048ff000000810f4 */
[----:B------:R-:W-:Y:S08]  /*7e9e0*/  HMMA.1688.F32.TF32 R44, R12, R222, R44 ;  /* 0x000000de0c2c723c */ /* 0x000ff0000008102c */
[C---:B------:R-:W-:Y:S08]  /*7e9f0*/  HMMA.1688.F32.TF32 R76, R20.reuse, R190, R76 ;  /* 0x000000be144c723c */ /* 0x040ff0000008104c */
[C---:B------:R-:W-:Y:S08]  /*7ea00*/  HMMA.1688.F32.TF32 R80, R20.reuse, R194, R80 ;  /* 0x000000c21450723c */ /* 0x040ff00000081050 */
[C---:B------:R-:W-:Y:S11]  /*7ea10*/  HMMA.1688.F32.TF32 R16, R20.reuse, R186, R72 ;  /* 0x000000ba1410723c */ /* 0x040ff60000081048 */
[----:B------:R-:W-:Y:S04]  /*7ea20*/  @!UPT UIADD3 URZ, URZ, URZ, URZ ;  /* 0x0000003f3f3ff290 */ /* 0x000fe8000fffe03f */
        /* <DEDUP_REMOVED lines=13> */
[----:B------:R1:W-:Y:S02]  /*7eb00*/  STL.64 [R1+0xc8], R22 ;  /* 0x0000c81601007387 */ /* 0x0003e40000100a00 */
[C---:B------:R-:W-:Y:S01]  /*7eb10*/  HMMA.1688.F32.TF32 R184, R12.reuse, R186, R28 ;  /* 0x000000ba0cb8723c */ /* 0x040fe2000008101c */
[----:B------:R-:W-:Y:S01]  /*7eb20*/  MOV R25, R181 ;  /* 0x000000b500197202 */ /* 0x000fe20000000f00 */
[----:B------:R-:W-:Y:S01]  /*7eb30*/  IMAD.MOV.U32 R26, RZ, RZ, R180 ;  /* 0x000000ffff1a7224 */ /* 0x000fe200078e00b4 */
[----:B------:R-:W-:Y:S01]  /*7eb40*/  MOV R238, R233 ;  /* 0x000000e900ee7202 */ /* 0x000fe20000000f00 */
[----:B------:R-:W-:Y:S01]  /*7eb50*/  IMAD.MOV.U32 R27, RZ, RZ, R2 ;  /* 0x000000ffff1b7224 */ /* 0x000fe200078e0002 */
[----:B------:R-:W-:Y:S03]  /*7eb60*/  LDS R234, [R3+0x3a200] ;  /* 0x03a2000003ea7984 */ /* 0x000fe60000000800 */
[C---:B-1----:R-:W-:Y:S01]  /*7eb70*/  HMMA.1688.F32.TF32 R20, R12.reuse, R230, R52 ;  /* 0x000000e60c14723c */ /* 0x042fe20000081034 */
[----:B------:R-:W-:Y:S04]  /*7eb80*/  STL.64 [R1+0xb0], R16 ;  /* 0x0000b01001007387 */ /* 0x000fe80000100a00 */
[----:B------:R1:W-:Y:S03]  /*7eb90*/  STL.64 [R1+0xb8], R18 ;  /* 0x0000b81201007387 */ /* 0x0003e60000100a00 */
[C---:B------:R-:W-:Y:S01]  /*7eba0*/  HMMA.1688.F32.TF32 R240, R12.reuse, R194, R240 ;  /* 0x000000c20cf0723c */ /* 0x040fe200000810f0 */
[----:B------:R-:W-:Y:S01]  /*7ebb0*/  IMAD.MOV.U32 R239, RZ, RZ, R232 ;  /* 0x000000ffffef7224 */ /* 0x000fe200078e00e8 */
[----:B------:R-:W-:Y:S04]  /*7ebc0*/  LDS R233, [R0+0x38200] ;  /* 0x0382000000e97984 */ /* 0x000fe80000000800 */
[----:B------:R-:W-:Y:S02]  /*7ebd0*/  LDS R235, [R0+0x3a200] ;  /* 0x03a2000000eb7984 */ /* 0x000fe40000000800 */
[C---:B-1----:R-:W-:Y:S02]  /*7ebe0*/  HMMA.1688.F32.TF32 R16, R12.reuse, R226, R48 ;  /* 0x000000e20c10723c */ /* 0x042fe40000081030 */
        /* <DEDUP_REMOVED lines=9> */
[----:B------:R1:W-:Y:S01]  /*7ec80*/  STL.64 [R1+0x88], R18 ;  /* 0x0000881201007387 */ /* 0x0003e20000100a00 */
[C---:B------:R-:W-:Y:S03]  /*7ec90*/  HMMA.1688.F32.TF32 R180, R12.reuse, R182, R24 ;  /* 0x000000b60cb4723c */ /* 0x040fe60000081018 */
[----:B------:R-:W-:Y:S05]  /*7eca0*/  LDS R231, [R0+0x3a300] ;  /* 0x03a3000000e77984 */ /* 0x000fea0000000800 */
[C---:B-1----:R-:W-:Y:S01]  /*7ecb0*/  HMMA.1688.F32.TF32 R16, R12.reuse, R214, R100 ;  /* 0x000000d60c10723c */ /* 0x042fe20000081064 */
[----:B------:R-:W-:Y:S04]  /*7ecc0*/  STL.64 [R1+0x70], R44 ;  /* 0x0000702c01007387 */ /* 0x000fe80000100a00 */
[----:B------:R-:W-:Y:S03]  /*7ecd0*/  STL.64 [R1+0x78], R46 ;  /* 0x0000782e01007387 */ /* 0x000fe60000100a00 */
[C---:B------:R-:W-:Y:S01]  /*7ece0*/  HMMA.1688.F32.TF32 R40, R12.reuse, R210, R96 ;  /* 0x000000d20c28723c */ /* 0x040fe20000081060 */
[----:B------:R-:W-:Y:S04]  /*7ecf0*/  STL.64 [R1+0x50], R20 ;  /* 0x0000501401007387 */ /* 0x000fe80000100a00 */
[----:B------:R1:W-:Y:S10]  /*7ed00*/  STL.64 [R1+0x58], R22 ;  /* 0x0000581601007387 */ /* 0x0003f40000100a00 */
[----:B------:R-:W-:Y:S01]  /*7ed10*/  STL.64 [R1+0x40], R16 ;  /* 0x0000401001007387 */ /* 0x000fe20000100a00 */
[----:B-1----:R-:W-:Y:S03]  /*7ed20*/  HMMA.1688.F32.TF32 R20, R12, R206, R176 ;  /* 0x000000ce0c14723c */ /* 0x002fe600000810b0 */
[----:B------:R1:W-:Y:S01]  /*7ed30*/  STL.64 [R1+0x48], R18 ;  /* 0x0000481201007387 */ /* 0x0003e20000100a00 */
[----:B------:R-:W-:-:S03]  /*7ed40*/  MOV R99, R204 ;  /* 0x000000cc00637202 */ /* 0x000fc60000000f00 */
[----:B------:R-:W-:Y:S04]  /*7ed50*/  LDS R206, [R3+0x3a100] ;  /* 0x03a1000003ce7984 */ /* 0x000fe80000000800 */
[----:B------:R-:W-:Y:S01]  /*7ed60*/  LDS R207, [R0+0x3a100] ;  /* 0x03a1000000cf7984 */ /* 0x000fe20000000800 */
[----:B-1----:R-:W-:Y:S03]  /*7ed70*/  HMMA.1688.F32.TF32 R16, R12, R202, R36 ;  /* 0x000000ca0c10723c */ /* 0x002fe60000081024 */
[----:B------:R-:W-:Y:S04]  /*7ed80*/  STL.64 [R1+0x30], R40 ;  /* 0x0000302801007387 */ /* 0x000fe80000100a00 */
[----:B------:R-:W-:Y:S04]  /*7ed90*/  STL.64 [R1+0x38], R42 ;  /* 0x0000382a01007387 */ /* 0x000fe80000100a00 */
[----:B------:R-:W-:Y:S04]  /*7eda0*/  STL.64 [R1+0x20], R20 ;  /* 0x0000201401007387 */ /* 0x000fe80000100a00 */
[----:B------:R-:W-:Y:S01]  /*7edb0*/  STL.64 [R1+0x28], R22 ;  /* 0x0000281601007387 */ /* 0x000fe20000100a00 */
[----:B------:R-:W-:-:S07]  /*7edc0*/  IMAD.MOV.U32 R176, RZ, RZ, R4 ;  /* 0x000000ffffb07224 */ /* 0x000fce00078e0004 */
[----:B------:R-:W-:Y:S04]  /*7edd0*/  STL.64 [R1+0x10], R16 ;  /* 0x0000101001007387 */ /* 0x000fe80000100a00 */
[----:B------:R-:W-:Y:S04]  /*7ede0*/  STL.64 [R1+0x2608], R246 ;  /* 0x002608f601007387 */ /* 0x000fe80000100a00 */
[----:B------:R-:W-:Y:S04]  /*7edf0*/  STL.64 [R1+0x2600], R244 ;  /* 0x002600f401007387 */ /* 0x000fe80000100a00 */
[----:B------:R-:W-:Y:S04]  /*7ee00*/  STL.64 [R1+0x2618], R242 ;  /* 0x002618f201007387 */ /* 0x000fe80000100a00 */
[----:B------:R-:W-:Y:S04]  /*7ee10*/  STL.64 [R1+0x2610], R240 ;  /* 0x002610f001007387 */ /* 0x000fe80000100a00 */
[----:B------:R-:W2:Y:S04]  /*7ee20*/  LDL.LU R205, [R1+0xa04] ;  /* 0x000a040001cd7983 */ /* 0x000ea80000300800 */
[----:B------:R-:W-:Y:S01]  /*7ee30*/  STL.64 [R1+0x2628], R190 ;  /* 0x002628be01007387 */ /* 0x000fe20000100a00 */
[----:B------:R-:W-:-:S03]  /*7ee40*/  MOV R177, R5 ;  /* 0x0000000500b17202 */ /* 0x000fc60000000f00 */
[----:B------:R-:W-:Y:S01]  /*7ee50*/  STL.64 [R1+0x2620], R188 ;  /* 0x002620bc01007387 */ /* 0x000fe20000100a00 */
[----:B------:R-:W-:-:S03]  /*7ee60*/  IMAD.MOV.U32 R178, RZ, RZ, R8 ;  /* 0x000000ffffb27224 */ /* 0x000fc600078e0008 */
[----:B------:R-:W-:Y:S01]  /*7ee70*/  STL.64 [R1+0x2638], R186 ;  /* 0x002638ba01007387 */ /* 0x000fe20000100a00 */
[----:B------:R-:W-:-:S03]  /*7ee80*/  IMAD.MOV.U32 R179, RZ, RZ, R9 ;  /* 0x000000ffffb37224 */ /* 0x000fc600078e0009 */
[----:B------:R-:W-:Y:S04]  /*7ee90*/  STL.64 [R1+0x2630], R184 ;  /* 0x002630b801007387 */ /* 0x000fe80000100a00 */
        /* <DEDUP_REMOVED lines=17> */
[----:B------:R-:W-:Y:S04]  /*7efb0*/  STL.64 [R1+0x2648], R182 ;  /* 0x002648b601007387 */ /* 0x000fe80000100a00 */
[----:B------:R-:W-:Y:S04]  /*7efc0*/  STL.64 [R1+0x2640], R180 ;  /* 0x002640b401007387 */ /* 0x000fe80000100a00 */
[----:B--2---:R-:W1:Y:S04]  /*7efd0*/  LDSM.16.M88.4 R12, [R205+0x142180] ;  /* 0x14218000cd0c783b */ /* 0x004e680000000200 */
[----:B------:R-:W2:Y:S04]  /*7efe0*/  LDSM.16.M88.4 R16, [R205+0x143180] ;  /* 0x14318000cd10783b */ /* 0x000ea80000000200 */
[----:B------:R-:W1:Y:S04]  /*7eff0*/  LDSM.16.M88.4 R20, [R205+0x144180] ;  /* 0x14418000cd14783b */ /* 0x000e680000000200 */
[----:B------:R-:W-:Y:S04]  /*7f000*/  LDSM.16.M88.4 R24, [R205+0x145180] ;  /* 0x14518000cd18783b */ /* 0x000fe80000000200 */
[----:B------:R-:W-:Y:S01]  /*7f010*/  LDSM.16.M88.4 R28, [R205+0x146180] ;  /* 0x14618000cd1c783b */ /* 0x000fe20000000200 */
[----:B---3--:R-:W-:-:S03]  /*7f020*/  IMAD.MOV.U32 R103, RZ, RZ, R4 ;  /* 0x000000ffff677224 */ /* 0x008fc600078e0004 */
[----:B------:R-:W-:Y:S01]  /*7f030*/  LDSM.16.M88.4 R32, [R205+0x147180] ;  /* 0x14718000cd20783b */ /* 0x000fe20000000200 */
[----:B----4-:R-:W-:-:S03]  /*7f040*/  IMAD.MOV.U32 R102, RZ, RZ, R5 ;  /* 0x000000ffff667224 */ /* 0x010fc600078e0005 */
[----:B------:R-:W-:Y:S01]  /*7f050*/  LDSM.16.M88.4 R36, [R205+0x148180] ;  /* 0x14818000cd24783b */ /* 0x000fe20000000200 */
[----:B------:R-:W-:-:S03]  /*7f060*/  MOV R101, R8 ;  /* 0x0000000800657202 */ /* 0x000fc60000000f00 */
[----:B------:R-:W3:Y:S01]  /*7f070*/  LDSM.16.M88.4 R4, [R205+0x140180] ;  /* 0x14018000cd04783b */ /* 0x000ee20000000200 */
[----:B------:R-:W-:-:S03]  /*7f080*/  IMAD.MOV.U32 R100, RZ, RZ, R9 ;  /* 0x000000ffff647224 */ /* 0x000fc600078e0009 */
[----:B------:R-:W-:Y:S04]  /*7f090*/  LDSM.16.M88.4 R40, [R205+0x149180] ;  /* 0x14918000cd28783b */ /* 0x000fe80000000200 */
[----:B------:R-:W4:Y:S04]  /*7f0a0*/  LDSM.16.M88.4 R8, [R205+0x141180] ;  /* 0x14118000cd08783b */ /* 0x000f280000000200 */
[----:B------:R-:W-:Y:S04]  /*7f0b0*/  LDSM.16.M88.4 R44, [R205+0x14a180] ;  /* 0x14a18000cd2c783b */ /* 0x000fe80000000200 */
[----:B------:R-:W-:Y:S01]  /*7f0c0*/  LDSM.16.M88.4 R48, [R205+0x14b180] ;  /* 0x14b18000cd30783b */ /* 0x000fe20000000200 */
[----:B------:R-:W-:Y:S01]  /*7f0d0*/  IMAD.MOV.U32 R71, RZ, RZ, R204 ;  /* 0x000000ffff477224 */ /* 0x000fe200078e00cc */
[C---:B-1----:R-:W-:Y:S02]  /*7f0e0*/  HMMA.1688.F32.TF32 R76, R128.reuse, R12, R100 ;  /* 0x0000000c804c723c */ /* 0x042fe40000081064 */
[----:B------:R-:W-:Y:S04]  /*7f0f0*/  LDSM.16.M88.4 R52, [R205+0x14c180] ;  /* 0x14c18000cd34783b */ /* 0x000fe80000000200 */
[----:B------:R-:W-:Y:S02]  /*7f100*/  LDSM.16.M88.4 R56, [R205+0x14d180] ;  /* 0x14d18000cd38783b */ /* 0x000fe40000000200 */
[C---:B--2---:R-:W-:Y:S02]  /*7f110*/  HMMA.1688.F32.TF32 R80, R128.reuse, R16, R96 ;  /* 0x000000108050723c */ /* 0x044fe40000081060 */
[----:B------:R-:W1:Y:S04]  /*7f120*/  LDSM.16.M88.4 R60, [R205+0x14e180] ;  /* 0x14e18000cd3c783b */ /* 0x000e680000000200 */
[----:B------:R-:W2:Y:S02]  /*7f130*/  LDSM.16.M88.4 R64, [R205+0x14f180] ;  /* 0x14f18000cd40783b */ /* 0x000ea40000000200 */
[C---:B------:R-:W-:Y:S02]  /*7f140*/  HMMA.1688.F32.TF32 R84, R128.reuse, R20, R176 ;  /* 0x000000148054723c */ /* 0x040fe400000810b0 */
[----:B------:R-:W-:Y:S04]  /*7f150*/  LDS R204, [R3+0x38100] ;  /* 0x0381000003cc7984 */ /* 0x000fe80000000800 */
[----:B------:R-:W1:Y:S02]  /*7f160*/  LDS R205, [R0+0x38100] ;  /* 0x0381000000cd7984 */ /* 0x000e640000000800 */
[C---:B---3--:R-:W-:Y:S08]  /*7f170*/  HMMA.1688.F32.TF32 R68, R128.reuse, R4, R68 ;  /* 0x000000048044723c */ /* 0x048ff00000081044 */
[C---:B----4-:R-:W-:Y:S11]  /*7f180*/  HMMA.1688.F32.TF32 R72, R128.reuse, R8, R72 ;  /* 0x000000088048723c */ /* 0x050ff60000081048 */
[----:B------:R-:W-:Y:S04]  /*7f190*/  @!UPT UIADD3 URZ, URZ, URZ, URZ ;  /* 0x0000003f3f3ff290 */ /* 0x000fe8000fffe03f */
        /* <DEDUP_REMOVED lines=54> */
[C---:B-1----:R-:W-:Y:S08]  /*7f500*/  HMMA.1688.F32.TF32 R124, R128.reuse, R60, R168 ;  /* 0x0000003c807c723c */ /* 0x042ff000000810a8 */
        /* <DEDUP_REMOVED lines=31> */
[----:B------:R-:W-:Y:S03]  /*7f700*/  HMMA.1688.F32.TF32 R128, R128, R64, R176 ;  /* 0x000000408080723c */ /* 0x000fe600000810b0 */
        /* <DEDUP_REMOVED lines=54> */
[----:B------:R-:W4:Y:S04]  /*7fa70*/  LDL.LU R236, [R1] ;  /* 0x0000000001ec7983 */ /* 0x000f280000300800 */
[----:B------:R-:W4:Y:S04]  /*7fa80*/  LDL.LU R237, [R1+0x4] ;  /* 0x0000040001ed7983 */ /* 0x000f280000300800 */
[----:B------:R-:W-:Y:S04]  /*7fa90*/  STL.64 [R1+0x2748], R130 ;  /* 0x0027488201007387 */ /* 0x000fe80000100a00 */
[----:B------:R-:W-:Y:S01]  /*7faa0*/  STL.64 [R1+0x2740], R128 ;  /* 0x0027408001007387 */ /* 0x000fe20000100a00 */
[----:B------:R-:W-:Y:S01]  /*7fab0*/  IMAD.MOV.U32 R210, RZ, RZ, R193 ;  /* 0x000000ffffd27224 */ /* 0x000fe200078e00c1 */
[----:B------:R-:W-:Y:S01]  /*7fac0*/  MOV R211, R192 ;  /* 0x000000c000d37202 */ /* 0x000fe20000000f00 */
[C---:B--2---:R-:W-:Y:S08]  /*7fad0*/  HMMA.1688.F32.TF32 R196, R204.reuse, R56, R196 ;  /* 0x00000038ccc4723c */ /* 0x044ff000000810c4 */
[C---:B---3--:R-:W-:Y:S08]  /*7fae0*/  HMMA.1688.F32.TF32 R192, R204.reuse, R52, R244 ;  /* 0x00000034ccc0723c */ /* 0x048ff000000810f4 */
[C---:B----4-:R-:W-:Y:S08]  /*7faf0*/  HMMA.1688.F32.TF32 R176, R204.reuse, R48, R176 ;  /* 0x00000030ccb0723c */ /* 0x050ff000000810b0 */
[C---:B------:R-:W-:Y:S08]  /*7fb00*/  HMMA.1688.F32.TF32 R168, R204.reuse, R40, R168 ;  /* 0x00000028cca8723c */ /* 0x040ff000000810a8 */
[C---:B------:R-:W-:Y:S08]  /*7fb10*/  HMMA.1688.F32.TF32 R164, R204.reuse, R36, R164 ;  /* 0x00000024cca4723c */ /* 0x040ff000000810a4 */
[C---:B------:R-:W-:Y:S08]  /*7fb20*/  HMMA.1688.F32.TF32 R160, R204.reuse, R32, R160 ;  /* 0x00000020cca0723c */ /* 0x040ff000000810a0 */
[C---:B------:R-:W-:Y:S08]  /*7fb30*/  HMMA.1688.F32.TF32 R152, R204.reuse, R24, R152 ;  /* 0x00000018cc98723c */ /* 0x040ff00000081098 */
[C---:B------:R-:W-:Y:S11]  /*7fb40*/  HMMA.1688.F32.TF32 R132, R204.reuse, R4, R132 ;  /* 0x00000004cc84723c */ /* 0x040ff60000081084 */
[----:B------:R-:W-:Y:S11]  /*7fb50*/  @!UPT UIADD3 URZ, URZ, URZ, URZ ;  /* 0x0000003f3f3ff290 */ /* 0x000ff6000fffe03f */
[----:B------:R-:W-:Y:S01]  /*7fb60*/  @!UPT UIADD3 URZ, URZ, URZ, URZ ;  /* 0x0000003f3f3ff290 */ /* 0x000fe2000fffe03f */
[----:B------:R-:W-:Y:S04]  /*7fb70*/  STL.64 [R1+0x27e0], R134 ;  /* 0x0027e08601007387 */ /* 0x000fe80000100a00 */
[----:B------:R-:W-:Y:S04]  /*7fb80*/  STL.64 [R1+0x27d8], R132 ;  /* 0x0027d88401007387 */ /* 0x000fe80000100a00 */
[----:B------:R-:W2:Y:S04]  /*7fb90*/  LDL.LU R218, [R1+0x728] ;  /* 0x0007280001da7983 */ /* 0x000ea80000300800 */
[----:B------:R-:W2:Y:S01]  /*7fba0*/  LDL.LU R219, [R1+0x72c] ;  /* 0x00072c0001db7983 */ /* 0x000ea20000300800 */
        /* <DEDUP_REMOVED lines=22> */
[----:B------:R-:W-:-:S02]  /*7fd10*/  IMAD.MOV.U32 R191, RZ, RZ, R212 ;  /* 0x000000ffffbf7224 */ /* 0x000fc400078e00d4 */
[----:B------:R-:W-:Y:S02]  /*7fd20*/  IMAD.MOV.U32 R238, RZ, RZ, R229 ;  /* 0x000000ffffee7224 */ /* 0x000fe400078e00e5 */
[----:B------:R-:W-:Y:S01]  /*7fd30*/  IMAD.MOV.U32 R239, RZ, RZ, R228 ;  /* 0x000000ffffef7224 */ /* 0x000fe200078e00e4 */
[----:B------:R-:W-:Y:S04]  /*7fd40*/  LDS R229, [R0+0x38300] ;  /* 0x0383000000e57984 */ /* 0x000fe80000000800 */
[----:B------:R-:W1:Y:S11]  /*7fd50*/  LDS R228, [R3+0x38300] ;  /* 0x0383000003e47984 */ /* 0x000e760000000800 */
[----:B------:R-:W-:Y:S01]  /*7fd60*/  @!UPT UIADD3 URZ, URZ, URZ, URZ ;  /* 0x0000003f3f3ff290 */ /* 0x000fe2000fffe03f */
[----:B------:R-:W-:Y:S04]  /*7fd70*/  STL [R1+0x24f8], R208 ;  /* 0x0024f8d001007387 */ /* 0x000fe80000100800 */
[----:B------:R-:W-:Y:S04]  /*7fd80*/  STL [R1+0x24f4], R209 ;  /* 0x0024f4d101007387 */ /* 0x000fe80000100800 */
[----:B------:R1:W-:Y:S04]  /*7fd90*/  STL [R1+0x24f0], R210 ;  /* 0x0024f0d201007387 */ /* 0x0003e80000100800 */
[----:B------:R-:W-:Y:S01]  /*7fda0*/  STL [R1+0x24ec], R211 ;  /* 0x0024ecd301007387 */ /* 0x000fe20000100800 */
[C---:B--2---:R-:W-:Y:S11]  /*7fdb0*/  HMMA.1688.F32.TF32 R212, R232.reuse, R8, R216 ;  /* 0x00000008e8d4723c */ /* 0x044ff600000810d8 */
[----:B------:R-:W-:Y:S11]  /*7fdc0*/  @!UPT UIADD3 URZ, URZ, URZ, URZ ;  /* 0x0000003f3f3ff290 */ /* 0x000ff6000fffe03f */
[----:B------:R-:W-:Y:S01]  /*7fdd0*/  @!UPT UIADD3 URZ, URZ, URZ, URZ ;  /* 0x0000003f3f3ff290 */ /* 0x000fe2000fffe03f */
[----:B------:R2:W-:Y:S04]  /*7fde0*/  STL [R1+0x24fc], R212 ;  /* 0x0024fcd401007387 */ /* 0x0005e80000100800 */
[----:B------:R-:W-:Y:S04]  /*7fdf0*/  STL [R1+0x24e8], R213 ;  /* 0x0024e8d501007387 */ /* 0x000fe80000100800 */
[----:B------:R-:W-:Y:S04]  /*7fe00*/  STL [R1+0x24e4], R214 ;  /* 0x0024e4d601007387 */ /* 0x000fe80000100800 */
[----:B------:R-:W-:Y:S01]  /*7fe10*/  STL [R1+0x24e0], R215 ;  /* 0x0024e0d701007387 */ /* 0x000fe20000100800 */
[C---:B---3--:R-:W-:Y:S03]  /*7fe20*/  HMMA.1688.F32.TF32 R216, R232.reuse, R12, R236 ;  /* 0x0000000ce8d8723c */ /* 0x048fe600000810ec */
[----:B------:R-:W3:Y:S04]  /*7fe30*/  LDL.LU R236, [R1+0x6c0] ;  /* 0x0006c00001ec7983 */ /* 0x000ee80000300800 */
[----:B------:R-:W3:Y:S04]  /*7fe40*/  LDL.LU R237, [R1+0x6c4] ;  /* 0x0006c40001ed7983 */ /* 0x000ee80000300800 */
[----:B------:R-:W3:Y:S04]  /*7fe50*/  LDL.LU R238, [R1+0x6c8] ;  /* 0x0006c80001ee7983 */ /* 0x000ee80000300800 */
[----:B------:R-:W3:Y:S01]  /*7fe60*/  LDL.LU R239, [R1+0x6cc] ;  /* 0x0006cc0001ef7983 */ /* 0x000ee20000300800 */
[C---:B----4-:R-:W-:Y:S07]  /*7fe70*/  HMMA.1688.F32.TF32 R220, R232.reuse, R16, R220 ;  /* 0x00000010e8dc723c */ /* 0x050fee00000810dc */
[----:B------:R4:W-:Y:S04]  /*7fe80*/  STL [R1+0x250c], R216 ;  /* 0x00250cd801007387 */ /* 0x0009e80000100800 */
[----:B------:R1:W-:Y:S04]  /*7fe90*/  STL [R1+0x2508], R217 ;  /* 0x002508d901007387 */ /* 0x0003e80000100800 */
[----:B------:R-:W-:Y:S04]  /*7fea0*/  STL [R1+0x2504], R218 ;  /* 0x002504da01007387 */ /* 0x000fe80000100800 */
[----:B------:R1:W-:Y:S04]  /*7feb0*/  STL [R1+0x2500], R219 ;  /* 0x002500db01007387 */ /* 0x0003e80000100800 */
        /* <DEDUP_REMOVED lines=8> */
[C---:B------:R-:W-:Y:S08]  /*7ff40*/  HMMA.1688.F32.TF32 R224, R232.reuse, R20, R224 ;  /* 0x00000014e8e0723c */ /* 0x040ff000000810e0 */
[C---:B------:R-:W-:Y:S08]  /*7ff50*/  HMMA.1688.F32.TF32 R72, R232.reuse, R24, R188 ;  /* 0x00000018e848723c */ /* 0x040ff000000810bc */
[----:B------:R-:W-:Y:S07]  /*7ff60*/  HMMA.1688.F32.TF32 R68, R232, R28, R244 ;  /* 0x0000001ce844723c */ /* 0x000fee00000810f4 */
[----:B------:R-:W-:Y:S04]  /*7ff70*/  STL [R1+0x252c], R224 ;  /* 0x00252ce001007387 */ /* 0x000fe80000100800 */
[----:B------:R-:W-:Y:S04]  /*7ff80*/  STL [R1+0x2528], R225 ;  /* 0x002528e101007387 */ /* 0x000fe80000100800 */
[----:B------:R-:W-:Y:S04]  /*7ff90*/  STL [R1+0x2524], R226 ;  /* 0x002524e201007387 */ /* 0x000fe80000100800 */
[----:B------:R1:W-:Y:S04]  /*7ffa0*/  STL [R1+0x2520], R227 ;  /* 0x002520e301007387 */ /* 0x0003e80000100800 */
[----:B------:R-:W-:Y:S04]  /*7ffb0*/  STL.64 [R1+0x60], R72 ;  /* 0x0000604801007387 */ /* 0x000fe80000100a00 */
[----:B------:R-:W-:Y:S04]  /*7ffc0*/  STL.64 [R1+0x68], R74 ;  /* 0x0000684a01007387 */ /* 0x000fe80000100a00 */
[----:B------:R-:W4:Y:S04]  /*7ffd0*/  LDL.LU R244, [R1+0x6a0] ;  /* 0x0006a00001f47983 */ /* 0x000f280000300800 */
[----:B------:R-:W4:Y:S04]  /*7ffe0*/  LDL.LU R245, [R1+0x6a4] ;  /* 0x0006a40001f57983 */ /* 0x000f280000300800 */
[----:B------:R-:W4:Y:S04]  /*7fff0*/  LDL.LU R246, [R1+0x6a8] ;  /* 0x0006a80001f67983 */ /* 0x000f280000300800 */
[----:B------:R-:W4:Y:S01]  /*80000*/  LDL.LU R247, [R1+0x6ac] ;  /* 0x0006ac0001f77983 */ /* 0x000f220000300800 */
[----:B-1----:R-:W-:Y:S01]  /*80010*/  IMAD.MOV.U32 R210, RZ, RZ, R71 ;  /* 0x000000ffffd27224 */ /* 0x002fe200078e0047 */
[----:B------:R-:W-:Y:S01]  /*80020*/  MOV R208, R69 ;  /* 0x0000004500d07202 */ /* 0x000fe20000000f00 */
[----:B------:R-:W-:-:S02]  /*80030*/  IMAD.MOV.U32 R209, RZ, RZ, R70 ;  /* 0x000000ffffd17224 */ /* 0x000fc400078e0046 */
[----:B--2---:R-:W-:Y:S01]  /*80040*/  IMAD.MOV.U32 R212, RZ, RZ, R68 ;  /* 0x000000ffffd47224 */ /* 0x004fe200078e0044 */
        /* <DEDUP_REMOVED lines=9> */
[----:B----4-:R-:W-:Y:S01]  /*800e0*/  MOV R216, R68 ;  /* 0x0000004400d87202 */ /* 0x010fe20000000f00 */
[----:B------:R-:W-:Y:S01]  /*800f0*/  IMAD.MOV.U32 R217, RZ, RZ, R69 ;  /* 0x000000ffffd97224 */ /* 0x000fe200078e0045 */
[----:B------:R-:W-:Y:S01]  /*80100*/  MOV R219, R71 ;  /* 0x0000004700db7202 */ /* 0x000fe20000000f00 */
[----:B------:R-:W-:-:S04]  /*80110*/  IMAD.MOV.U32 R218, RZ, RZ, R70 ;  /* 0x000000ffffda7224 */ /* 0x000fc800078e0046 */
[----:B------:R4:W-:Y:S04]  /*80120*/  STL [R1+0x254c], R219 ;  /* 0x00254cdb01007387 */ /* 0x0009e80000100800 */
[----:B------:R1:W-:Y:S04]  /*80130*/  STL [R1+0x2548], R218 ;  /* 0x002548da01007387 */ /* 0x0003e80000100800 */
[----:B------:R1:W-:Y:S04]  /*80140*/  STL [R1+0x2544], R217 ;  /* 0x002544d901007387 */ /* 0x0003e80000100800 */
[----:B------:R1:W-:Y:S04]  /*80150*/  STL [R1+0x2540], R216 ;  /* 0x002540d801007387 */ /* 0x0003e80000100800 */
[----:B------:R-:W2:Y:S04]  /*80160*/  LDL.LU R188, [R1+0x680] ;  /* 0x0006800001bc7983 */ /* 0x000ea80000300800 */
[----:B------:R-:W2:Y:S01]  /*80170*/  LDL.LU R189, [R1+0x684] ;  /* 0x0006840001bd7983 */ /* 0x000ea20000300800 */
[C---:B------:R-:W-:Y:S03]  /*80180*/  HMMA.1688.F32.TF32 R68, R232.reuse, R36, R240 ;  /* 0x00000024e844723c */ /* 0x040fe600000810f0 */
[----:B------:R-:W2:Y:S04]  /*80190*/  LDL.LU R190, [R1+0x688] ;  /* 0x0006880001be7983 */ /* 0x000ea80000300800 */
[----:B------:R-:W2:Y:S11]  /*801a0*/  LDL.LU R191, [R1+0x68c] ;  /* 0x00068c0001bf7983 */ /* 0x000eb60000300800 */
[----:B------:R-:W-:Y:S06]  /*801b0*/  @!UPT UIADD3 URZ, URZ, URZ, URZ ;  /* 0x0000003f3f3ff290 */ /* 0x000fec000fffe03f */
[----:B------:R-:W-:Y:S01]  /*801c0*/  IMAD.MOV.U32 R223, RZ, RZ, R71 ;  /* 0x000000ffffdf7224 */ /* 0x000fe200078e0047 */
[----:B------:R-:W-:Y:S01]  /*801d0*/  MOV R222, R70 ;  /* 0x0000004600de7202 */ /* 0x000fe20000000f00 */
[----:B------:R-:W-:Y:S02]  /*801e0*/  IMAD.MOV.U32 R221, RZ, RZ, R69 ;  /* 0x000000ffffdd7224 */ /* 0x000fe400078e0045 */
[----:B------:R-:W-:Y:S01]  /*801f0*/  IMAD.MOV.U32 R220, RZ, RZ, R68 ;  /* 0x000000ffffdc7224 */ /* 0x000fe200078e0044 */
        /* <DEDUP_REMOVED lines=15> */
[----:B------:R-:W-:-:S02]  /*802f0*/  IMAD.MOV.U32 R226, RZ, RZ, R70 ;  /* 0x000000ffffe27224 */ /* 0x000fc400078e0046 */
[----:B------:R-:W-:Y:S01]  /*80300*/  IMAD.MOV.U32 R224, RZ, RZ, R68 ;  /* 0x000000ffffe07224 */ /* 0x000fe200078e0044 */
        /* <DEDUP_REMOVED lines=9> */
[----:B------:R-:W-:Y:S01]  /*803a0*/  MOV R211, R68 ;  /* 0x0000004400d37202 */ /* 0x000fe20000000f00 */
[----:B------:R-:W-:Y:S01]  /*803b0*/  IMAD.MOV.U32 R213, RZ, RZ, R69 ;  /* 0x000000ffffd57224 */ /* 0x000fe200078e0045 */
[----:B------:R-:W-:Y:S01]  /*803c0*/  MOV R215, R71 ;  /* 0x0000004700d77202 */ /* 0x000fe20000000f00 */
[----:B------:R-:W-:-:S02]  /*803d0*/  IMAD.MOV.U32 R214, RZ, RZ, R70 ;  /* 0x000000ffffd67224 */ /* 0x000fc400078e0046 */
[C---:B--2---:R-:W-:Y:S11]  /*803e0*/  HMMA.1688.F32.TF32 R68, R232.reuse, R48, R188 ;  /* 0x00000030e844723c */ /* 0x044ff600000810bc */
[----:B------:R-:W-:Y:S11]  /*803f0*/  @!UPT UIADD3 URZ, URZ, URZ, URZ ;  /* 0x0000003f3f3ff290 */ /* 0x000ff6000fffe03f */
[----:B------:R-:W-:Y:S02]  /*80400*/  @!UPT UIADD3 URZ, URZ, URZ, URZ ;  /* 0x0000003f3f3ff290 */ /* 0x000fe4000fffe03f */
[----:B-1----:R-:W-:Y:S01]  /*80410*/  IMAD.MOV.U32 R210, RZ, RZ, R68 ;  /* 0x000000ffffd27224 */ /* 0x002fe200078e0044 */
[----:B------:R-:W-:Y:S01]  /*80420*/  MOV R208, R70 ;  /* 0x0000004600d07202 */ /* 0x000fe20000000f00 */
[----:B------:R-:W-:Y:S02]  /*80430*/  IMAD.MOV.U32 R209, RZ, RZ, R69 ;  /* 0x000000ffffd17224 */ /* 0x000fe400078e0045 */
[----:B------:R-:W-:Y:S02]  /*80440*/  IMAD.MOV.U32 R212, RZ, RZ, R71 ;  /* 0x000000ffffd47224 */ /* 0x000fe400078e0047 */
[C---:B----4-:R-:W-:Y:S01]  /*80450*/  HMMA.1688.F32.TF32 R68, R232.reuse, R52, R240 ;  /* 0x00000034e844723c */ /* 0x050fe200000810f0 */
[----:B------:R-:W-:Y:S04]  /*80460*/  STL [R1+0x257c], R215 ;  /* 0x00257cd701007387 */ /* 0x000fe80000100800 */
[----:B------:R-:W-:Y:S11]  /*80470*/  STL [R1+0x2578], R214 ;  /* 0x002578d601007387 */ /* 0x000ff60000100800 */
[----:B------:R-:W-:Y:S08]  /*80480*/  @!UPT UIADD3 URZ, URZ, URZ, URZ ;  /* 0x0000003f3f3ff290 */ /* 0x000ff0000fffe03f */
[----:B------:R-:W-:Y:S01]  /*80490*/  IMAD.MOV.U32 R219, RZ, RZ, R68 ;  /* 0x000000ffffdb7224 */ /* 0x000fe200078e0044 */
[----:B------:R-:W-:Y:S01]  /*804a0*/  MOV R218, R69 ;  /* 0x0000004500da7202 */ /* 0x000fe20000000f00 */
[----:B------:R-:W-:Y:S02]  /*804b0*/  IMAD.MOV.U32 R217, RZ, RZ, R70 ;  /* 0x000000ffffd97224 */ /* 0x000fe400078e0046 */
[----:B------:R-:W-:Y:S02]  /*804c0*/  IMAD.MOV.U32 R216, RZ, RZ, R71 ;  /* 0x000000ffffd87224 */ /* 0x000fe400078e0047 */
[----:B------:R-:W-:Y:S01]  /*804d0*/  HMMA.1688.F32.TF32 R68, R232, R56, R244 ;  /* 0x00000038e844723c */ /* 0x000fe200000810f4 */
[----:B------:R-:W-:Y:S04]  /*804e0*/  STL [R1+0x2574], R213 ;  /* 0x002574d501007387 */ /* 0x000fe80000100800 */
[----:B------:R1:W-:Y:S04]  /*804f0*/  STL [R1+0x2570], R211 ;  /* 0x002570d301007387 */ /* 0x0003e80000100800 */
[----:B------:R2:W-:Y:S04]  /*80500*/  STL [R1+0x258c], R212 ;  /* 0x00258cd401007387 */ /* 0x0005e80000100800 */
[----:B------:R-:W-:Y:S04]  /*80510*/  STL [R1+0x2588], R208 ;  /* 0x002588d001007387 */ /* 0x000fe80000100800 */
[----:B------:R4:W-:Y:S04]  /*80520*/  STL [R1+0x2584], R209 ;  /* 0x002584d101007387 */ /* 0x0009e80000100800 */
[----:B------:R1:W-:Y:S04]  /*80530*/  STL [R1+0x2580], R210 ;  /* 0x002580d201007387 */ /* 0x0003e80000100800 */
[----:B------:R1:W-:Y:S01]  /*80540*/  STL [R1+0x259c], R216 ;  /* 0x00259cd801007387 */ /* 0x0003e20000100800 */
[----:B------:R-:W-:-:S03]  /*80550*/  MOV R220, R71 ;  /* 0x0000004700dc7202 */ /* 0x000fc60000000f00 */
[----:B------:R1:W-:Y:S01]  /*80560*/  STL [R1+0x2598], R217 ;  /* 0x002598d901007387 */ /* 0x0003e20000100800 */
[----:B------:R-:W-:-:S03]  /*80570*/  IMAD.MOV.U32 R221, RZ, RZ, R70 ;  /* 0x000000ffffdd7224 */ /* 0x000fc600078e0046 */
[----:B------:R1:W-:Y:S01]  /*80580*/  STL [R1+0x2594], R218 ;  /* 0x002594da01007387 */ /* 0x0003e20000100800 */
[----:B------:R-:W-:-:S03]  /*80590*/  IMAD.MOV.U32 R222, RZ, RZ, R69 ;  /* 0x000000ffffde7224 */ /* 0x000fc600078e0045 */
[----:B------:R1:W-:Y:S01]  /*805a0*/  STL [R1+0x2590], R219 ;  /* 0x002590db01007387 */ /* 0x0003e20000100800 */
[----:B------:R-:W-:-:S03]  /*805b0*/  MOV R223, R68 ;  /* 0x0000004400df7202 */ /* 0x000fc60000000f00 */
[----:B------:R-:W2:Y:S04]  /*805c0*/  LDL.LU R244, [R1+0x640] ;  /* 0x0006400001f47983 */ /* 0x000ea80000300800 */
[----:B------:R-:W2:Y:S04]  /*805d0*/  LDL.LU R245, [R1+0x644] ;  /* 0x0006440001f57983 */ /* 0x000ea80000300800 */
[----:B------:R-:W2:Y:S04]  /*805e0*/  LDL.LU R246, [R1+0x648] ;  /* 0x0006480001f67983 */ /* 0x000ea80000300800 */
[----:B------:R-:W2:Y:S04]  /*805f0*/  LDL.LU R247, [R1+0x64c] ;  /* 0x00064c0001f77983 */ /* 0x000ea80000300800 */
[----:B------:R1:W-:Y:S04]  /*80600*/  STL [R1+0x25ac], R220 ;  /* 0x0025acdc01007387 */ /* 0x0003e80000100800 */
[----:B------:R1:W-:Y:S04]  /*80610*/  STL [R1+0x25a8], R221 ;  /* 0x0025a8dd01007387 */ /* 0x0003e80000100800 */
[----:B------:R-:W-:Y:S04]  /*80620*/  STL [R1+0x25a4], R222 ;  /* 0x0025a4de01007387 */ /* 0x000fe80000100800 */
[----:B------:R1:W-:Y:S01]  /*80630*/  STL [R1+0x25a0], R223 ;  /* 0x0025a0df01007387 */ /* 0x0003e20000100800 */
[----:B---3--:R-:W-:Y:S07]  /*80640*/  HMMA.1688.F32.TF32 R68, R232, R60, R236 ;  /* 0x0000003ce844723c */ /* 0x008fee00000810ec */
[----:B------:R-:W-:-:S02]  /*80650*/  IMAD.MOV.U32 R236, RZ, RZ, R251 ;  /* 0x000000ffffec7224 */ /* 0x000fc400078e00fb */
[----:B------:R-:W3:Y:S04]  /*80660*/  LDL.LU R251, [R1+0x27e8] ;  /* 0x0027e80001fb7983 */ /* 0x000ee80000300800 */
[----:B------:R-:W2:Y:S04]  /*80670*/  LDL.LU R237, [R1+0x1e4] ;  /* 0x0001e40001ed7983 */ /* 0x000ea80000300800 */
[----:B------:R-:W2:Y:S04]  /*80680*/  LDL.LU R238, [R1+0x1e8] ;  /* 0x0001e80001ee7983 */ /* 0x000ea80000300800 */
[----:B------:R-:W2:Y:S03]  /*80690*/  LDL.LU R239, [R1+0x1ec] ;  /* 0x0001ec0001ef7983 */ /* 0x000ea60000300800 */
        /* <DEDUP_REMOVED lines=9> */
[----:B------:R-:W-:Y:S04]  /*80730*/  LDS R232, [R3+0x38400] ;  /* 0x0384000003e87984 */ /* 0x000fe80000000800 */
[----:B------:R-:W-:Y:S04]  /*80740*/  LDS R234, [R3+0x3a400] ;  /* 0x03a4000003ea7984 */ /* 0x000fe80000000800 */
[----:B------:R-:W-:Y:S04]  /*80750*/  LDS R233, [R0+0x38400] ;  /* 0x0384000000e97984 */ /* 0x000fe80000000800 */
[----:B------:R-:W3:Y:S09]  /*80760*/  LDS R235, [R0+0x3a400] ;  /* 0x03a4000000eb7984 */ /* 0x000ef20000000800 */
[----:B-1----:R-:W-:Y:S01]  /*80770*/  MOV R211, R71 ;  /* 0x0000004700d37202 */ /* 0x002fe20000000f00 */
[----:B------:R-:W-:Y:S01]  /*80780*/  IMAD.MOV.U32 R213, RZ, RZ, R70 ;  /* 0x000000ffffd57224 */ /* 0x000fe200078e0046 */
[----:B------:R-:W-:Y:S01]  /*80790*/  MOV R215, R68 ;  /* 0x0000004400d77202 */ /* 0x000fe20000000f00 */
[----:B------:R-:W-:-:S02]  /*807a0*/  IMAD.MOV.U32 R214, RZ, RZ, R69 ;  /* 0x000000ffffd67224 */ /* 0x000fc400078e0045 */
[----:B------:R1:W-:Y:S04]  /*807b0*/  STL [R1+0x25cc], R211 ;  /* 0x0025ccd301007387 */ /* 0x0003e80000100800 */
[----:B------:R1:W-:Y:S04]  /*807c0*/  STL [R1+0x25c8], R213 ;  /* 0x0025c8d501007387 */ /* 0x0003e80000100800 */
[----:B------:R1:W-:Y:S04]  /*807d0*/  STL [R1+0x25c4], R214 ;  /* 0x0025c4d601007387 */ /* 0x0003e80000100800 */
[----:B------:R1:W-:Y:S04]  /*807e0*/  STL [R1+0x25c0], R215 ;  /* 0x0025c0d701007387 */ /* 0x0003e80000100800 */
[----:B------:R-:W3:Y:S04]  /*807f0*/  LDL.LU R180, [R1+0x630] ;  /* 0x0006300001b47983 */ /* 0x000ee80000300800 */
[----:B------:R-:W3:Y:S04]  /*80800*/  LDL.LU R181, [R1+0x634] ;  /* 0x0006340001b57983 */ /* 0x000ee80000300800 */
[----:B------:R-:W3:Y:S04]  /*80810*/  LDL.LU R182, [R1+0x638] ;  /* 0x0006380001b67983 */ /* 0x000ee80000300800 */
[----:B------:R-:W3:Y:S01]  /*80820*/  LDL.LU R183, [R1+0x63c] ;  /* 0x00063c0001b77983 */ /* 0x000ee20000300800 */
[C---:B--2---:R-:W-:Y:S03]  /*80830*/  HMMA.1688.F32.TF32 R248, R228.reuse, R4, R244 ;  /* 0x00000004e4f8723c */ /* 0x044fe600000810f4 */
[----:B------:R-:W2:Y:S04]  /*80840*/  LDL.LU R184, [R1+0x620] ;  /* 0x0006200001b87983 */ /* 0x000ea80000300800 */
[----:B------:R-:W2:Y:S04]  /*80850*/  LDL.LU R185, [R1+0x624] ;  /* 0x0006240001b97983 */ /* 0x000ea80000300800 */
[----:B------:R-:W2:Y:S04]  /*80860*/  LDL.LU R186, [R1+0x628] ;  /* 0x0006280001ba7983 */ /* 0x000ea80000300800 */
[----:B------:R-:W2:Y:S08]  /*80870*/  LDL.LU R187, [R1+0x62c] ;  /* 0x00062c0001bb7983 */ /* 0x000eb00000300800 */
[----:B------:R1:W-:Y:S04]  /*80880*/  STL [R1+0x25dc], R248 ;  /* 0x0025dcf801007387 */ /* 0x0003e80000100800 */
[----:B------:R1:W-:Y:S04]  /*80890*/  STL [R1+0x25d8], R249 ;  /* 0x0025d8f901007387 */ /* 0x0003e80000100800 */
[----:B------:R-:W-:Y:S04]  /*808a0*/  STL [R1+0x25d4], R250 ;  /* 0x0025d4fa01007387 */ /* 0x000fe80000100800 */
[----:B------:R1:W-:Y:S04]  /*808b0*/  STL [R1+0x25d0], R251 ;  /* 0x0025d0fb01007387 */ /* 0x0003e80000100800 */
        /* <DEDUP_REMOVED lines=17> */
[----:B------:R-:W-:Y:S01]  /*809d0*/  IMAD.MOV.U32 R212, RZ, RZ, R68 ;  /* 0x000000ffffd47224 */ /* 0x000fe200078e0044 */
[----:B----4-:R-:W-:Y:S01]  /*809e0*/  MOV R209, R70 ;  /* 0x0000004600d17202 */ /* 0x010fe20000000f00 */
[----:B------:R-:W-:-:S02]  /*809f0*/  IMAD.MOV.U32 R208, RZ, RZ, R69 ;  /* 0x000000ffffd07224 */ /* 0x000fc400078e0045 */
[----:B------:R-:W-:-:S05]  /*80a00*/  IMAD.MOV.U32 R210, RZ, RZ, R71 ;  /* 0x000000ffffd27224 */ /* 0x000fca00078e0047 */
[----:B------:R4:W-:Y:S04]  /*80a10*/  STL [R1+0x25ec], R210 ;  /* 0x0025ecd201007387 */ /* 0x0009e80000100800 */
[----:B------:R1:W-:Y:S04]  /*80a20*/  STL [R1+0x25e8], R209 ;  /* 0x0025e8d101007387 */ /* 0x0003e80000100800 */
[----:B------:R1:W-:Y:S04]  /*80a30*/  STL [R1+0x25e4], R208 ;  /* 0x0025e4d001007387 */ /* 0x0003e80000100800 */
[----:B------:R1:W-:Y:S01]  /*80a40*/  STL [R1+0x25e0], R212 ;  /* 0x0025e0d401007387 */ /* 0x0003e20000100800 */
[C---:B---3--:R-:W-:Y:S11]  /*80a50*/  HMMA.1688.F32.TF32 R68, R228.reuse, R12, R180 ;  /* 0x0000000ce444723c */ /* 0x048ff600000810b4 */
[----:B------:R-:W-:Y:S11]  /*80a60*/  @!UPT UIADD3 URZ, URZ, URZ, URZ ;  /* 0x0000003f3f3ff290 */ /* 0x000ff6000fffe03f */
[----:B------:R-:W-:Y:S02]  /*80a70*/  @!UPT UIADD3 URZ, URZ, URZ, URZ ;  /* 0x0000003f3f3ff290 */ /* 0x000fe4000fffe03f */
[----:B------:R-:W-:Y:S01]  /*80a80*/  IMAD.MOV.U32 R216, RZ, RZ, R68 ;  /* 0x000000ffffd87224 */ /* 0x000fe200078e0044 */
[----:B------:R-:W-:Y:S01]  /*80a90*/  MOV R217, R69 ;  /* 0x0000004500d97202 */ /* 0x000fe20000000f00 */
[----:B------:R-:W-:Y:S02]  /*80aa0*/  IMAD.MOV.U32 R218, RZ, RZ, R70 ;  /* 0x000000ffffda7224 */ /* 0x000fe400078e0046 */
[----:B------:R-:W-:Y:S02]  /*80ab0*/  IMAD.MOV.U32 R219, RZ, RZ, R71 ;  /* 0x000000ffffdb7224 */ /* 0x000fe400078e0047 */
[C---:B--2---:R-:W-:Y:S11]  /*80ac0*/  HMMA.1688.F32.TF32 R68, R228.reuse, R16, R184 ;  /* 0x00000010e444723c */ /* 0x044ff600000810b8 */
        /* <DEDUP_REMOVED lines=16> */
[----:B-1----:R-:W-:Y:S01]  /*80bd0*/  IMAD.MOV.U32 R211, RZ, RZ, R68 ;  /* 0x000000ffffd37224 */ /* 0x002fe200078e0044 */
[----:B------:R-:W-:Y:S01]  /*80be0*/  MOV R213, R69 ;  /* 0x0000004500d57202 */ /* 0x000fe20000000f00 */
[----:B------:R-:W-:Y:S02]  /*80bf0*/  IMAD.MOV.U32 R214, RZ, RZ, R70 ;  /* 0x000000ffffd67224 */ /* 0x000fe400078e0046 */
[----:B------:R-:W-:Y:S02]  /*80c00*/  IMAD.MOV.U32 R215, RZ, RZ, R71 ;  /* 0x000000ffffd77224 */ /* 0x000fe400078e0047 */
[C---:B------:R-:W-:Y:S01]  /*80c10*/  HMMA.1688.F32.TF32 R68, R228.reuse, R28, R244 ;  /* 0x0000001ce444723c */ /* 0x040fe200000810f4 */
[----:B------:R-:W-:Y:S04]  /*80c20*/  STL [R1+0x25fc], R219 ;  /* 0x0025fcdb01007387 */ /* 0x000fe80000100800 */
[----:B------:R-:W-:Y:S04]  /*80c30*/  STL [R1+0x25f8], R218 ;  /* 0x0025f8da01007387 */ /* 0x000fe80000100800 */
[----:B------:R1:W-:Y:S11]  /*80c40*/  STL [R1+0x25f4], R217 ;  /* 0x0025f4d901007387 */ /* 0x0003f60000100800 */
[----:B------:R-:W-:Y:S04]  /*80c50*/  @!UPT UIADD3 URZ, URZ, URZ, URZ ;  /* 0x0000003f3f3ff290 */ /* 0x000fe8000fffe03f */
[----:B------:R-:W-:Y:S01]  /*80c60*/  MOV R248, R68 ;  /* 0x0000004400f87202 */ /* 0x000fe20000000f00 */
[----:B------:R-:W-:Y:S01]  /*80c70*/  IMAD.MOV.U32 R249, RZ, RZ, R69 ;  /* 0x000000fffff97224 */ /* 0x000fe200078e0045 */
[----:B------:R-:W-:Y:S01]  /*80c80*/  MOV R251, R71 ;  /* 0x0000004700fb7202 */ /* 0x000fe20000000f00 */
[----:B------:R-:W-:Y:S02]  /*80c90*/  IMAD.MOV.U32 R250, RZ, RZ, R70 ;  /* 0x000000fffffa7224 */ /* 0x000fe400078e0046 */
[----:B------:R-:W-:Y:S01]  /*80ca0*/  HMMA.1688.F32.TF32 R68, R228, R32, R236 ;  /* 0x00000020e444723c */ /* 0x000fe200000810ec */
[----:B------:R2:W-:Y:S04]  /*80cb0*/  STL [R1+0x25f0], R216 ;  /* 0x0025f0d801007387 */ /* 0x0005e80000100800 */
[----:B------:R-:W3:Y:S04]  /*80cc0*/  LDL.LU R240, [R1+0x2b0] ;  /* 0x0002b00001f07983 */ /* 0x000ee80000300800 */
[----:B------:R-:W3:Y:S04]  /*80cd0*/  LDL.LU R241, [R1+0x2b4] ;  /* 0x0002b40001f17983 */ /* 0x000ee80000300800 */
[----:B------:R-:W3:Y:S04]  /*80ce0*/  LDL.LU R242, [R1+0x2b8] ;  /* 0x0002b80001f27983 */ /* 0x000ee80000300800 */
[----:B------:R-:W3:Y:S04]  /*80cf0*/  LDL.LU R243, [R1+0x2bc] ;  /* 0x0002bc0001f37983 */ /* 0x000ee80000300800 */
[----:B------:R-:W2:Y:S04]  /*80d00*/  LDL.LU R188, [R1+0x2c0] ;  /* 0x0002c00001bc7983 */ /* 0x000ea80000300800 */
[----:B------:R-:W2:Y:S04]  /*80d10*/  LDL.LU R189, [R1+0x2c4] ;  /* 0x0002c40001bd7983 */ /* 0x000ea80000300800 */
[----:B------:R-:W2:Y:S04]  /*80d20*/  LDL.LU R190, [R1+0x2c8] ;  /* 0x0002c80001be7983 */ /* 0x000ea80000300800 */
[----:B------:R-:W2:Y:S01]  /*80d30*/  LDL.LU R191, [R1+0x2cc] ;  /* 0x0002cc0001bf7983 */ /* 0x000ea20000300800 */
[----:B----4-:R-:W-:-:S03]  /*80d40*/  IMAD.MOV.U32 R210, RZ, RZ, R68 ;  /* 0x000000ffffd27224 */ /* 0x010fc600078e0044 */
[----:B------:R-:W4:Y:S01]  /*80d50*/  LDL.LU R184, [R1+0x2d0] ;  /* 0x0002d00001b87983 */ /* 0x000f220000300800 */
[----:B------:R-:W-:-:S03]  /*80d60*/  IMAD.MOV.U32 R209, RZ, RZ, R69 ;  /* 0x000000ffffd17224 */ /* 0x000fc600078e0045 */
[----:B------:R-:W4:Y:S01]  /*80d70*/  LDL.LU R185, [R1+0x2d4] ;  /* 0x0002d40001b97983 */ /* 0x000f220000300800 */
[----:B------:R-:W-:-:S03]  /*80d80*/  MOV R208, R70 ;  /* 0x0000004600d07202 */ /* 0x000fc60000000f00 */
        /* <DEDUP_REMOVED lines=84> */
[C---:B---3--:R-:W-:Y:S11]  /*812d0*/  HMMA.1688.F32.TF32 R236, R228.reuse, R40, R236 ;  /* 0x00000028e4ec723c */ /* 0x048ff600000810ec */
[----:B------:R-:W-:Y:S05]  /*812e0*/  @!UPT UIADD3 URZ, URZ, URZ, URZ ;  /* 0x0000003f3f3ff290 */ /* 0x000fea000fffe03f */
[----:B-1----:R-:W-:Y:S01]  /*812f0*/  IMAD.MOV.U32 R217, RZ, RZ, R134 ;  /* 0x000000ffffd97224 */ /* 0x002fe200078e0086 */
[----:B------:R-:W-:Y:S01]  /*81300*/  MOV R218, R133 ;  /* 0x0000008500da7202 */ /* 0x000fe20000000f00 */
[----:B------:R-:W-:Y:S02]  /*81310*/  IMAD.MOV.U32 R216, RZ, RZ, R135 ;  /* 0x000000ffffd87224 */ /* 0x000fe400078e0087 */
[----:B------:R-:W-:Y:S01]  /*81320*/  IMAD.MOV.U32 R219, RZ, RZ, R132 ;  /* 0x000000ffffdb7224 */ /* 0x000fe200078e0084 */
[----:B------:R-:W2:Y:S04]  /*81330*/  LDL.LU.64 R134, [R1+0x27e0] ;  /* 0x0027e00001867983 */ /* 0x000ea80000300a00 */
[----:B------:R-:W2:Y:S04]  /*81340*/  LDL.LU.64 R132, [R1+0x27d8] ;  /* 0x0027d80001847983 */ /* 0x000ea80000300a00 */
[----:B------:R-:W-:Y:S04]  /*81350*/  STL.64 [R1+0x540], R236 ;  /* 0x000540ec01007387 */ /* 0x000fe80000100a00 */
[----:B------:R1:W-:Y:S04]  /*81360*/  STL.64 [R1+0x548], R238 ;  /* 0x000548ee01007387 */ /* 0x0003e80000100a00 */
[----:B-1----:R-:W3:Y:S04]  /*81370*/  LDL.LU.64 R238, [R1+0x27d0] ;  /* 0x0027d00001ee7983 */ /* 0x002ee80000300a00 */
[----:B------:R-:W2:Y:S01]  /*81380*/  LDL.LU.64 R236, [R1+0x27c8] ;  /* 0x0027c80001ec7983 */ /* 0x000ea20000300a00 */
[C---:B----4-:R-:W-:Y:S08]  /*81390*/  HMMA.1688.F32.TF32 R128, R228.reuse, R44, R128 ;  /* 0x0000002ce480723c */ /* 0x050ff00000081080 */
        /* <DEDUP_REMOVED lines=18> */
[----:B------:R-:W-:Y:S04]  /*814c0*/  LDS R228, [R3+0x38500] ;  /* 0x0385000003e47984 */ /* 0x000fe80000000800 */
[----:B------:R-:W-:Y:S01]  /*814d0*/  LDS R230, [R3+0x3a500] ;  /* 0x03a5000003e67984 */ /* 0x000fe20000000800 */
[C---:B----4-:R-:W-:Y:S03]  /*814e0*/  HMMA.1688.F32.TF32 R108, R232.reuse, R8, R100 ;  /* 0x00000008e86c723c */ /* 0x050fe60000081064 */
[----:B------:R-:W-:Y:S04]  /*814f0*/  LDS R229, [R0+0x38500] ;  /* 0x0385000000e57984 */ /* 0x000fe80000000800 */
[----:B------:R-:W1:Y:S01]  /*81500*/  LDS R231, [R0+0x3a500] ;  /* 0x03a5000000e77984 */ /* 0x000e620000000800 */
        /* <DEDUP_REMOVED lines=36> */
[----:B----4-:R-:W-:Y:S07]  /*81750*/  HMMA.1688.F32.TF32 R68, R232, R60, R244 ;  /* 0x0000003ce844723c */ /* 0x010fee00000810f4 */
[----:B------:R-:W-:Y:S04]  /*81760*/  STL.64 [R1+0x360], R76 ;  /* 0x0003604c01007387 */ /* 0x000fe80000100a00 */
[----:B------:R-:W-:Y:S04]  /*81770*/  STL.64 [R1+0x368], R78 ;  /* 0x0003684e01007387 */ /* 0x000fe80000100a00 */
[----:B------:R-:W-:Y:S04]  /*81780*/  STL.64 [R1+0x330], R72 ;  /* 0x0003304801007387 */ /* 0x000fe80000100a00 */
[----:B------:R-:W-:Y:S01]  /*81790*/  STL.64 [R1+0x338], R74 ;  /* 0x0003384a01007387 */ /* 0x000fe20000100a00 */
[----:B---3--:R-:W-:-:S03]  /*817a0*/  MOV R240, R238 ;  /* 0x000000ee00f07202 */ /* 0x008fc60000000f00 */
[----:B------:R-:W3:Y:S01]  /*817b0*/  LDL.LU R238, [R1+0x27c4] ;  /* 0x0027c40001ee7983 */ /* 0x000ee20000300800 */
[----:B--2---:R-:W-:-:S03]  /*817c0*/  IMAD.MOV.U32 R241, RZ, RZ, R236 ;  /* 0x000000fffff17224 */ /* 0x004fc600078e00ec */
[----:B------:R1:W-:Y:S01]  /*817d0*/  STL.64 [R1+0x2d0], R68 ;  /* 0x0002d04401007387 */ /* 0x0003e20000100a00 */
[----:B------:R-:W-:Y:S01]  /*817e0*/  IMAD.MOV.U32 R242, RZ, RZ, R237 ;  /* 0x000000fffff27224 */ /* 0x000fe200078e00ed */
[----:B------:R-:W-:Y:S02]  /*817f0*/  MOV R243, R239 ;  /* 0x000000ef00f37202 */ /* 0x000fe40000000f00 */
[----:B------:R2:W-:Y:S04]  /*81800*/  STL.64 [R1+0x2d8], R70 ;  /* 0x0002d84601007387 */ /* 0x0005e80000100a00 */
        /* <DEDUP_REMOVED lines=10> */
[----:B------:R-:W3:Y:S01]  /*818b0*/  LDL.LU R239, [R1+0x27b0] ;  /* 0x0027b00001ef7983 */ /* 0x000ee20000300800 */
[----:B----4-:R-:W-:Y:S01]  /*818c0*/  MOV R186, R236 ;  /* 0x000000ec00ba7202 */ /* 0x010fe20000000f00 */
[----:B------:R-:W-:Y:S02]  /*818d0*/  IMAD.MOV.U32 R187, RZ, RZ, R238 ;  /* 0x000000ffffbb7224 */ /* 0x000fe400078e00ee */
[----:B------:R-:W4:Y:S04]  /*818e0*/  LDL.LU R236, [R1+0x27ac] ;  /* 0x0027ac0001ec7983 */ /* 0x000f280000300800 */
[----:B------:R-:W4:Y:S04]  /*818f0*/  LDL.LU R238, [R1+0x27a8] ;  /* 0x0027a80001ee7983 */ /* 0x000f280000300800 */
[----:B-1----:R-:W4:Y:S04]  /*81900*/  LDL.LU R68, [R1+0x1c0] ;  /* 0x0001c00001447983 */ /* 0x002f280000300800 */
[----:B------:R-:W4:Y:S01]  /*81910*/  LDL.LU R69, [R1+0x1c4] ;  /* 0x0001c40001457983 */ /* 0x000f220000300800 */
[----:B--2---:R-:W-:-:S03]  /*81920*/  IMAD.MOV.U32 R70, RZ, RZ, R237 ;  /* 0x000000ffff467224 */ /* 0x004fc600078e00ed */
[----:B------:R-:W2:Y:S01]  /*81930*/  LDL.LU R237, [R1+0x27a4] ;  /* 0x0027a40001ed7983 */ /* 0x000ea20000300800 */
[----:B---3--:R-:W-:-:S03]  /*81940*/  MOV R71, R239 ;  /* 0x000000ef00477202 */ /* 0x008fc60000000f00 */
[----:B------:R-:W3:Y:S01]  /*81950*/  LDL.LU R239, [R1+0x27a0] ;  /* 0x0027a00001ef7983 */ /* 0x000ee20000300800 */
[----:B----4-:R-:W-:-:S03]  /*81960*/  IMAD.MOV.U32 R75, RZ, RZ, R236 ;  /* 0x000000ffff4b7224 */ /* 0x010fc600078e00ec */
[----:B------:R-:W4:Y:S01]  /*81970*/  LDL.LU R72, [R1+0x1d0] ;  /* 0x0001d00001487983 */ /* 0x000f220000300800 */
[----:B------:R-:W-:-:S03]  /*81980*/  IMAD.MOV.U32 R74, RZ, RZ, R238 ;  /* 0x000000ffff4a7224 */ /* 0x000fc600078e00ee */
[----:B------:R-:W4:Y:S04]  /*81990*/  LDL.LU R73, [R1+0x1d4] ;  /* 0x0001d40001497983 */ /* 0x000f280000300800 */
[----:B------:R-:W4:Y:S04]  /*819a0*/  LDL.LU R238, [R1+0x279c] ;  /* 0x00279c0001ee7983 */ /* 0x000f280000300800 */
[----:B------:R-:W4:Y:S01]  /*819b0*/  LDL.LU R236, [R1+0x2798] ;  /* 0x0027980001ec7983 */ /* 0x000f220000300800 */
[----:B--2---:R-:W-:-:S03]  /*819c0*/  MOV R76, R237 ;  /* 0x000000ed004c7202 */ /* 0x004fc60000000f00 */
[----:B------:R-:W2:Y:S01]  /*819d0*/  LDL.LU R237, [R1+0x2794] ;  /* 0x0027940001ed7983 */ /* 0x000ea20000300800 */
[----:B---3--:R-:W-:-:S03]  /*819e0*/  IMAD.MOV.U32 R77, RZ, RZ, R239 ;  /* 0x000000ffff4d7224 */ /* 0x008fc600078e00ef */
[----:B------:R-:W3:Y:S04]  /*819f0*/  LDL.LU R239, [R1+0x2790] ;  /* 0x0027900001ef7983 */ /* 0x000ee80000300800 */
[----:B------:R-:W3:Y:S04]  /*81a00*/  LDL.LU R78, [R1+0x928] ;  /* 0x00092800014e7983 */ /* 0x000ee80000300800 */
[----:B------:R-:W3:Y:S01]  /*81a10*/  LDL.LU R79, [R1+0x92c] ;  /* 0x00092c00014f7983 */ /* 0x000ee20000300800 */
[----:B----4-:R-:W-:-:S03]  /*81a20*/  IMAD.MOV.U32 R84, RZ, RZ, R238 ;  /* 0x000000ffff547224 */ /* 0x010fc600078e00ee */
[----:B------:R-:W4:Y:S01]  /*81a30*/  LDL.LU R238, [R1+0x278c] ;  /* 0x00278c0001ee7983 */ /* 0x000f220000300800 */
[----:B------:R-:W-:-:S03]  /*81a40*/  MOV R85, R236 ;  /* 0x000000ec00557202 */ /* 0x000fc60000000f00 */
[----:B------:R-:W4:Y:S01]  /*81a50*/  LDL.LU R236, [R1+0x2788] ;  /* 0x0027880001ec7983 */ /* 0x000f220000300800 */
[----:B--2---:R-:W-:-:S03]  /*81a60*/  IMAD.MOV.U32 R86, RZ, RZ, R237 ;  /* 0x000000ffff567224 */ /* 0x004fc600078e00ed */
[----:B------:R-:W2:Y:S01]  /*81a70*/  LDL.LU R237, [R1+0x2784] ;  /* 0x0027840001ed7983 */ /* 0x000ea20000300800 */
[----:B---3--:R-:W-:-:S03]  /*81a80*/  IMAD.MOV.U32 R87, RZ, RZ, R239 ;  /* 0x000000ffff577224 */ /* 0x008fc600078e00ef */
[----:B------:R-:W3:Y:S04]  /*81a90*/  LDL.LU R239, [R1+0x2780] ;  /* 0x0027800001ef7983 */ /* 0x000ee80000300800 */
[----:B------:R-:W3:Y:S04]  /*81aa0*/  LDL.LU R88, [R1+0x950] ;  /* 0x0009500001587983 */ /* 0x000ee80000300800 */
[----:B------:R-:W3:Y:S04]  /*81ab0*/  LDL.LU R89, [R1+0x954] ;  /* 0x0009540001597983 */ /* 0x000ee80000300800 */
[----:B------:R-:W3:Y:S01]  /*81ac0*/  LDL.LU R90, [R1+0x958] ;  /* 0x00095800015a7983 */ /* 0x000ee20000300800 */
[----:B----4-:R-:W-:Y:S01]  /*81ad0*/  MOV R95, R238 ;  /* 0x000000ee005f7202 */ /* 0x010fe20000000f00 */
[----:B------:R-:W-:-:S02]  /*81ae0*/  IMAD.MOV.U32 R94, RZ, RZ, R236 ;  /* 0x000000ffff5e7224 */ /* 0x000fc400078e00ec */
        /* <DEDUP_REMOVED lines=14> */
[----:B------:R-:W2:Y:S01]  /*81bd0*/  LDL.LU R236, [R1+0x276c] ;  /* 0x00276c0001ec7983 */ /* 0x000ea20000300800 */
[----:B------:R-:W-:-:S03]  /*81be0*/  IMAD.MOV.U32 R105, RZ, RZ, R238 ;  /* 0x000000ffff697224 */ /* 0x000fc600078e00ee */
[----:B------:R-:W3:Y:S04]  /*81bf0*/  LDL.LU R238, [R1+0x2768] ;  /* 0x0027680001ee7983 */ /* 0x000ee80000300800 */
[----:B------:R-:W4:Y:S04]  /*81c00*/  LDL.LU R239, [R1+0x2764] ;  /* 0x0027640001ef7983 */ /* 0x000f280000300800 */
[----:B------:R-:W4:Y:S04]  /*81c10*/  LDL.LU R237, [R1+0x2760] ;  /* 0x0027600001ed7983 */ /* 0x000f280000300800 */
[----:B------:R-:W4:Y:S04]  /*81c20*/  LDL.LU R108, [R1+0x9a0] ;  /* 0x0009a000016c7983 */ /* 0x000f280000300800 */
[----:B------:R-:W4:Y:S04]  /*81c30*/  LDL.LU R109, [R1+0x9a4] ;  /* 0x0009a400016d7983 */ /* 0x000f280000300800 */
[----:B------:R-:W4:Y:S04]  /*81c40*/  LDL.LU R110, [R1+0x9a8] ;  /* 0x0009a800016e7983 */ /* 0x000f280000300800 */
[----:B------:R-:W4:Y:S01]  /*81c50*/  LDL.LU R111, [R1+0x9ac] ;  /* 0x0009ac00016f7983 */ /* 0x000f220000300800 */
[----:B--2---:R-:W-:-:S03]  /*81c60*/  IMAD.MOV.U32 R119, RZ, RZ, R236 ;  /* 0x000000ffff777224 */ /* 0x004fc600078e00ec */
[----:B------:R-:W2:Y:S01]  /*81c70*/  LDL.LU R236, [R1+0x290] ;  /* 0x0002900001ec7983 */ /* 0x000ea20000300800 */
[----:B---3--:R-:W-:Y:S01]  /*81c80*/  MOV R117, R238 ;  /* 0x000000ee00757202 */ /* 0x008fe20000000f00 */
[----:B----4-:R-:W-:Y:S02]  /*81c90*/  IMAD.MOV.U32 R116, RZ, RZ, R239 ;  /* 0x000000ffff747224 */ /* 0x010fe400078e00ef */
[----:B------:R-:W-:Y:S02]  /*81ca0*/  IMAD.MOV.U32 R118, RZ, RZ, R237 ;  /* 0x000000ffff767224 */ /* 0x000fe400078e00ed */
        /* <DEDUP_REMOVED lines=36> */
[----:B------:R-:W2:Y:S04]  /*81ef0*/  LDL.LU.64 R238, [R1+0x2758] ;  /* 0x0027580001ee7983 */ /* 0x000ea80000300a00 */
[----:B------:R-:W2:Y:S01]  /*81f00*/  LDL.LU.64 R236, [R1+0x2750] ;  /* 0x0027500001ec7983 */ /* 0x000ea20000300a00 */
[C---:B------:R-:W-:Y:S08]  /*81f10*/  HMMA.1688.F32.TF32 R116, R228.reuse, R20, R116 ;  /* 0x00000014e474723c */ /* 0x040ff00000081074 */
[C---:B---3--:R-:W-:Y:S08]  /*81f20*/  HMMA.1688.F32.TF32 R120, R228.reuse, R16, R120 ;  /* 0x00000010e478723c */ /* 0x048ff00000081078 */
[C---:B----4-:R-:W-:Y:S01]  /*81f30*/  HMMA.1688.F32.TF32 R124, R228.reuse, R12, R124 ;  /* 0x0000000ce47c723c */ /* 0x050fe2000008107c */
[----:B------:R-:W-:Y:S07]  /*81f40*/  STL.64 [R1+0x2a0], R232 ;  /* 0x0002a0e801007387 */ /* 0x000fee0000100a00 */
[C---:B------:R-:W-:Y:S01]  /*81f50*/  HMMA.1688.F32.TF32 R128, R228.reuse, R8, R128 ;  /* 0x00000008e480723c */ /* 0x040fe20000081080 */
[----:B------:R-:W-:Y:S04]  /*81f60*/  STL.64 [R1+0x2a8], R234 ;  /* 0x0002a8ea01007387 */ /* 0x000fe80000100a00 */
[----:B------:R-:W-:Y:S04]  /*81f70*/  LDS R232, [R3+0x38600] ;  /* 0x0386000003e87984 */ /* 0x000fe80000000800 */
[----:B------:R-:W-:Y:S04]  /*81f80*/  LDS R234, [R3+0x3a600] ;  /* 0x03a6000003ea7984 */ /* 0x000fe80000000800 */
[----:B------:R-:W-:Y:S01]  /*81f90*/  LDS R233, [R0+0x38600] ;  /* 0x0386000000e97984 */ /* 0x000fe20000000800 */
[C---:B------:R-:W-:Y:S03]  /*81fa0*/  HMMA.1688.F32.TF32 R112, R228.reuse, R24, R112 ;  /* 0x00000018e470723c */ /* 0x040fe60000081070 */
[----:B------:R-:W1:Y:S05]  /*81fb0*/  LDS R235, [R0+0x3a600] ;  /* 0x03a6000000eb7984 */ /* 0x000e6a0000000800 */
[C---:B--2---:R-:W-:Y:S11]  /*81fc0*/  HMMA.1688.F32.TF32 R236, R228.reuse, R4, R236 ;  /* 0x00000004e4ec723c */ /* 0x044ff600000810ec */
[----:B------:R-:W-:Y:S11]  /*81fd0*/  @!UPT UIADD3 URZ, URZ, URZ, URZ ;  /* 0x0000003f3f3ff290 */ /* 0x000ff6000fffe03f */
[----:B------:R-:W-:Y:S01]  /*81fe0*/  @!UPT UIADD3 URZ, URZ, URZ, URZ ;  /* 0x0000003f3f3ff290 */ /* 0x000fe2000fffe03f */
[----:B------:R-:W-:Y:S04]  /*81ff0*/  STL.64 [R1+0x290], R236 ;  /* 0x000290ec01007387 */ /* 0x000fe80000100a00 */
[----:B------:R-:W-:Y:S04]  /*82000*/  STL.64 [R1+0x298], R238 ;  /* 0x000298ee01007387 */ /* 0x000fe80000100a00 */
[----:B------:R-:W-:Y:S04]  /*82010*/  STL.64 [R1+0x2b0], R128 ;  /* 0x0002b08001007387 */ /* 0x000fe80000100a00 */
[----:B------:R2:W-:Y:S04]  /*82020*/  STL.64 [R1+0x2b8], R130 ;  /* 0x0002b88201007387 */ /* 0x0005e80000100a00 */
[----:B------:R-:W-:Y:S04]  /*82030*/  LDS R236, [R3+0x38700] ;  /* 0x0387000003ec7984 */ /* 0x000fe80000000800 */
[----:B------:R-:W-:Y:S04]  /*82040*/  LDS R238, [R3+0x3a700] ;  /* 0x03a7000003ee7984 */ /* 0x000fe80000000800 */
[----:B--2---:R-:W2:Y:S04]  /*82050*/  LDL.LU.64 R130, [R1+0x2748] ;  /* 0x0027480001827983 */ /* 0x004ea80000300a00 */
        /* <DEDUP_REMOVED lines=9> */
[----:B-1----:R-:W2:Y:S04]  /*820f0*/  LDL.LU.64 R122, [R1+0x2728] ;  /* 0x00272800017a7983 */ /* 0x002ea80000300a00 */
[----:B------:R-:W2:Y:S04]  /*82100*/  LDL.LU.64 R120, [R1+0x2720] ;  /* 0x0027200001787983 */ /* 0x000ea80000300a00 */
[----:B------:R-:W-:Y:S04]  /*82110*/  STL.64 [R1+0x350], R116 ;  /* 0x0003507401007387 */ /* 0x000fe80000100a00 */
[----:B------:R1:W-:Y:S04]  /*82120*/  STL.64 [R1+0x358], R118 ;  /* 0x0003587601007387 */ /* 0x0003e80000100a00 */
[----:B------:R-:W-:Y:S04]  /*82130*/  STL.64 [R1+0x380], R112 ;  /* 0x0003807001007387 */ /* 0x000fe80000100a00 */
[----:B------:R4:W-:Y:S01]  /*82140*/  STL.64 [R1+0x388], R114 ;  /* 0x0003887201007387 */ /* 0x0009e20000100a00 */
[C---:B-1----:R-:W-:Y:S08]  /*82150*/  HMMA.1688.F32.TF32 R116, R228.reuse, R28, R108 ;  /* 0x0000001ce474723c */ /* 0x042ff0000008106c */
[C---:B----4-:R-:W-:Y:S08]  /*82160*/  HMMA.1688.F32.TF32 R112, R228.reuse, R32, R104 ;  /* 0x00000020e470723c */ /* 0x050ff00000081068 */
        /* <DEDUP_REMOVED lines=9> */
[----:B------:R-:W-:Y:S01]  /*82200*/  HMMA.1688.F32.TF32 R80, R228, R64, R72 ;  /* 0x00000040e450723c */ /* 0x000fe20000081048 */
        /* <DEDUP_REMOVED lines=28> */
[C---:B----4-:R-:W-:Y:S08]  /*823d0*/  HMMA.1688.F32.TF32 R72, R232.reuse, R20, R240 ;  /* 0x00000014e848723c */ /* 0x050ff000000810f0 */
[C---:B-1----:R-:W-:Y:S07]  /*823e0*/  HMMA.1688.F32.TF32 R68, R232.reuse, R24, R244 ;  /* 0x00000018e844723c */ /* 0x042fee00000810f4 */
[----:B------:R-:W-:Y:S04]  /*823f0*/  STL.64 [R1+0x2e0], R76 ;  /* 0x0002e04c01007387 */ /* 0x000fe80000100a00 */
[----:B------:R-:W-:Y:S04]  /*82400*/  STL.64 [R1+0x2e8], R78 ;  /* 0x0002e84e01007387 */ /* 0x000fe80000100a00 */
[----:B------:R-:W3:Y:S04]  /*82410*/  LDL.LU R188, [R1+0x40] ;  /* 0x0000400001bc7983 */ /* 0x000ee80000300800 */
        /* <DEDUP_REMOVED lines=79> */
[C---:B--2---:R-:W-:Y:S11]  /*82910*/  HMMA.1688.F32.TF32 R244, R232.reuse, R28, R244 ;  /* 0x0000001ce8f4723c */ /* 0x044ff600000810f4 */
[----:B------:R-:W-:Y:S11]  /*82920*/  @!UPT UIADD3 URZ, URZ, URZ, URZ ;  /* 0x0000003f3f3ff290 */ /* 0x000ff6000fffe03f */
[----:B------:R-:W-:Y:S01]  /*82930*/  @!UPT UIADD3 URZ, URZ, URZ, URZ ;  /* 0x0000003f3f3ff290 */ /* 0x000fe2000fffe03f */
[----:B------:R1:W-:Y:S04]  /*82940*/  STL.64 [R1+0x1b0], R244 ;  /* 0x0001b0f401007387 */ /* 0x0003e80000100a00 */
[----:B------:R2:W-:Y:S04]  /*82950*/  STL.64 [R1+0x1b8], R246 ;  /* 0x0001b8f601007387 */ /* 0x0005e80000100a00 */
[----:B-1----:R-:W4:Y:S04]  /*82960*/  LDL.LU R244, [R1+0x20] ;  /* 0x0000200001f47983 */ /* 0x002f280000300800 */
[----:B------:R-:W4:Y:S04]  /*82970*/  LDL.LU R245, [R1+0x24] ;  /* 0x0000240001f57983 */ /* 0x000f280000300800 */
[----:B--2---:R-:W4:Y:S04]  /*82980*/  LDL.LU R246, [R1+0x28] ;  /* 0x0000280001f67983 */ /* 0x004f280000300800 */
[----:B------:R-:W4:Y:S01]  /*82990*/  LDL.LU R247, [R1+0x2c] ;  /* 0x00002c0001f77983 */ /* 0x000f220000300800 */
[C---:B---3--:R-:W-:Y:S08]  /*829a0*/  HMMA.1688.F32.TF32 R116, R232.reuse, R32, R116 ;  /* 0x00000020e874723c */ /* 0x048ff00000081074 */
[C---:B------:R-:W-:Y:S08]  /*829b0*/  HMMA.1688.F32.TF32 R112, R232.reuse, R36, R112 ;  /* 0x00000024e870723c */ /* 0x040ff00000081070 */
[C---:B------:R-:W-:Y:S08]  /*829c0*/  HMMA.1688.F32.TF32 R108, R232.reuse, R40, R108 ;  /* 0x00000028e86c723c */ /* 0x040ff0000008106c */
[C---:B------:R-:W-:Y:S01]  /*829d0*/  HMMA.1688.F32.TF32 R104, R232.reuse, R44, R104 ;  /* 0x0000002ce868723c */ /* 0x040fe20000081068 */
        /* <DEDUP_REMOVED lines=9> */
[----:B------:R1:W-:Y:S07]  /*82a70*/  STL.64 [R1+0x198], R114 ;  /* 0x0001987201007387 */ /* 0x0003ee0000100a00 */
[----:B------:R-:W-:Y:S01]  /*82a80*/  HMMA.1688.F32.TF32 R232, R232, R64, R84 ;  /* 0x00000040e8e8723c */ /* 0x000fe20000081054 */
[----:B-1----:R-:W3:Y:S04]  /*82a90*/  LDL.LU.64 R114, [R1+0x2708] ;  /* 0x0027080001727983 */ /* 0x002ee80000300a00 */
[----:B------:R-:W3:Y:S04]  /*82aa0*/  LDL.LU.64 R112, [R1+0x2700] ;  /* 0x0027000001707983 */ /* 0x000ee80000300a00 */
        /* <DEDUP_REMOVED lines=30> */
[----:B------:R-:W2:Y:S04]  /*82c90*/  LDL.LU.64 R86, [R1+0x2698] ;  /* 0x0026980001567983 */ /* 0x000ea80000300a00 */
[----:B------:R-:W2:Y:S01]  /*82ca0*/  LDL.LU.64 R84, [R1+0x2690] ;  /* 0x0026900001547983 */ /* 0x000ea20000300a00 */
[C---:B------:R-:W-:Y:S03]  /*82cb0*/  HMMA.1688.F32.TF32 R184, R236.reuse, R28, R184 ;  /* 0x0000001cecb8723c */ /* 0x040fe600000810b8 */
[----:B------:R1:W-:Y:S04]  /*82cc0*/  STL.64 [R1+0x120], R232 ;  /* 0x000120e801007387 */ /* 0x0003e80000100a00 */
[----:B------:R-:W-:Y:S01]  /*82cd0*/  STL.64 [R1+0x128], R234 ;  /* 0x000128ea01007387 */ /* 0x000fe20000100a00 */
[C---:B------:R-:W-:Y:S03]  /*82ce0*/  HMMA.1688.F32.TF32 R188, R236.reuse, R32, R188 ;  /* 0x00000020ecbc723c */ /* 0x040fe600000810bc */
[----:B-1----:R-:W2:Y:S04]  /*82cf0*/  LDL.LU R232, [R1+0x10] ;  /* 0x0000100001e87983 */ /* 0x002ea80000300800 */
[----:B------:R-:W2:Y:S04]  /*82d00*/  LDL.LU R233, [R1+0x14] ;  /* 0x0000140001e97983 */ /* 0x000ea80000300800 */
[----:B------:R-:W-:Y:S04]  /*82d10*/  STL.64 [R1+0x110], R80 ;  /* 0x0001105001007387 */ /* 0x000fe80000100a00 */
[----:B------:R1:W-:Y:S01]  /*82d20*/  STL.64 [R1+0x118], R82 ;  /* 0x0001185201007387 */ /* 0x0003e20000100a00 */
[C---:B------:R-:W-:Y:S03]  /*82d30*/  HMMA.1688.F32.TF32 R240, R236.reuse, R36, R240 ;  /* 0x00000024ecf0723c */ /* 0x040fe600000810f0 */
[----:B-1----:R-:W3:Y:S04]  /*82d40*/  LDL.LU.64 R82, [R1+0x2688] ;  /* 0x0026880001527983 */ /* 0x002ee80000300a00 */
[----:B------:R-:W3:Y:S04]  /*82d50*/  LDL.LU.64 R80, [R1+0x2680] ;  /* 0x0026800001507983 */ /* 0x000ee80000300a00 */
[----:B------:R-:W-:Y:S04]  /*82d60*/  STL.64 [R1+0x100], R76 ;  /* 0x0001004c01007387 */ /* 0x000fe80000100a00 */
[----:B------:R1:W-:Y:S04]  /*82d70*/  STL.64 [R1+0x108], R78 ;  /* 0x0001084e01007387 */ /* 0x0003e80000100a00 */
[----:B-1----:R-:W3:Y:S04]  /*82d80*/  LDL.LU.64 R78, [R1+0x2678] ;  /* 0x00267800014e7983 */ /* 0x002ee80000300a00 */
[----:B------:R-:W3:Y:S04]  /*82d90*/  LDL.LU.64 R76, [R1+0x2670] ;  /* 0x00267000014c7983 */ /* 0x000ee80000300a00 */
[----:B------:R-:W-:Y:S01]  /*82da0*/  STL.64 [R1+0xf0], R72 ;  /* 0x0000f04801007387 */ /* 0x000fe20000100a00 */
[----:B----4-:R-:W-:Y:S03]  /*82db0*/  HMMA.1688.F32.TF32 R244, R236, R40, R244 ;  /* 0x00000028ecf4723c */ /* 0x010fe600000810f4 */
        /* <DEDUP_REMOVED lines=8> */
[----:B------:R-:W-:Y:S04]  /*82e40*/  STL.64 [R1+0xd8], R230 ;  /* 0x0000d8e601007387 */ /* 0x000fe80000100a00 */
[----:B------:R-:W-:Y:S04]  /*82e50*/  STL.64 [R1+0xc0], R180 ;  /* 0x0000c0b401007387 */ /* 0x000fe80000100a00 */
        /* <DEDUP_REMOVED lines=8> */
[----:B------:R-:W-:Y:S01]  /*82ee0*/  MOV R234, R252 ;  /* 0x000000fc00ea7202 */ /* 0x000fe20000000f00 */
[----:B------:R-:W-:Y:S01]  /*82ef0*/  IMAD.MOV.U32 R16, RZ, RZ, R245 ;  /* 0x000000ffff107224 */ /* 0x000fe200078e00f5 */
[----:B------:R-:W-:Y:S04]  /*82f00*/  LDS R228, [R3+0x3c000] ;  /* 0x03c0000003e47984 */ /* 0x000fe80000000800 */
[----:B-1----:R-:W4:Y:S04]  /*82f10*/  LDL.LU.64 R182, [R1+0x2648] ;  /* 0x0026480001b67983 */ /* 0x002f280000300a00 */
[----:B------:R-:W4:Y:S04]  /*82f20*/  LDL.LU.64 R180, [R1+0x2640] ;  /* 0x0026400001b47983 */ /* 0x000f280000300a00 */
[----:B------:R-:W-:Y:S04]  /*82f30*/  STL.64 [R1+0xb0], R184 ;  /* 0x0000b0b801007387 */ /* 0x000fe80000100a00 */
[----:B------:R1:W-:Y:S01]  /*82f40*/  STL.64 [R1+0xb8], R186 ;  /* 0x0000b8ba01007387 */ /* 0x0003e20000100a00 */
[----:B------:R-:W-:-:S03]  /*82f50*/  IMAD.MOV.U32 R235, RZ, RZ, R2 ;  /* 0x000000ffffeb7224 */ /* 0x000fc600078e0002 */
[----:B------:R-:W-:Y:S04]  /*82f60*/  LDS R230, [R3+0x3e000] ;  /* 0x03e0000003e67984 */ /* 0x000fe80000000800 */
[----:B------:R-:W-:Y:S04]  /*82f70*/  LDS R229, [R0+0x3c000] ;  /* 0x03c0000000e57984 */ /* 0x000fe80000000800 */
[----:B-1----:R-:W4:Y:S04]  /*82f80*/  LDL.LU.64 R186, [R1+0x2638] ;  /* 0x0026380001ba7983 */ /* 0x002f280000300a00 */
[----:B------:R-:W4:Y:S04]  /*82f90*/  LDL.LU.64 R184, [R1+0x2630] ;  /* 0x0026300001b87983 */ /* 0x000f280000300a00 */
[----:B------:R-:W-:Y:S04]  /*82fa0*/  STL.64 [R1+0xa0], R188 ;  /* 0x0000a0bc01007387 */ /* 0x000fe80000100a00 */
[----:B------:R1:W-:Y:S04]  /*82fb0*/  STL.64 [R1+0xa8], R190 ;  /* 0x0000a8be01007387 */ /* 0x0003e80000100a00 */
[----:B------:R-:W3:Y:S04]  /*82fc0*/  LDS R231, [R0+0x3e000] ;  /* 0x03e0000000e77984 */ /* 0x000ee80000000800 */
[----:B-1----:R-:W4:Y:S04]  /*82fd0*/  LDL.LU.64 R190, [R1+0x2628] ;  /* 0x0026280001be7983 */ /* 0x002f280000300a00 */
[----:B------:R-:W4:Y:S04]  /*82fe0*/  LDL.LU.64 R188, [R1+0x2620] ;  /* 0x0026200001bc7983 */ /* 0x000f280000300a00 */
[----:B------:R-:W4:Y:S04]  /*82ff0*/  LDL.LU.64 R242, [R1+0x2618] ;  /* 0x0026180001f27983 */ /* 0x000f280000300a00 */
[----:B------:R-:W4:Y:S04]  /*83000*/  LDL.LU.64 R240, [R1+0x2610] ;  /* 0x0026100001f07983 */ /* 0x000f280000300a00 */
[----:B------:R-:W4:Y:S04]  /*83010*/  LDL.LU.64 R246, [R1+0x2608] ;  /* 0x0026080001f67983 */ /* 0x000f280000300a00 */
[----:B------:R-:W4:Y:S01]  /*83020*/  LDL.LU.64 R244, [R1+0x2600] ;  /* 0x0026000001f47983 */ /* 0x000f220000300a00 */
[----:B--2---:R-:W-:Y:S11]  /*83030*/  HMMA.1688.F32.TF32 R232, R236, R44, R232 ;  /* 0x0000002cece8723c */ /* 0x004ff600000810e8 */
[----:B------:R-:W-:Y:S11]  /*83040*/  @!UPT UIADD3 URZ, URZ, URZ, URZ ;  /* 0x0000003f3f3ff290 */ /* 0x000ff6000fffe03f */
[----:B------:R-:W-:Y:S02]  /*83050*/  @!UPT UIADD3 URZ, URZ, URZ, URZ ;  /* 0x0000003f3f3ff290 */ /* 0x000fe4000fffe03f */
[----:B------:R-:W-:Y:S01]  /*83060*/  IMAD.MOV.U32 R40, RZ, RZ, R232 ;  /* 0x000000ffff287224 */ /* 0x000fe200078e00e8 */
[----:B------:R-:W-:Y:S01]  /*83070*/  MOV R45, R234 ;  /* 0x000000ea002d7202 */ /* 0x000fe20000000f00 */
[----:B------:R-:W-:Y:S02]  /*83080*/  IMAD.MOV.U32 R41, RZ, RZ, R233 ;  /* 0x000000ffff297224 */ /* 0x000fe400078e00e9 */
[----:B------:R-:W-:Y:S01]  /*83090*/  IMAD.MOV.U32 R44, RZ, RZ, R235 ;  /* 0x000000ffff2c7224 */ /* 0x000fe200078e00eb */
[----:B---3--:R-:W-:Y:S08]  /*830a0*/  HMMA.1688.F32.TF32 R76, R228, R14, R76 ;  /* 0x0000000ee44c723c */ /* 0x008ff0000008104c */
[----:B----4-:R-:W-:Y:S08]  /*830b0*/  HMMA.1688.F32.TF32 R232, R236, R48, R244 ;  /* 0x00000030ece8723c */ /* 0x010ff000000810f4 */
[C---:B------:R-:W-:Y:S08]  /*830c0*/  HMMA.1688.F32.TF32 R244, R228.reuse, R6, R68 ;  /* 0x00000006e4f4723c */ /* 0x040ff00000081044 */
[----:B------:R-:W-:Y:S08]  /*830d0*/  HMMA.1688.F32.TF32 R68, R228, R18, R80 ;  /* 0x00000012e444723c */ /* 0x000ff00000081050 */
[----:B------:R-:W-:Y:S01]  /*830e0*/  IMAD.MOV.U32 R28, RZ, RZ, R232 ;  /* 0x000000ffff1c7224 */ /* 0x000fe200078e00e8 */
[----:B------:R-:W-:Y:S01]  /*830f0*/  MOV R29, R233 ;  /* 0x000000e9001d7202 */ /* 0x000fe20000000f00 */
[----:B------:R-:W-:-:S02]  /*83100*/  IMAD.MOV.U32 R2, RZ, RZ, R234 ;  /* 0x000000ffff027224 */ /* 0x000fc400078e00ea */
[----:B------:R-:W-:Y:S02]  /*83110*/  IMAD.MOV.U32 R252, RZ, RZ, R235 ;  /* 0x000000fffffc7224 */ /* 0x000fe400078e00eb */
[----:B------:R-:W-:Y:S08]  /*83120*/  HMMA.1688.F32.TF32 R232, R236, R52, R240 ;  /* 0x00000034ece8723c */ /* 0x000ff000000810f0 */
[C---:B------:R-:W-:Y:S01]  /*83130*/  HMMA.1688.F32.TF32 R240, R228.reuse, R10, R72 ;  /* 0x0000000ae4f0723c */ /* 0x040fe20000081048 */
[----:B------:R-:W-:Y:S04]  /*83140*/  STL.64 [R1+0x2400], R246 ;  /* 0x002400f601007387 */ /* 0x000fe80000100a00 */
[----:B------:R-:W-:Y:S03]  /*83150*/  STL.64 [R1+0x23f8], R244 ;  /* 0x0023f8f401007387 */ /* 0x000fe60000100a00 */
[C---:B------:R-:W-:Y:S11]  /*83160*/  HMMA.1688.F32.TF32 R72, R228.reuse, R22, R84 ;  /* 0x00000016e448723c */ /* 0x040ff60000081054 */
[----:B------:R-:W-:Y:S04]  /*83170*/  @!UPT UIADD3 URZ, URZ, URZ, URZ ;  /* 0x0000003f3f3ff290 */ /* 0x000fe8000fffe03f */
[----:B------:R-:W-:Y:S04]  /*83180*/  STL.64 [R1+0x2410], R242 ;  /* 0x002410f201007387 */ /* 0x000fe80000100a00 */
[----:B------:R-:W-:Y:S04]  /*83190*/  STL.64 [R1+0x2408], R240 ;  /* 0x002408f001007387 */ /* 0x000fe80000100a00 */
[----:B------:R-:W-:Y:S04]  /*831a0*/  STL.64 [R1+0x550], R76 ;  /* 0x0005504c01007387 */ /* 0x000fe80000100a00 */
[----:B------:R1:W-:Y:S04]  /*831b0*/  STL.64 [R1+0x558], R78 ;  /* 0x0005584e01007387 */ /* 0x0003e80000100a00 */
[----:B------:R-:W-:Y:S04]  /*831c0*/  STL.64 [R1+0x5b0], R68 ;  /* 0x0005b04401007387 */ /* 0x000fe80000100a00 */
[----:B------:R2:W-:Y:S01]  /*831d0*/  STL.64 [R1+0x5b8], R70 ;  /* 0x0005b84601007387 */ /* 0x0005e20000100a00 */
[C---:B-1----:R-:W-:Y:S08]  /*831e0*/  HMMA.1688.F32.TF32 R76, R228.reuse, R26, R88 ;  /* 0x0000001ae44c723c */ /* 0x042ff00000081058 */
[----:B--2---:R-:W-:Y:S01]  /*831f0*/  HMMA.1688.F32.TF32 R68, R228, R30, R92 ;  /* 0x0000001ee444723c */ /* 0x004fe2000008105c */
[----:B------:R-:W-:Y:S04]  /*83200*/  STL.64 [R1+0x640], R72 ;  /* 0x0006404801007387 */ /* 0x000fe80000100a00 */
[----:B------:R1:W-:Y:S03]  /*83210*/  STL.64 [R1+0x648], R74 ;  /* 0x0006484a01007387 */ /* 0x0003e60000100a00 */
[----:B------:R-:W-:Y:S07]  /*83220*/  HMMA.1688.F32.TF32 R188, R236, R56, R188 ;  /* 0x00000038ecbc723c */ /* 0x000fee00000810bc */
[----:B------:R-:W-:Y:S01]  /*83230*/  STL.64 [R1+0x6e0], R76 ;  /* 0x0006e04c01007387 */ /* 0x000fe20000100a00 */
[C---:B-1----:R-:W-:Y:S03]  /*83240*/  HMMA.1688.F32.TF32 R72, R228.reuse, R34, R96 ;  /* 0x00000022e448723c */ /* 0x042fe60000081060 */
[----:B------:R1:W-:Y:S04]  /*83250*/  STL.64 [R1+0x6e8], R78 ;  /* 0x0006e84e01007387 */ /* 0x0003e80000100a00 */
[----:B------:R-:W-:Y:S04]  /*83260*/  STL.64 [R1+0x850], R68 ;  /* 0x0008504401007387 */ /* 0x000fe80000100a00 */
[----:B------:R2:W-:Y:S01]  /*83270*/  STL.64 [R1+0x858], R70 ;  /* 0x0008584601007387 */ /* 0x0005e20000100a00 */
[C---:B-1----:R-:W-:Y:S04]  /*83280*/  HMMA.1688.F32.TF32 R76, R228.reuse, R38, R100 ;  /* 0x00000026e44c723c */ /* 0x042fe80000081064 */
[----:B------:R-:W-:Y:S01]  /*83290*/  IMAD.MOV.U32 R32, RZ, RZ, R188 ;  /* 0x000000ffff207224 */ /* 0x000fe200078e00bc */
[----:B------:R-:W-:Y:S01]  /*832a0*/  MOV R53, R190 ;  /* 0x000000be00357202 */ /* 0x000fe20000000f00 */
[----:B------:R-:W-:Y:S01]  /*832b0*/  IMAD.MOV.U32 R33, RZ, RZ, R189 ;  /* 0x000000ffff217224 */ /* 0x000fe200078e00bd */
[----:B------:R-:W-:Y:S01]  /*832c0*/  LDS R188, [R3+0x3c100] ;  /* 0x03c1000003bc7984 */ /* 0x000fe20000000800 */
[----:B--2---:R-:W-:Y:S03]  /*832d0*/  HMMA.1688.F32.TF32 R68, R228, R42, R104 ;  /* 0x0000002ae444723c */ /* 0x004fe60000081068 */
[----:B------:R-:W-:Y:S01]  /*832e0*/  STL.64 [R1+0x840], R72 ;  /* 0x0008404801007387 */ /* 0x000fe20000100a00 */
[----:B------:R-:W-:-:S03]  /*832f0*/  IMAD.MOV.U32 R52, RZ, RZ, R191 ;  /* 0x000000ffff347224 */ /* 0x000fc600078e00bf */
[----:B------:R1:W-:Y:S04]  /*83300*/  STL.64 [R1+0x848], R74 ;  /* 0x0008484a01007387 */ /* 0x0003e80000100a00 */
[----:B------:R-:W-:Y:S04]  /*83310*/  LDS R190, [R3+0x3e100] ;  /* 0x03e1000003be7984 */ /* 0x000fe80000000800 */
[----:B------:R-:W-:Y:S01]  /*83320*/  LDS R189, [R0+0x3c100] ;  /* 0x03c1000000bd7984 */ /* 0x000fe20000000800 */
[C---:B-1----:R-:W-:Y:S03]  /*83330*/  HMMA.1688.F32.TF32 R72, R228.reuse, R46, R108 ;  /* 0x0000002ee448723c */ /* 0x042fe6000008106c */
[----:B------:R-:W-:Y:S04]  /*83340*/  STL.64 [R1+0x8a0], R76 ;  /* 0x0008a04c01007387 */ /* 0x000fe80000100a00 */
[----:B------:R1:W-:Y:S04]  /*83350*/  STL.64 [R1+0x8a8], R78 ;  /* 0x0008a84e01007387 */ /* 0x0003e80000100a00 */
[----:B------:R-:W2:Y:S04]  /*83360*/  LDS R191, [R0+0x3e100] ;  /* 0x03e1000000bf7984 */ /* 0x000ea80000000800 */
[----:B------:R-:W-:Y:S01]  /*83370*/  STL.64 [R1+0x890], R68 ;  /* 0x0008904401007387 */ /* 0x000fe20000100a00 */
[----:B-1----:R-:W-:Y:S03]  /*83380*/  HMMA.1688.F32.TF32 R76, R228, R50, R112 ;  /* 0x00000032e44c723c */ /* 0x002fe60000081070 */
[----:B------:R1:W-:Y:S05]  /*83390*/  STL.64 [R1+0x898], R70 ;  /* 0x0008984601007387 */ /* 0x0003ea0000100a00 */
[C---:B------:R-:W-:Y:S08]  /*833a0*/  HMMA.1688.F32.TF32 R180, R236.reuse, R64, R180 ;  /* 0x00000040ecb4723c */ /* 0x040ff000000810b4 */
[----:B------:R-:W-:Y:S01]  /*833b0*/  HMMA.1688.F32.TF32 R184, R236, R60, R184 ;  /* 0x0000003cecb8723c */ /* 0x000fe200000810b8 */
[----:B------:R-:W-:Y:S01]  /*833c0*/  MOV R36, R232 ;  /* 0x000000e800247202 */ /* 0x000fe20000000f00 */
[----:B------:R-:W-:Y:S01]  /*833d0*/  IMAD.MOV.U32 R37, RZ, RZ, R233 ;  /* 0x000000ffff257224 */ /* 0x000fe200078e00e9 */
[----:B------:R-:W-:Y:S01]  /*833e0*/  MOV R48, R235 ;  /* 0x000000eb00307202 */ /* 0x000fe20000000f00 */
[----:B------:R-:W-:-:S02]  /*833f0*/  IMAD.MOV.U32 R49, RZ, RZ, R234 ;  /* 0x000000ffff317224 */ /* 0x000fc400078e00ea */
[----:B------:R-:W-:Y:S01]  /*83400*/  IMAD.MOV.U32 R244, RZ, RZ, R219 ;  /* 0x000000fffff47224 */ /* 0x000fe200078e00db */
[----:B------:R-:W-:Y:S01]  /*83410*/  MOV R246, R217 ;  /* 0x000000d900f67202 */ /* 0x000fe20000000f00 */
[C---:B-1----:R-:W-:Y:S01]  /*83420*/  HMMA.1688.F32.TF32 R68, R228.reuse, R54, R116 ;  /* 0x00000036e444723c */ /* 0x042fe20000081074 */
[----:B------:R-:W-:Y:S04]  /*83430*/  STL.64 [R1+0x8d0], R72 ;  /* 0x0008d04801007387 */ /* 0x000fe80000100a00 */
[----:B------:R1:W-:Y:S04]  /*83440*/  STL.64 [R1+0x8d8], R74 ;  /* 0x0008d84a01007387 */ /* 0x0003e80000100a00 */
[----:B------:R-:W-:Y:S04]  /*83450*/  STL.64 [R1+0x8c0], R76 ;  /* 0x0008c04c01007387 */ /* 0x000fe80000100a00 */
[----:B------:R3:W-:Y:S01]  /*83460*/  STL.64 [R1+0x8c8], R78 ;  /* 0x0008c84e01007387 */ /* 0x0007e20000100a00 */
[----:B-1----:R-:W-:Y:S01]  /*83470*/  HMMA.1688.F32.TF32 R72, R228, R58, R120 ;  /* 0x0000003ae448723c */ /* 0x002fe20000081078 */
[----:B------:R-:W-:Y:S01]  /*83480*/  MOV R61, R180 ;  /* 0x000000b4003d7202 */ /* 0x000fe20000000f00 */
[----:B------:R-:W-:Y:S01]  /*83490*/  IMAD.MOV.U32 R60, RZ, RZ, R181 ;  /* 0x000000ffff3c7224 */ /* 0x000fe200078e00b5 */
[----:B------:R-:W-:Y:S01]  /*834a0*/  MOV R56, R183 ;  /* 0x000000b700387202 */ /* 0x000fe20000000f00 */
[----:B------:R-:W-:Y:S01]  /*834b0*/  IMAD.MOV.U32 R57, RZ, RZ, R182 ;  /* 0x000000ffff397224 */ /* 0x000fe200078e00b6 */
[----:B------:R-:W-:-:S04]  /*834c0*/  MOV R8, R185 ;  /* 0x000000b900087202 */ /* 0x000fc80000000f00 */
[----:B------:R-:W-:Y:S01]  /*834d0*/  STL.64 [R1+0x8b0], R68 ;  /* 0x0008b04401007387 */ /* 0x000fe20000100a00 */
[----:B---3--:R-:W-:Y:S03]  /*834e0*/  HMMA.1688.F32.TF32 R76, R228, R62, R124 ;  /* 0x0000003ee44c723c */ /* 0x008fe6000008107c */
[----:B------:R1:W-:Y:S01]  /*834f0*/  STL.64 [R1+0x8b8], R70 ;  /* 0x0008b84601007387 */ /* 0x0003e20000100a00 */
[----:B------:R-:W-:Y:S02]  /*83500*/  IMAD.MOV.U32 R9, RZ, RZ, R184 ;  /* 0x000000ffff097224 */ /* 0x000fe400078e00b8 */
[----:B------:R-:W-:Y:S02]  /*83510*/  IMAD.MOV.U32 R5, RZ, RZ, R186 ;  /* 0x000000ffff057224 */ /* 0x000fe400078e00ba */
[----:B------:R-:W-:Y:S01]  /*83520*/  IMAD.MOV.U32 R245, RZ, RZ, R218 ;  /* 0x000000fffff57224 */ /* 0x000fe200078e00da */
[----:B--2---:R-:W-:Y:S01]  /*83530*/  HMMA.1688.F32.TF32 R236, R188, R14, R140 ;  /* 0x0000000ebcec723c */ /* 0x004fe2000008108c */
[----:B------:R-:W-:-:S02]  /*83540*/  IMAD.MOV.U32 R4, RZ, RZ, R187 ;  /* 0x000000ffff047224 */ /* 0x000fc400078e00bb */
[----:B------:R-:W-:Y:S01]  /*83550*/  IMAD.MOV.U32 R247, RZ, RZ, R216 ;  /* 0x000000fffff77224 */ /* 0x000fe200078e00d8 */
[----:B------:R-:W-:-:S04]  /*83560*/  MOV R241, R209 ;  /* 0x000000d100f17202 */ /* 0x000fc80000000f00 */
[----:B-1----:R-:W-:Y:S08]  /*83570*/  HMMA.1688.F32.TF32 R68, R228, R66, R128 ;  /* 0x00000042e444723c */ /* 0x002ff00000081080 */
[C---:B------:R-:W-:Y:S08]  /*83580*/  HMMA.1688.F32.TF32 R228, R188.reuse, R6, R132 ;  /* 0x00000006bce4723c */ /* 0x040ff00000081084 */
[C---:B------:R-:W-:Y:S01]  /*83590*/  HMMA.1688.F32.TF32 R180, R188.reuse, R10, R136 ;  /* 0x0000000abcb4723c */ /* 0x040fe20000081088 */
[----:B------:R-:W-:Y:S07]  /*835a0*/  STL.64 [R1+0x880], R72 ;  /* 0x0008804801007387 */ /* 0x000fee0000100a00 */
[C---:B------:R-:W-:Y:S01]  /*835b0*/  HMMA.1688.F32.TF32 R232, R188.reuse, R18, R144 ;  /* 0x00000012bce8723c */ /* 0x040fe20000081090 */
[----:B------:R-:W-:Y:S07]  /*835c0*/  STL.64 [R1+0x888], R74 ;  /* 0x0008884a01007387 */ /* 0x000fee0000100a00 */
[C---:B------:R-:W-:Y:S08]  /*835d0*/  HMMA.1688.F32.TF32 R184, R188.reuse, R22, R148 ;  /* 0x00000016bcb8723c */ /* 0x040ff00000081094 */
[----:B------:R-:W-:Y:S01]  /*835e0*/  HMMA.1688.F32.TF32 R80, R188, R34, R160 ;  /* 0x00000022bc50723c */ /* 0x000fe200000810a0 */
[----:B------:R-:W-:-:S02]  /*835f0*/  IMAD.MOV.U32 R240, RZ, RZ, R210 ;  /* 0x000000fffff07224 */ /* 0x000fc400078e00d2 */
[----:B------:R-:W-:Y:S01]  /*83600*/  IMAD.MOV.U32 R242, RZ, RZ, R208 ;  /* 0x000000fffff27224 */ /* 0x000fe200078e00d0 */
[----:B------:R-:W-:Y:S01]  /*83610*/  STL.64 [R1+0x870], R76 ;  /* 0x0008704c01007387 */ /* 0x000fe20000100a00 */
[----:B------:R1:W-:Y:S02]  /*83620*/  STL.64 [R1+0x878], R78 ;  /* 0x0008784e01007387 */ /* 0x0003e40000100a00 */
        /* <DEDUP_REMOVED lines=11> */
[----:B-1----:R-:W-:Y:S01]  /*836e0*/  HMMA.1688.F32.TF32 R76, R188, R26, R152 ;  /* 0x0000001abc4c723c */ /* 0x002fe20000081098 */
[----:B------:R-:W-:Y:S01]  /*836f0*/  STL.64 [R1+0x860], R68 ;  /* 0x0008604401007387 */ /* 0x000fe20000100a00 */
[----:B------:R1:W-:Y:S02]  /*83700*/  STL.64 [R1+0x868], R70 ;  /* 0x0008684601007387 */ /* 0x0003e40000100a00 */
[----:B------:R-:W-:Y:S02]  /*83710*/  STL.64 [R1+0x2420], R230 ;  /* 0x002420e601007387 */ /* 0x000fe40000100a00 */
[----:B------:R-:W-:-:S02]  /*83720*/  IMAD.MOV.U32 R86, RZ, RZ, R226 ;  /* 0x000000ffff567224 */ /* 0x000fc400078e00e2 */
[----:B------:R-:W-:Y:S01]  /*83730*/  IMAD.MOV.U32 R87, RZ, RZ, R227 ;  /* 0x000000ffff577224 */ /* 0x000fe200078e00e3 */
[----:B------:R-:W-:Y:S04]  /*83740*/  LDS R72, [R3+0x3c200] ;  /* 0x03c2000003487984 */ /* 0x000fe80000000800 */
[----:B------:R-:W-:Y:S04]  /*83750*/  LDS R74, [R3+0x3e200] ;  /* 0x03e20000034a7984 */ /* 0x000fe80000000800 */
[----:B------:R-:W-:Y:S04]  /*83760*/  LDS R73, [R0+0x3c200] ;  /* 0x03c2000000497984 */ /* 0x000fe80000000800 */
[----:B------:R-:W-:Y:S04]  /*83770*/  LDS R75, [R0+0x3e200] ;  /* 0x03e20000004b7984 */ /* 0x000fe80000000800 */
[----:B------:R-:W-:Y:S04]  /*83780*/  LDS R96, [R3+0x3c300] ;  /* 0x03c3000003607984 */ /* 0x000fe80000000800 */
[----:B------:R-:W-:Y:S04]  /*83790*/  LDS R98, [R3+0x3e300] ;  /* 0x03e3000003627984 */ /* 0x000fe80000000800 */
[----:B------:R-:W-:Y:S04]  /*837a0*/  LDS R97, [R0+0x3c300] ;  /* 0x03c3000000617984 */ /* 0x000fe80000000800 */
[----:B------:R-:W2:Y:S01]  /*837b0*/  LDS R99, [R0+0x3e300] ;  /* 0x03e3000000637984 */ /* 0x000ea20000000800 */
[C---:B-1----:R-:W-:Y:S03]  /*837c0*/  HMMA.1688.F32.TF32 R68, R188.reuse, R30, R156 ;  /* 0x0000001ebc44723c */ /* 0x042fe6000008109c */
[----:B------:R-:W-:Y:S01]  /*837d0*/  STL.64 [R1+0x2418], R228 ;  /* 0x002418e401007387 */ /* 0x000fe20000100a00 */
[----:B------:R-:W-:Y:S02]  /*837e0*/  STL.64 [R1+0x2438], R182 ;  /* 0x002438b601007387 */ /* 0x000fe40000100a00 */
[----:B------:R-:W-:Y:S02]  /*837f0*/  STL.64 [R1+0x2430], R180 ;  /* 0x002430b401007387 */ /* 0x000fe40000100a00 */
[----:B------:R-:W-:Y:S01]  /*83800*/  STL.64 [R1+0x2448], R238 ;  /* 0x002448ee01007387 */ /* 0x000fe20000100a00 */
[----:B------:R-:W-:Y:S01]  /*83810*/  STL.64 [R1+0x2440], R236 ;  /* 0x002440ec01007387 */ /* 0x000fe20000100a00 */
[----:B------:R-:W-:Y:S02]  /*83820*/  STL.64 [R1+0x2458], R234 ;  /* 0x002458ea01007387 */ /* 0x000fe40000100a00 */
[----:B------:R-:W-:Y:S02]  /*83830*/  STL.64 [R1+0x2450], R232 ;  /* 0x002450e801007387 */ /* 0x000fe40000100a00 */
[----:B------:R-:W-:Y:S01]  /*83840*/  STL.64 [R1+0x2468], R186 ;  /* 0x002468ba01007387 */ /* 0x000fe20000100a00 */
[----:B------:R-:W-:Y:S01]  /*83850*/  STL.64 [R1+0x2460], R184 ;  /* 0x002460b801007387 */ /* 0x000fe20000100a00 */
[----:B------:R-:W-:Y:S02]  /*83860*/  STL.64 [R1+0x580], R76 ;  /* 0x0005804c01007387 */ /* 0x000fe40000100a00 */
[----:B------:R1:W-:Y:S01]  /*83870*/  STL.64 [R1+0x588], R78 ;  /* 0x0005884e01007387 */ /* 0x0003e20000100a00 */
[----:B------:R-:W-:Y:S04]  /*83880*/  LDS R120, [R3+0x3c400] ;  /* 0x03c4000003787984 */ /* 0x000fe80000000800 */
[----:B------:R-:W-:Y:S04]  /*83890*/  LDS R122, [R3+0x3e400] ;  /* 0x03e40000037a7984 */ /* 0x000fe80000000800 */
[----:B------:R-:W-:Y:S04]  /*838a0*/  LDS R121, [R0+0x3c400] ;  /* 0x03c4000000797984 */ /* 0x000fe80000000800 */
[----:B------:R-:W3:Y:S01]  /*838b0*/  LDS R123, [R0+0x3e400] ;  /* 0x03e40000007b7984 */ /* 0x000ee20000000800 */
[C---:B-1----:R-:W-:Y:S03]  /*838c0*/  HMMA.1688.F32.TF32 R76, R188.reuse, R38, R164 ;  /* 0x00000026bc4c723c */ /* 0x042fe600000810a4 */
[----:B------:R-:W-:Y:S01]  /*838d0*/  STL.64 [R1+0x7e0], R68 ;  /* 0x0007e04401007387 */ /* 0x000fe20000100a00 */
[----:B------:R1:W-:Y:S04]  /*838e0*/  STL.64 [R1+0x7e8], R70 ;  /* 0x0007e84601007387 */ /* 0x0003e80000100a00 */
[----:B-1----:R-:W-:Y:S01]  /*838f0*/  HMMA.1688.F32.TF32 R68, R188, R42, R168 ;  /* 0x0000002abc44723c */ /* 0x002fe200000810a8 */
[----:B------:R-:W-:Y:S01]  /*83900*/  STL.64 [R1+0x7d0], R80 ;  /* 0x0007d05001007387 */ /* 0x000fe20000100a00 */
[----:B------:R1:W-:Y:S06]  /*83910*/  STL.64 [R1+0x7d8], R82 ;  /* 0x0007d85201007387 */ /* 0x0003ec0000100a00 */
[C---:B--2---:R-:W-:Y:S08]  /*83920*/  HMMA.1688.F32.TF32 R100, R96.reuse, R30, R100 ;  /* 0x0000001e6064723c */ /* 0x044ff00000081064 */
[C---:B------:R-:W-:Y:S08]  /*83930*/  HMMA.1688.F32.TF32 R84, R96.reuse, R22, R84 ;  /* 0x000000166054723c */ /* 0x040ff00000081054 */
[----:B------:R-:W-:Y:S01]  /*83940*/  HMMA.1688.F32.TF32 R88, R96, R26, R88 ;  /* 0x0000001a6058723c */ /* 0x000fe20000081058 */
[----:B------:R-:W-:Y:S04]  /*83950*/  LDS R170, [R3+0x3e700] ;  /* 0x03e7000003aa7984 */ /* 0x000fe80000000800 */
[----:B------:R-:W-:Y:S01]  /*83960*/  STL.64 [R1+0x830], R76 ;  /* 0x0008304c01007387 */ /* 0x000fe20000100a00 */
[----:B------:R2:W-:Y:S03]  /*83970*/  STL.64 [R1+0x838], R78 ;  /* 0x0008384e01007387 */ /* 0x0005e60000100a00 */
[----:B------:R-:W-:Y:S04]  /*83980*/  LDS R168, [R3+0x3c700] ;  /* 0x03c7000003a87984 */ /* 0x000fe80000000800 */
[----:B------:R-:W-:Y:S04]  /*83990*/  LDS R171, [R0+0x3e700] ;  /* 0x03e7000000ab7984 */ /* 0x000fe80000000800 */
[----:B------:R-:W-:Y:S01]  /*839a0*/  LDS R169, [R0+0x3c700] ;  /* 0x03c7000000a97984 */ /* 0x000fe20000000800 */
[C---:B-1----:R-:W-:Y:S08]  /*839b0*/  HMMA.1688.F32.TF32 R80, R188.reuse, R46, R172 ;  /* 0x0000002ebc50723c */ /* 0x042ff000000810ac */
[C---:B--2---:R-:W-:Y:S01]  /*839c0*/  HMMA.1688.F32.TF32 R76, R188.reuse, R50, R176 ;  /* 0x00000032bc4c723c */ /* 0x044fe200000810b0 */
[----:B------:R-:W-:Y:S01]  /*839d0*/  STL.64 [R1+0x820], R68 ;  /* 0x0008204401007387 */ /* 0x000fe20000100a00 */
[----:B------:R1:W-:Y:S03]  /*839e0*/  STL.64 [R1+0x828], R70 ;  /* 0x0008284601007387 */ /* 0x0003e60000100a00 */
[----:B------:R-:W-:Y:S04]  /*839f0*/  LDS R172, [R3+0x3c600] ;  /* 0x03c6000003ac7984 */ /* 0x000fe80000000800 */
[----:B------:R-:W-:Y:S04]  /*83a00*/  LDS R174, [R3+0x3e600] ;  /* 0x03e6000003ae7984 */ /* 0x000fe80000000800 */
[----:B------:R-:W-:Y:S04]  /*83a10*/  LDS R173, [R0+0x3c600] ;  /* 0x03c6000000ad7984 */ /* 0x000fe80000000800 */
[----:B------:R-:W-:Y:S01]  /*83a20*/  LDS R175, [R0+0x3e600] ;  /* 0x03e6000000af7984 */ /* 0x000fe20000000800 */
[C---:B-1----:R-:W-:Y:S03]  /*83a30*/  HMMA.1688.F32.TF32 R68, R188.reuse, R54, R192 ;  /* 0x00000036bc44723c */ /* 0x042fe600000810c0 */
[----:B------:R-:W-:Y:S01]  /*83a40*/  STL.64 [R1+0x810], R80 ;  /* 0x0008105001007387 */ /* 0x000fe20000100a00 */
[----:B------:R1:W-:Y:S02]  /*83a50*/  STL.64 [R1+0x818], R82 ;  /* 0x0008185201007387 */ /* 0x0003e40000100a00 */
[----:B------:R-:W-:Y:S02]  /*83a60*/  STL.64 [R1+0x800], R76 ;  /* 0x0008004c01007387 */ /* 0x000fe40000100a00 */
[----:B------:R2:W-:Y:S01]  /*83a70*/  STL.64 [R1+0x808], R78 ;  /* 0x0008084e01007387 */ /* 0x0005e20000100a00 */
[C---:B-1----:R-:W-:Y:S08]  /*83a80*/  HMMA.1688.F32.TF32 R80, R188.reuse, R58, R196 ;  /* 0x0000003abc50723c */ /* 0x042ff000000810c4 */
[C---:B--2---:R-:W-:Y:S06]  /*83a90*/  HMMA.1688.F32.TF32 R76, R188.reuse, R62, R200 ;  /* 0x0000003ebc4c723c */ /* 0x044fec00000810c8 */
[----:B------:R-:W-:Y:S01]  /*83aa0*/  STL.64 [R1+0x7f0], R68 ;  /* 0x0007f04401007387 */ /* 0x000fe20000100a00 */
[----:B------:R1:W-:Y:S02]  /*83ab0*/  STL.64 [R1+0x7f8], R70 ;  /* 0x0007f84601007387 */ /* 0x0003e40000100a00 */
[----:B-1----:R-:W-:Y:S06]  /*83ac0*/  HMMA.1688.F32.TF32 R68, R188, R66, R204 ;  /* 0x00000042bc44723c */ /* 0x002fec00000810cc */
[----:B------:R1:W-:Y:S01]  /*83ad0*/  STL.64 [R1+0x7c0], R80 ;  /* 0x0007c05001007387 */ /* 0x0003e20000100a00 */
[----:B------:R2:W-:Y:S07]  /*83ae0*/  STL.64 [R1+0x7c8], R82 ;  /* 0x0007c85201007387 */ /* 0x0005ee0000100a00 */
[----:B------:R-:W-:Y:S02]  /*83af0*/  STL.64 [R1+0x7b0], R76 ;  /* 0x0007b04c01007387 */ /* 0x000fe40000100a00 */
[----:B------:R4:W-:Y:S01]  /*83b00*/  STL.64 [R1+0x7b8], R78 ;  /* 0x0007b84e01007387 */ /* 0x0009e20000100a00 */
[----:B------:R-:W4:Y:S06]  /*83b10*/  LDL.LU R219, [R1+0x25fc] ;  /* 0x0025fc0001db7983 */ /* 0x000f2c0000300800 */
[----:B------:R1:W-:Y:S01]  /*83b20*/  STL.64 [R1+0x7a0], R68 ;  /* 0x0007a04401007387 */ /* 0x0003e20000100a00 */
[----:B------:R1:W-:Y:S02]  /*83b30*/  STL.64 [R1+0x7a8], R70 ;  /* 0x0007a84601007387 */ /* 0x0003e40000100a00 */
[----:B------:R-:W3:Y:S02]  /*83b40*/  LDL.LU R218, [R1+0x25f8] ;  /* 0x0025f80001da7983 */ /* 0x000ee40000300800 */
[----:B------:R-:W3:Y:S01]  /*83b50*/  LDL.LU R217, [R1+0x25f4] ;  /* 0x0025f40001d97983 */ /* 0x000ee20000300800 */
[----:B------:R-:W3:Y:S01]  /*83b60*/  LDL.LU R216, [R1+0x25f0] ;  /* 0x0025f00001d87983 */ /* 0x000ee20000300800 */
[----:B------:R-:W3:Y:S02]  /*83b70*/  LDL.LU R210, [R1+0x25ec] ;  /* 0x0025ec0001d27983 */ /* 0x000ee40000300800 */
        /* <DEDUP_REMOVED lines=15> */
[----:B-1----:R-:W-:-:S02]  /*83c70*/  MOV R80, R220 ;  /* 0x000000dc00507202 */ /* 0x002fc40000000f00 */
[----:B------:R-:W3:Y:S02]  /*83c80*/  LDL.LU R220, [R1+0x25ac] ;  /* 0x0025ac0001dc7983 */ /* 0x000ee40000300800 */
[----:B------:R-:W-:Y:S02]  /*83c90*/  IMAD.MOV.U32 R81, RZ, RZ, R221 ;  /* 0x000000ffff517224 */ /* 0x000fe400078e00dd */
[----:B--2---:R-:W-:Y:S01]  /*83ca0*/  IMAD.MOV.U32 R82, RZ, RZ, R222 ;  /* 0x000000ffff527224 */ /* 0x004fe200078e00de */
[----:B------:R-:W2:Y:S01]  /*83cb0*/  LDL.LU R221, [R1+0x25a8] ;  /* 0x0025a80001dd7983 */ /* 0x000ea20000300800 */
[----:B------:R-:W2:Y:S01]  /*83cc0*/  LDL.LU R222, [R1+0x25a4] ;  /* 0x0025a40001de7983 */ /* 0x000ea20000300800 */
[----:B------:R-:W-:Y:S02]  /*83cd0*/  MOV R83, R223 ;  /* 0x000000df00537202 */ /* 0x000fe40000000f00 */
[----:B------:R-:W2:Y:S01]  /*83ce0*/  LDL.LU R223, [R1+0x25a0] ;  /* 0x0025a00001df7983 */ /* 0x000ea20000300800 */
[----:B----4-:R-:W-:Y:S01]  /*83cf0*/  IMAD.MOV.U32 R79, RZ, RZ, R219 ;  /* 0x000000ffff4f7224 */ /* 0x010fe200078e00db */
[----:B---3--:R-:W-:Y:S01]  /*83d00*/  MOV R78, R218 ;  /* 0x000000da004e7202 */ /* 0x008fe20000000f00 */
[----:B------:R-:W-:-:S02]  /*83d10*/  IMAD.MOV.U32 R77, RZ, RZ, R217 ;  /* 0x000000ffff4d7224 */ /* 0x000fc400078e00d9 */
[----:B------:R-:W-:Y:S02]  /*83d20*/  IMAD.MOV.U32 R76, RZ, RZ, R216 ;  /* 0x000000ffff4c7224 */ /* 0x000fe400078e00d8 */
[----:B------:R-:W3:Y:S01]  /*83d30*/  LDL.LU R216, [R1+0x259c] ;  /* 0x00259c0001d87983 */ /* 0x000ee20000300800 */
[----:B------:R-:W4:Y:S02]  /*83d40*/  LDL.LU R217, [R1+0x2598] ;  /* 0x0025980001d97983 */ /* 0x000f240000300800 */
[----:B------:R-:W4:Y:S02]  /*83d50*/  LDL.LU R218, [R1+0x2594] ;  /* 0x0025940001da7983 */ /* 0x000f240000300800 */
[----:B------:R-:W4:Y:S02]  /*83d60*/  LDL.LU R219, [R1+0x2590] ;  /* 0x0025900001db7983 */ /* 0x000f240000300800 */
[----:B------:R-:W-:Y:S01]  /*83d70*/  IMAD.MOV.U32 R104, RZ, RZ, R212 ;  /* 0x000000ffff687224 */ /* 0x000fe200078e00d4 */
[----:B------:R-:W-:Y:S01]  /*83d80*/  MOV R105, R208 ;  /* 0x000000d000697202 */ /* 0x000fe20000000f00 */
[----:B------:R-:W4:Y:S01]  /*83d90*/  LDL.LU R212, [R1+0x258c] ;  /* 0x00258c0001d47983 */ /* 0x000f220000300800 */
[----:B------:R-:W4:Y:S02]  /*83da0*/  LDL.LU R208, [R1+0x2588] ;  /* 0x0025880001d07983 */ /* 0x000f240000300800 */
[----:B------:R-:W-:-:S02]  /*83db0*/  IMAD.MOV.U32 R106, RZ, RZ, R209 ;  /* 0x000000ffff6a7224 */ /* 0x000fc400078e00d1 */
[----:B------:R-:W-:Y:S01]  /*83dc0*/  IMAD.MOV.U32 R107, RZ, RZ, R210 ;  /* 0x000000ffff6b7224 */ /* 0x000fe200078e00d2 */
[----:B------:R-:W4:Y:S01]  /*83dd0*/  LDL.LU R209, [R1+0x2584] ;  /* 0x0025840001d17983 */ /* 0x000f220000300800 */
[----:B------:R-:W4:Y:S01]  /*83de0*/  LDL.LU R210, [R1+0x2580] ;  /* 0x0025800001d27983 */ /* 0x000f220000300800 */
[----:B------:R-:W-:Y:S01]  /*83df0*/  MOV R92, R215 ;  /* 0x000000d7005c7202 */ /* 0x000fe20000000f00 */
[----:B------:R-:W-:Y:S01]  /*83e00*/  IMAD.MOV.U32 R93, RZ, RZ, R214 ;  /* 0x000000ffff5d7224 */ /* 0x000fe200078e00d6 */
[----:B------:R-:W4:Y:S01]  /*83e10*/  LDL.LU R215, [R1+0x257c] ;  /* 0x00257c0001d77983 */ /* 0x000f220000300800 */
        /* <DEDUP_REMOVED lines=13> */
[----:B--2---:R-:W-:Y:S01]  /*83ef0*/  IMAD.MOV.U32 R112, RZ, RZ, R223 ;  /* 0x000000ffff707224 */ /* 0x004fe200078e00df */
[----:B------:R-:W-:Y:S01]  /*83f00*/  MOV R113, R222 ;  /* 0x000000de00717202 */ /* 0x000fe20000000f00 */
[----:B------:R-:W2:Y:S01]  /*83f10*/  LDL.LU R223, [R1+0x255c] ;  /* 0x00255c0001df7983 */ /* 0x000ea20000300800 */
[----:B------:R-:W2:Y:S02]  /*83f20*/  LDL.LU R222, [R1+0x2558] ;  /* 0x0025580001de7983 */ /* 0x000ea40000300800 */
[----:B------:R-:W-:-:S02]  /*83f30*/  IMAD.MOV.U32 R114, RZ, RZ, R221 ;  /* 0x000000ffff727224 */ /* 0x000fc400078e00dd */
[----:B------:R-:W-:Y:S01]  /*83f40*/  IMAD.MOV.U32 R115, RZ, RZ, R220 ;  /* 0x000000ffff737224 */ /* 0x000fe200078e00dc */
[----:B------:R-:W2:Y:S01]  /*83f50*/  LDL.LU R221, [R1+0x2554] ;  /* 0x0025540001dd7983 */ /* 0x000ea20000300800 */
[----:B------:R-:W2:Y:S01]  /*83f60*/  LDL.LU R220, [R1+0x2550] ;  /* 0x0025500001dc7983 */ /* 0x000ea20000300800 */
[----:B---3--:R-:W-:Y:S01]  /*83f70*/  MOV R119, R216 ;  /* 0x000000d800777202 */ /* 0x008fe20000000f00 */
[----:B----4-:R-:W-:Y:S02]  /*83f80*/  IMAD.MOV.U32 R118, RZ, RZ, R217 ;  /* 0x000000ffff767224 */ /* 0x010fe400078e00d9 */
[----:B------:R-:W-:Y:S01]  /*83f90*/  IMAD.MOV.U32 R117, RZ, RZ, R218 ;  /* 0x000000ffff757224 */ /* 0x000fe200078e00da */
[----:B------:R-:W-:Y:S02]  /*83fa0*/  MOV R116, R219 ;  /* 0x000000db00747202 */ /* 0x000fe40000000f00 */
[----:B------:R-:W3:Y:S01]  /*83fb0*/  LDL.LU R219, [R1+0x254c] ;  /* 0x00254c0001db7983 */ /* 0x000ee20000300800 */
[----:B------:R-:W4:Y:S02]  /*83fc0*/  LDL.LU R218, [R1+0x2548] ;  /* 0x0025480001da7983 */ /* 0x000f240000300800 */
[----:B------:R-:W4:Y:S02]  /*83fd0*/  LDL.LU R217, [R1+0x2544] ;  /* 0x0025440001d97983 */ /* 0x000f240000300800 */
[----:B------:R-:W4:Y:S01]  /*83fe0*/  LDL.LU R216, [R1+0x2540] ;  /* 0x0025400001d87983 */ /* 0x000f220000300800 */
[----:B------:R-:W-:Y:S01]  /*83ff0*/  MOV R126, R208 ;  /* 0x000000d0007e7202 */ /* 0x000fe20000000f00 */
[----:B------:R-:W-:-:S02]  /*84000*/  IMAD.MOV.U32 R125, RZ, RZ, R209 ;  /* 0x000000ffff7d7224 */ /* 0x000fc400078e00d1 */
[----:B------:R-:W-:Y:S02]  /*84010*/  IMAD.MOV.U32 R124, RZ, RZ, R210 ;  /* 0x000000ffff7c7224 */ /* 0x000fe400078e00d2 */
[----:B------:R-:W4:Y:S01]  /*84020*/  LDL.LU R210, [R1+0x253c] ;  /* 0x00253c0001d27983 */ /* 0x000f220000300800 */
[----:B------:R-:W4:Y:S02]  /*84030*/  LDL.LU R209, [R1+0x2538] ;  /* 0x0025380001d17983 */ /* 0x000f240000300800 */
[----:B------:R-:W4:Y:S02]  /*84040*/  LDL.LU R208, [R1+0x2534] ;  /* 0x0025340001d07983 */ /* 0x000f240000300800 */
[----:B------:R-:W-:Y:S02]  /*84050*/  IMAD.MOV.U32 R127, RZ, RZ, R212 ;  /* 0x000000ffff7f7224 */ /* 0x000fe400078e00d4 */
[----:B------:R-:W4:Y:S01]  /*84060*/  LDL.LU R212, [R1+0x2530] ;  /* 0x0025300001d47983 */ /* 0x000f220000300800 */
[----:B------:R-:W-:-:S02]  /*84070*/  IMAD.MOV.U32 R135, RZ, RZ, R227 ;  /* 0x000000ffff877224 */ /* 0x000fc400078e00e3 */
[----:B------:R-:W-:Y:S01]  /*84080*/  IMAD.MOV.U32 R134, RZ, RZ, R226 ;  /* 0x000000ffff867224 */ /* 0x000fe200078e00e2 */
[----:B------:R-:W-:Y:S01]  /*84090*/  MOV R133, R225 ;  /* 0x000000e100857202 */ /* 0x000fe20000000f00 */
[----:B------:R-:W-:Y:S02]  /*840a0*/  IMAD.MOV.U32 R132, RZ, RZ, R224 ;  /* 0x000000ffff847224 */ /* 0x000fe400078e00e0 */
[----:B------:R-:W4:Y:S01]  /*840b0*/  LDL.LU R224, [R1+0x252c] ;  /* 0x00252c0001e07983 */ /* 0x000f220000300800 */
[----:B------:R-:W4:Y:S02]  /*840c0*/  LDL.LU R225, [R1+0x2528] ;  /* 0x0025280001e17983 */ /* 0x000f240000300800 */
[----:B------:R-:W4:Y:S02]  /*840d0*/  LDL.LU R226, [R1+0x2524] ;  /* 0x0025240001e27983 */ /* 0x000f240000300800 */
[----:B------:R-:W4:Y:S02]  /*840e0*/  LDL.LU R227, [R1+0x2520] ;  /* 0x0025200001e37983 */ /* 0x000f240000300800 */
[----:B--2---:R-:W-:-:S02]  /*840f0*/  IMAD.MOV.U32 R230, RZ, RZ, R222 ;  /* 0x000000ffffe67224 */ /* 0x004fc400078e00de */
[----:B------:R-:W-:Y:S01]  /*84100*/  IMAD.MOV.U32 R229, RZ, RZ, R221 ;  /* 0x000000ffffe57224 */ /* 0x000fe200078e00dd */
[----:B------:R-:W-:Y:S02]  /*84110*/  MOV R228, R220 ;  /* 0x000000dc00e47202 */ /* 0x000fe40000000f00 */
[----:B------:R-:W2:Y:S01]  /*84120*/  LDL.LU R220, [R1+0x251c] ;  /* 0x00251c0001dc7983 */ /* 0x000ea20000300800 */
[----:B------:R-:W2:Y:S02]  /*84130*/  LDL.LU R221, [R1+0x2518] ;  /* 0x0025180001dd7983 */ /* 0x000ea40000300800 */
[----:B------:R-:W2:Y:S01]  /*84140*/  LDL.LU R222, [R1+0x2514] ;  /* 0x0025140001de7983 */ /* 0x000ea20000300800 */
[----:B------:R-:W-:Y:S02]  /*84150*/  MOV R231, R223 ;  /* 0x000000df00e77202 */ /* 0x000fe40000000f00 */
[----:B------:R-:W2:Y:S01]  /*84160*/  LDL.LU R223, [R1+0x2510] ;  /* 0x0025100001df7983 */ /* 0x000ea20000300800 */
[----:B------:R-:W-:Y:S01]  /*84170*/  MOV R128, R211 ;  /* 0x000000d300807202 */ /* 0x000fe20000000f00 */
[----:B------:R-:W-:-:S02]  /*84180*/  IMAD.MOV.U32 R129, RZ, RZ, R213 ;  /* 0x000000ffff817224 */ /* 0x000fc400078e00d5 */
[----:B------:R-:W-:Y:S01]  /*84190*/  IMAD.MOV.U32 R130, RZ, RZ, R214 ;  /* 0x000000ffff827224 */ /* 0x000fe200078e00d6 */
[----:B------:R-:W-:Y:S01]  /*841a0*/  MOV R131, R215 ;  /* 0x000000d700837202 */ /* 0x000fe20000000f00 */
[----:B---3--:R-:W-:Y:S01]  /*841b0*/  IMAD.MOV.U32 R139, RZ, RZ, R219 ;  /* 0x000000ffff8b7224 */ /* 0x008fe200078e00db */
[----:B----4-:R-:W-:Y:S01]  /*841c0*/  MOV R138, R218 ;  /* 0x000000da008a7202 */ /* 0x010fe20000000f00 */
[----:B------:R-:W-:Y:S02]  /*841d0*/  IMAD.MOV.U32 R137, RZ, RZ, R217 ;  /* 0x000000ffff897224 */ /* 0x000fe400078e00d9 */
[----:B------:R-:W-:Y:S02]  /*841e0*/  IMAD.MOV.U32 R136, RZ, RZ, R216 ;  /* 0x000000ffff887224 */ /* 0x000fe400078e00d8 */
[----:B------:R-:W3:Y:S01]  /*841f0*/  LDL.LU R216, [R1+0x250c] ;  /* 0x00250c0001d87983 */ /* 0x000ee20000300800 */
[----:B------:R-:W3:Y:S02]  /*84200*/  LDL.LU R217, [R1+0x2508] ;  /* 0x0025080001d97983 */ /* 0x000ee40000300800 */
[----:B------:R-:W3:Y:S02]  /*84210*/  LDL.LU R218, [R1+0x2504] ;  /* 0x0025040001da7983 */ /* 0x000ee40000300800 */
[----:B------:R-:W3:Y:S01]  /*84220*/  LDL.LU R219, [R1+0x2500] ;  /* 0x0025000001db7983 */ /* 0x000ee20000300800 */
[----:B------:R-:W4:Y:S01]  /*84230*/  LDL.LU R68, [R1+0x60] ;  /* 0x0000600001447983 */ /* 0x000f220000300800 */
        /* <DEDUP_REMOVED lines=10> */
[----:B------:R-:W4:Y:S02]  /*842e0*/  LDL.LU R210, [R1+0x24f0] ;  /* 0x0024f00001d27983 */ /* 0x000f240000300800 */
[----:B------:R-:W4:Y:S02]  /*842f0*/  LDL.LU R211, [R1+0x24ec] ;  /* 0x0024ec0001d37983 */ /* 0x000f240000300800 */
[----:B------:R-:W4:Y:S01]  /*84300*/  LDL.LU R213, [R1+0x24e8] ;  /* 0x0024e80001d57983 */ /* 0x000f220000300800 */
[----:B------:R-:W4:Y:S01]  /*84310*/  LDL.LU R214, [R1+0x24e4] ;  /* 0x0024e40001d67983 */ /* 0x000f220000300800 */
[----:B------:R-:W4:Y:S01]  /*84320*/  LDL.LU R215, [R1+0x24e0] ;  /* 0x0024e00001d77983 */ /* 0x000f220000300800 */
[C---:B------:R-:W-:Y:S08]  /*84330*/  HMMA.1688.F32.TF32 R224, R72.reuse, R22, R224 ;  /* 0x0000001648e0723c */ /* 0x040ff000000810e0 */
[C---:B--2---:R-:W-:Y:S08]  /*84340*/  HMMA.1688.F32.TF32 R220, R72.reuse, R18, R220 ;  /* 0x0000001248dc723c */ /* 0x044ff000000810dc */
[C---:B------:R-:W-:Y:S08]  /*84350*/  HMMA.1688.F32.TF32 R140, R72.reuse, R30, R180 ;  /* 0x0000001e488c723c */ /* 0x040ff000000810b4 */
[C---:B------:R-:W-:Y:S08]  /*84360*/  HMMA.1688.F32.TF32 R136, R72.reuse, R34, R136 ;  /* 0x000000224888723c */ /* 0x040ff00000081088 */
[C---:B------:R-:W-:Y:S08]  /*84370*/  HMMA.1688.F32.TF32 R132, R72.reuse, R42, R132 ;  /* 0x0000002a4884723c */ /* 0x040ff00000081084 */
[C---:B------:R-:W-:Y:S08]  /*84380*/  HMMA.1688.F32.TF32 R128, R72.reuse, R46, R128 ;  /* 0x0000002e4880723c */ /* 0x040ff00000081080 */
[C---:B------:R-:W-:Y:S08]  /*84390*/  HMMA.1688.F32.TF32 R116, R72.reuse, R54, R116 ;  /* 0x000000364874723c */ /* 0x040ff00000081074 */
[C---:B------:R-:W-:Y:S08]  /*843a0*/  HMMA.1688.F32.TF32 R112, R72.reuse, R58, R112 ;  /* 0x0000003a4870723c */ /* 0x040ff00000081070 */
[C---:B------:R-:W-:Y:S08]  /*843b0*/  HMMA.1688.F32.TF32 R200, R72.reuse, R66, R92 ;  /* 0x0000004248c8723c */ /* 0x040ff0000008105c */
[C---:B---3--:R-:W-:Y:S08]  /*843c0*/  HMMA.1688.F32.TF32 R216, R72.reuse, R14, R216 ;  /* 0x0000000e48d8723c */ /* 0x048ff000000810d8 */
[C---:B----4-:R-:W-:Y:S08]  /*843d0*/  HMMA.1688.F32.TF32 R68, R72.reuse, R26, R68 ;  /* 0x0000001a4844723c */ /* 0x050ff00000081044 */
[C---:B------:R-:W-:Y:S08]  /*843e0*/  HMMA.1688.F32.TF32 R208, R72.reuse, R6, R208 ;  /* 0x0000000648d0723c */ /* 0x040ff000000810d0 */
[C---:B------:R-:W-:Y:S11]  /*843f0*/  HMMA.1688.F32.TF32 R212, R72.reuse, R10, R212 ;  /* 0x0000000a48d4723c */ /* 0x040ff600000810d4 */
[----:B------:R-:W-:Y:S04]  /*84400*/  @!UPT UIADD3 URZ, URZ, URZ, URZ ;  /* 0x0000003f3f3ff290 */ /* 0x000fe8000fffe03f */
[----:B------:R-:W-:Y:S01]  /*84410*/  STL.64 [R1+0x2478], R210 ;  /* 0x002478d201007387 */ /* 0x000fe20000100a00 */
[----:B------:R-:W-:Y:S07]  /*84420*/  STL.64 [R1+0x2470], R208 ;  /* 0x002470d001007387 */ /* 0x000fee0000100a00 */
        /* <DEDUP_REMOVED lines=8> */
[----:B------:R-:W-:Y:S02]  /*844b0*/  STL.64 [R1+0x24c8], R70 ;  /* 0x0024c84601007387 */ /* 0x000fe40000100a00 */
[----:B------:R1:W-:Y:S02]  /*844c0*/  STL.64 [R1+0x24c0], R68 ;  /* 0x0024c04401007387 */ /* 0x0003e40000100a00 */
[C---:B-1----:R-:W-:Y:S01]  /*844d0*/  HMMA.1688.F32.TF32 R68, R72.reuse, R38, R228 ;  /* 0x000000264844723c */ /* 0x042fe200000810e4 */
[----:B------:R-:W-:Y:S01]  /*844e0*/  STL.64 [R1+0x790], R140 ;  /* 0x0007908c01007387 */ /* 0x000fe20000100a00 */
[----:B------:R-:W-:Y:S02]  /*844f0*/  STL.64 [R1+0x798], R142 ;  /* 0x0007988e01007387 */ /* 0x000fe40000100a00 */
[----:B------:R-:W-:Y:S02]  /*84500*/  STL.64 [R1+0x780], R136 ;  /* 0x0007808801007387 */ /* 0x000fe40000100a00 */
[----:B------:R-:W-:Y:S11]  /*84510*/  STL.64 [R1+0x788], R138 ;  /* 0x0007888a01007387 */ /* 0x000ff60000100a00 */
[----:B------:R-:W-:Y:S06]  /*84520*/  @!UPT UIADD3 URZ, URZ, URZ, URZ ;  /* 0x0000003f3f3ff290 */ /* 0x000fec000fffe03f */
[----:B------:R-:W-:Y:S01]  /*84530*/  STL.64 [R1+0x770], R68 ;  /* 0x0007704401007387 */ /* 0x000fe20000100a00 */
        /* <DEDUP_REMOVED lines=9> */
[----:B-1----:R-:W-:Y:S01]  /*845d0*/  HMMA.1688.F32.TF32 R68, R72, R62, R108 ;  /* 0x0000003e4844723c */ /* 0x002fe2000008106c */
[----:B------:R-:W-:Y:S01]  /*845e0*/  STL.64 [R1+0x710], R116 ;  /* 0x0007107401007387 */ /* 0x000fe20000100a00 */
[----:B------:R-:W-:Y:S02]  /*845f0*/  STL.64 [R1+0x718], R118 ;  /* 0x0007187601007387 */ /* 0x000fe40000100a00 */
[----:B------:R-:W-:Y:S02]  /*84600*/  STL.64 [R1+0x700], R112 ;  /* 0x0007007001007387 */ /* 0x000fe40000100a00 */
[----:B------:R-:W-:Y:S01]  /*84610*/  STL.64 [R1+0x708], R114 ;  /* 0x0007087201007387 */ /* 0x000fe20000100a00 */
[----:B------:R-:W-:Y:S11]  /*84620*/  STL.64 [R1+0x24d8], R202 ;  /* 0x0024d8ca01007387 */ /* 0x000ff60000100a00 */
[----:B------:R-:W-:Y:S05]  /*84630*/  @!UPT UIADD3 URZ, URZ, URZ, URZ ;  /* 0x0000003f3f3ff290 */ /* 0x000fea000fffe03f */
[----:B------:R-:W-:Y:S01]  /*84640*/  STL.64 [R1+0x6f0], R68 ;  /* 0x0006f04401007387 */ /* 0x000fe20000100a00 */
[----:B------:R1:W-:Y:S02]  /*84650*/  STL.64 [R1+0x6f8], R70 ;  /* 0x0006f84601007387 */ /* 0x0003e40000100a00 */
[C---:B-1----:R-:W-:Y:S01]  /*84660*/  HMMA.1688.F32.TF32 R68, R96.reuse, R34, R240 ;  /* 0x000000226044723c */ /* 0x042fe200000810f0 */
[----:B------:R-:W-:Y:S01]  /*84670*/  STL.64 [R1+0x24d0], R200 ;  /* 0x0024d0c801007387 */ /* 0x000fe20000100a00 */
[----:B------:R1:W-:Y:S02]  /*84680*/  STL.64 [R1+0x6d0], R100 ;  /* 0x0006d06401007387 */ /* 0x0003e40000100a00 */
[----:B------:R2:W-:Y:S02]  /*84690*/  STL.64 [R1+0x6d8], R102 ;  /* 0x0006d86601007387 */ /* 0x0005e40000100a00 */
[----:B------:R-:W3:Y:S11]  /*846a0*/  LDL.LU R240, [R1+0x2d0] ;  /* 0x0002d00001f07983 */ /* 0x000ef60000300800 */
[----:B------:R-:W-:Y:S06]  /*846b0*/  @!UPT UIADD3 URZ, URZ, URZ, URZ ;  /* 0x0000003f3f3ff290 */ /* 0x000fec000fffe03f */
[----:B------:R-:W-:Y:S01]  /*846c0*/  STL.64 [R1+0x6c0], R68 ;  /* 0x0006c04401007387 */ /* 0x000fe20000100a00 */
        /* <DEDUP_REMOVED lines=28> */
[----:B-1----:R-:W3:Y:S02]  /*84890*/  LDL.LU R100, [R1+0x4a0] ;  /* 0x0004a00001647983 */ /* 0x002ee40000300800 */
[----:B------:R-:W3:Y:S02]  /*848a0*/  LDL.LU R101, [R1+0x4a4] ;  /* 0x0004a40001657983 */ /* 0x000ee40000300800 */
[----:B--2---:R-:W2:Y:S01]  /*848b0*/  LDL.LU R102, [R1+0x4a8] ;  /* 0x0004a80001667983 */ /* 0x004ea20000300800 */
[----:B------:R-:W2:Y:S01]  /*848c0*/  LDL.LU R103, [R1+0x4ac] ;  /* 0x0004ac0001677983 */ /* 0x000ea20000300800 */
[----:B------:R-:W2:Y:S02]  /*848d0*/  LDL.LU R144, [R1+0x4b0] ;  /* 0x0004b00001907983 */ /* 0x000ea40000300800 */
[----:B------:R-:W2:Y:S02]  /*848e0*/  LDL.LU R145, [R1+0x4b4] ;  /* 0x0004b40001917983 */ /* 0x000ea40000300800 */
[----:B------:R-:W2:Y:S01]  /*848f0*/  LDL.LU R146, [R1+0x4b8] ;  /* 0x0004b80001927983 */ /* 0x000ea20000300800 */
        /* <DEDUP_REMOVED lines=17> */
[----:B------:R-:W4:Y:S02]  /*84a10*/  LDL.LU R160, [R1+0x530] ;  /* 0x0005300001a07983 */ /* 0x000f240000300800 */
[----:B------:R-:W4:Y:S02]  /*84a20*/  LDL.LU R161, [R1+0x534] ;  /* 0x0005340001a17983 */ /* 0x000f240000300800 */
[----:B------:R-:W4:Y:S01]  /*84a30*/  LDL.LU R162, [R1+0x538] ;  /* 0x0005380001a27983 */ /* 0x000f220000300800 */
[----:B------:R-:W4:Y:S01]  /*84a40*/  LDL.LU R163, [R1+0x53c] ;  /* 0x00053c0001a37983 */ /* 0x000f220000300800 */
[----:B------:R-:W2:Y:S02]  /*84a50*/  LDL.LU R164, [R1+0x540] ;  /* 0x0005400001a47983 */ /* 0x000ea40000300800 */
[----:B------:R-:W2:Y:S02]  /*84a60*/  LDL.LU R165, [R1+0x544] ;  /* 0x0005440001a57983 */ /* 0x000ea40000300800 */
[----:B------:R-:W2:Y:S01]  /*84a70*/  LDL.LU R166, [R1+0x548] ;  /* 0x0005480001a67983 */ /* 0x000ea20000300800 */
[----:B------:R-:W2:Y:S01]  /*84a80*/  LDL.LU R167, [R1+0x54c] ;  /* 0x00054c0001a77983 */ /* 0x000ea20000300800 */
        /* <DEDUP_REMOVED lines=8> */
[C---:B------:R-:W-:Y:S01]  /*84b10*/  HMMA.1688.F32.TF32 R72, R96.reuse, R10, R104 ;  /* 0x0000000a6048723c */ /* 0x040fe20000081068 */
        /* <DEDUP_REMOVED lines=19> */
[----:B------:R-:W3:Y:S01]  /*84c50*/  LDL.LU R131, [R1+0x36c] ;  /* 0x00036c0001837983 */ /* 0x000ee20000300800 */
[C---:B------:R-:W-:Y:S01]  /*84c60*/  HMMA.1688.F32.TF32 R176, R96.reuse, R38, R244 ;  /* 0x0000002660b0723c */ /* 0x040fe200000810f4 */
[----:B------:R-:W3:Y:S01]  /*84c70*/  LDL.LU R244, [R1+0x2a0] ;  /* 0x0002a00001f47983 */ /* 0x000ee20000300800 */
[----:B------:R-:W3:Y:S01]  /*84c80*/  LDL.LU R245, [R1+0x2a4] ;  /* 0x0002a40001f57983 */ /* 0x000ee20000300800 */
[----:B------:R-:W3:Y:S02]  /*84c90*/  LDL.LU R246, [R1+0x2a8] ;  /* 0x0002a80001f67983 */ /* 0x000ee40000300800 */
[----:B------:R-:W3:Y:S03]  /*84ca0*/  LDL.LU R247, [R1+0x2ac] ;  /* 0x0002ac0001f77983 */ /* 0x000ee60000300800 */
[C---:B------:R-:W-:Y:S08]  /*84cb0*/  HMMA.1688.F32.TF32 R92, R96.reuse, R6, R248 ;  /* 0x00000006605c723c */ /* 0x040ff000000810f8 */
[C---:B------:R-:W-:Y:S08]  /*84cc0*/  HMMA.1688.F32.TF32 R76, R96.reuse, R14, R76 ;  /* 0x0000000e604c723c */ /* 0x040ff0000008104c */
[C---:B------:R-:W-:Y:S08]  /*84cd0*/  HMMA.1688.F32.TF32 R80, R96.reuse, R18, R80 ;  /* 0x000000126050723c */ /* 0x040ff00000081050 */
[C---:B----4-:R-:W-:Y:S08]  /*84ce0*/  HMMA.1688.F32.TF32 R68, R96.reuse, R46, R160 ;  /* 0x0000002e6044723c */ /* 0x050ff000000810a0 */
[C---:B--2---:R-:W-:Y:S08]  /*84cf0*/  HMMA.1688.F32.TF32 R164, R96.reuse, R42, R164 ;  /* 0x0000002a60a4723c */ /* 0x044ff000000810a4 */
[C---:B------:R-:W-:Y:S11]  /*84d00*/  HMMA.1688.F32.TF32 R148, R96.reuse, R62, R148 ;  /* 0x0000003e6094723c */ /* 0x040ff60000081094 */
[----:B------:R-:W-:Y:S04]  /*84d10*/  @!UPT UIADD3 URZ, URZ, URZ, URZ ;  /* 0x0000003f3f3ff290 */ /* 0x000fe8000fffe03f */
[----:B------:R-:W-:Y:S01]  /*84d20*/  STL.64 [R1+0x6b0], R164 ;  /* 0x0006b0a401007387 */ /* 0x000fe20000100a00 */
[----:B------:R-:W-:Y:S02]  /*84d30*/  STL.64 [R1+0x6b8], R166 ;  /* 0x0006b8a601007387 */ /* 0x000fe40000100a00 */
[----:B------:R-:W-:Y:S02]  /*84d40*/  STL.64 [R1+0x6a0], R68 ;  /* 0x0006a04401007387 */ /* 0x000fe40000100a00 */
[----:B------:R3:W-:Y:S02]  /*84d50*/  STL.64 [R1+0x6a8], R70 ;  /* 0x0006a84601007387 */ /* 0x0007e40000100a00 */
[C---:B---3--:R-:W-:Y:S08]  /*84d60*/  HMMA.1688.F32.TF32 R68, R96.reuse, R66, R232 ;  /* 0x000000426044723c */ /* 0x048ff000000810e8 */
[C---:B------:R-:W-:Y:S08]  /*84d70*/  HMMA.1688.F32.TF32 R188, R96.reuse, R50, R156 ;  /* 0x0000003260bc723c */ /* 0x040ff0000008109c */
[C---:B------:R-:W-:Y:S08]  /*84d80*/  HMMA.1688.F32.TF32 R192, R96.reuse, R54, R152 ;  /* 0x0000003660c0723c */ /* 0x040ff00000081098 */
[----:B------:R-:W-:Y:S01]  /*84d90*/  HMMA.1688.F32.TF32 R196, R96, R58, R184 ;  /* 0x0000003a60c4723c */ /* 0x000fe200000810b8 */
[----:B------:R-:W-:Y:S01]  /*84da0*/  STL.64 [R1+0x690], R148 ;  /* 0x0006909401007387 */ /* 0x000fe20000100a00 */
[----:B------:R-:W-:Y:S06]  /*84db0*/  STL.64 [R1+0x698], R150 ;  /* 0x0006989601007387 */ /* 0x000fec0000100a00 */
[C---:B------:R-:W-:Y:S08]  /*84dc0*/  HMMA.1688.F32.TF32 R96, R120.reuse, R10, R144 ;  /* 0x0000000a7860723c */ /* 0x040ff00000081090 */
[C---:B------:R-:W-:Y:S01]  /*84dd0*/  HMMA.1688.F32.TF32 R144, R120.reuse, R30, R236 ;  /* 0x0000001e7890723c */ /* 0x040fe200000810ec */
[----:B------:R-:W-:Y:S01]  /*84de0*/  STL.64 [R1+0x670], R68 ;  /* 0x0006704401007387 */ /* 0x000fe20000100a00 */
[----:B------:R1:W-:Y:S06]  /*84df0*/  STL.64 [R1+0x678], R70 ;  /* 0x0006784601007387 */ /* 0x0003ec0000100a00 */
[C---:B-1----:R-:W-:Y:S11]  /*84e00*/  HMMA.1688.F32.TF32 R68, R120.reuse, R34, R140 ;  /* 0x000000227844723c */ /* 0x042ff6000008108c */
[----:B------:R-:W-:Y:S04]  /*84e10*/  @!UPT UIADD3 URZ, URZ, URZ, URZ ;  /* 0x0000003f3f3ff290 */ /* 0x000fe8000fffe03f */
[----:B------:R-:W-:Y:S01]  /*84e20*/  STL.64 [R1+0x660], R144 ;  /* 0x0006609001007387 */ /* 0x000fe20000100a00 */
[----:B------:R1:W-:Y:S01]  /*84e30*/  STL.64 [R1+0x668], R146 ;  /* 0x0006689201007387 */ /* 0x0003e20000100a00 */
[C---:B------:R-:W-:Y:S08]  /*84e40*/  HMMA.1688.F32.TF32 R124, R120.reuse, R58, R124 ;  /* 0x0000003a787c723c */ /* 0x040ff0000008107c */
[C---:B------:R-:W-:Y:S01]  /*84e50*/  HMMA.1688.F32.TF32 R204, R120.reuse, R62, R240 ;  /* 0x0000003e78cc723c */ /* 0x040fe200000810f0 */
[----:B------:R-:W-:Y:S04]  /*84e60*/  LDS R140, [R3+0x3c500] ;  /* 0x03c50000038c7984 */ /* 0x000fe80000000800 */
[----:B------:R-:W-:Y:S04]  /*84e70*/  LDS R142, [R3+0x3e500] ;  /* 0x03e50000038e7984 */ /* 0x000fe80000000800 */
[----:B------:R-:W-:Y:S04]  /*84e80*/  LDS R141, [R0+0x3c500] ;  /* 0x03c50000008d7984 */ /* 0x000fe80000000800 */
[----:B------:R-:W2:Y:S01]  /*84e90*/  LDS R143, [R0+0x3e500] ;  /* 0x03e50000008f7984 */ /* 0x000ea20000000800 */
[C---:B------:R-:W-:Y:S08]  /*84ea0*/  HMMA.1688.F32.TF32 R116, R120.reuse, R6, R116 ;  /* 0x000000067874723c */ /* 0x040ff00000081074 */
[C---:B-1----:R-:W-:Y:S01]  /*84eb0*/  HMMA.1688.F32.TF32 R144, R120.reuse, R42, R136 ;  /* 0x0000002a7890723c */ /* 0x042fe20000081088 */
[----:B------:R-:W-:Y:S01]  /*84ec0*/  STL.64 [R1+0x620], R68 ;  /* 0x0006204401007387 */ /* 0x000fe20000100a00 */
[----:B------:R1:W-:Y:S06]  /*84ed0*/  STL.64 [R1+0x628], R70 ;  /* 0x0006284601007387 */ /* 0x0003ec0000100a00 */
[C---:B------:R-:W-:Y:S08]  /*84ee0*/  HMMA.1688.F32.TF32 R100, R120.reuse, R14, R100 ;  /* 0x0000000e7864723c */ /* 0x040ff00000081064 */
[C---:B------:R-:W-:Y:S08]  /*84ef0*/  HMMA.1688.F32.TF32 R104, R120.reuse, R18, R104 ;  /* 0x000000127868723c */ /* 0x040ff00000081068 */
[C---:B-1----:R-:W-:Y:S08]  /*84f00*/  HMMA.1688.F32.TF32 R68, R120.reuse, R38, R180 ;  /* 0x000000267844723c */ /* 0x042ff000000810b4 */
[C---:B------:R-:W-:Y:S11]  /*84f10*/  HMMA.1688.F32.TF32 R136, R120.reuse, R46, R228 ;  /* 0x0000002e7888723c */ /* 0x040ff600000810e4 */
[----:B------:R-:W-:Y:S04]  /*84f20*/  @!UPT UIADD3 URZ, URZ, URZ, URZ ;  /* 0x0000003f3f3ff290 */ /* 0x000fe8000fffe03f */
[----:B------:R-:W-:Y:S01]  /*84f30*/  STL.64 [R1+0x610], R68 ;  /* 0x0006104401007387 */ /* 0x000fe20000100a00 */
[----:B------:R1:W-:Y:S01]  /*84f40*/  STL.64 [R1+0x618], R70 ;  /* 0x0006184601007387 */ /* 0x0003e20000100a00 */
[C---:B------:R-:W-:Y:S08]  /*84f50*/  HMMA.1688.F32.TF32 R108, R120.reuse, R22, R108 ;  /* 0x00000016786c723c */ /* 0x040ff0000008106c */
[C---:B------:R-:W-:Y:S08]  /*84f60*/  HMMA.1688.F32.TF32 R112, R120.reuse, R26, R112 ;  /* 0x0000001a7870723c */ /* 0x040ff00000081070 */
        /* <DEDUP_REMOVED lines=8> */
[----:B------:R-:W-:Y:S01]  /*84ff0*/  IMAD.MOV.U32 R0, RZ, RZ, c[0x0][0x180] ;  /* 0x00006000ff007624 */ /* 0x000fe200078e00ff */
[----:B------:R-:W-:Y:S01]  /*85000*/  BAR.SYNC.DEFER_BLOCKING 0x0 ;  /* 0x0000000000007b1d */ /* 0x000fe20000010000 */
[C---:B-1----:R-:W-:Y:S11]  /*85010*/  HMMA.1688.F32.TF32 R68, R120.reuse, R54, R128 ;  /* 0x000000367844723c */ /* 0x042ff60000081080 */
[----:B------:R-:W-:Y:S11]  /*85020*/  @!UPT UIADD3 URZ, URZ, URZ, URZ ;  /* 0x0000003f3f3ff290 */ /* 0x000ff6000fffe03f */
[----:B------:R-:W-:Y:S01]  /*85030*/  @!UPT UIADD3 URZ, URZ, URZ, URZ ;  /* 0x0000003f3f3ff290 */ /* 0x000fe2000fffe03f */
[----:B------:R-:W-:Y:S01]  /*85040*/  STL.64 [R1+0x5d0], R68 ;  /* 0x0005d04401007387 */ /* 0x000fe20000100a00 */
[----:B------:R1:W-:Y:S02]  /*85050*/  STL.64 [R1+0x5d8], R70 ;  /* 0x0005d84601007387 */ /* 0x0003e40000100a00 */
[----:B-1----:R-:W-:Y:S01]  /*85060*/  HMMA.1688.F32.TF32 R68, R120, R66, R244 ;  /* 0x000000427844723c */ /* 0x002fe200000810f4 */
[----:B------:R-:W-:Y:S01]  /*85070*/  STL.64 [R1+0x5c0], R124 ;  /* 0x0005c07c01007387 */ /* 0x000fe20000100a00 */
[----:B------:R-:W-:Y:S02]  /*85080*/  STL.64 [R1+0x5c8], R126 ;  /* 0x0005c87e01007387 */ /* 0x000fe40000100a00 */
[----:B------:R-:W3:Y:S11]  /*85090*/  LDL.LU R244, [R1+0x190] ;  /* 0x0001900001f47983 */ /* 0x000ef60000300800 */
[----:B------:R-:W-:Y:S08]  /*850a0*/  @!UPT UIADD3 URZ, URZ, URZ, URZ ;  /* 0x0000003f3f3ff290 */ /* 0x000ff0000fffe03f */
[----:B------:R1:W-:Y:S01]  /*850b0*/  STL.64 [R1+0x5a0], R68 ;  /* 0x0005a04401007387 */ /* 0x0003e20000100a00 */
[----:B------:R4:W-:Y:S02]  /*850c0*/  STL.64 [R1+0x5a8], R70 ;  /* 0x0005a84601007387 */ /* 0x0009e40000100a00 */
[----:B------:R-:W3:Y:S02]  /*850d0*/  LDL.LU R245, [R1+0x194] ;  /* 0x0001940001f57983 */ /* 0x000ee40000300800 */
[----:B------:R-:W3:Y:S01]  /*850e0*/  LDL.LU R246, [R1+0x198] ;  /* 0x0001980001f67983 */ /* 0x000ee20000300800 */
[----:B------:R-:W3:Y:S01]  /*850f0*/  LDL.LU R247, [R1+0x19c] ;  /* 0x00019c0001f77983 */ /* 0x000ee20000300800 */
        /* <DEDUP_REMOVED lines=44> */
[----:B-1----:R-:W2:Y:S02]  /*853c0*/  LDL.LU R68, [R1+0x410] ;  /* 0x0004100001447983 */ /* 0x002ea40000300800 */
[----:B------:R-:W2:Y:S02]  /*853d0*/  LDL.LU R69, [R1+0x414] ;  /* 0x0004140001457983 */ /* 0x000ea40000300800 */
[----:B----4-:R-:W4:Y:S01]  /*853e0*/  LDL.LU R70, [R1+0x418] ;  /* 0x0004180001467983 */ /* 0x010f220000300800 */
[----:B------:R-:W4:Y:S01]  /*853f0*/  LDL.LU R71, [R1+0x41c] ;  /* 0x00041c0001477983 */ /* 0x000f220000300800 */
        /* <DEDUP_REMOVED lines=48> */
[C---:B--2---:R-:W-:Y:S08]  /*85700*/  HMMA.1688.F32.TF32 R200, R140.reuse, R30, R200 ;  /* 0x0000001e8cc8723c */ /* 0x044ff000000810c8 */
[C---:B------:R-:W-:Y:S08]  /*85710*/  HMMA.1688.F32.TF32 R120, R140.reuse, R10, R248 ;  /* 0x0000000a8c78723c */ /* 0x040ff000000810f8 */
[C---:B----4-:R-:W-:Y:S08]  /*85720*/  HMMA.1688.F32.TF32 R248, R140.reuse, R34, R68 ;  /* 0x000000228cf8723c */ /* 0x050ff00000081044 */
[C---:B------:R-:W-:Y:S01]  /*85730*/  HMMA.1688.F32.TF32 R68, R140.reuse, R42, R220 ;  /* 0x0000002a8c44723c */ /* 0x040fe200000810dc */
[----:B------:R-:W-:Y:S01]  /*85740*/  STL.64 [R1+0x570], R200 ;  /* 0x000570c801007387 */ /* 0x000fe20000100a00 */
[----:B------:R1:W-:Y:S06]  /*85750*/  STL.64 [R1+0x578], R202 ;  /* 0x000578ca01007387 */ /* 0x0003ec0000100a00 */
[C---:B-1----:R-:W-:Y:S07]  /*85760*/  HMMA.1688.F32.TF32 R200, R140.reuse, R38, R224 ;  /* 0x000000268cc8723c */ /* 0x042fee00000810e0 */
[----:B------:R-:W-:Y:S01]  /*85770*/  STL.64 [R1+0x560], R248 ;  /* 0x000560f801007387 */ /* 0x000fe20000100a00 */
[----:B------:R-:W-:Y:S01]  /*85780*/  STL.64 [R1+0x568], R250 ;  /* 0x000568fa01007387 */ /* 0x000fe20000100a00 */
[C---:B---3--:R-:W-:Y:S11]  /*85790*/  HMMA.1688.F32.TF32 R216, R140.reuse, R46, R216 ;  /* 0x0000002e8cd8723c */ /* 0x048ff600000810d8 */
[----:B------:R-:W-:Y:S03]  /*857a0*/  @!UPT UIADD3 URZ, URZ, URZ, URZ ;  /* 0x0000003f3f3ff290 */ /* 0x000fe6000fffe03f */
[----:B------:R-:W-:Y:S01]  /*857b0*/  STL.64 [R1+0x530], R200 ;  /* 0x000530c801007387 */ /* 0x000fe20000100a00 */
[----:B------:R1:W-:Y:S02]  /*857c0*/  STL.64 [R1+0x538], R202 ;  /* 0x000538ca01007387 */ /* 0x0003e40000100a00 */
[----:B------:R-:W-:Y:S02]  /*857d0*/  STL.64 [R1+0x510], R68 ;  /* 0x0005104401007387 */ /* 0x000fe40000100a00 */
[----:B------:R2:W-:Y:S01]  /*857e0*/  STL.64 [R1+0x518], R70 ;  /* 0x0005184601007387 */ /* 0x0005e20000100a00 */
[C---:B-1----:R-:W-:Y:S08]  /*857f0*/  HMMA.1688.F32.TF32 R200, R140.reuse, R50, R212 ;  /* 0x000000328cc8723c */ /* 0x042ff000000810d4 */
[C---:B--2---:R-:W-:Y:S01]  /*85800*/  HMMA.1688.F32.TF32 R68, R140.reuse, R54, R208 ;  /* 0x000000368c44723c */ /* 0x044fe200000810d0 */
[----:B------:R-:W-:Y:S07]  /*85810*/  STL.64 [R1+0x500], R216 ;  /* 0x000500d801007387 */ /* 0x000fee0000100a00 */
[C---:B------:R-:W-:Y:S01]  /*85820*/  HMMA.1688.F32.TF32 R164, R140.reuse, R58, R164 ;  /* 0x0000003a8ca4723c */ /* 0x040fe200000810a4 */
[----:B------:R-:W-:Y:S07]  /*85830*/  STL.64 [R1+0x508], R218 ;  /* 0x000508da01007387 */ /* 0x000fee0000100a00 */
[C---:B------:R-:W-:Y:S01]  /*85840*/  HMMA.1688.F32.TF32 R160, R140.reuse, R62, R160 ;  /* 0x0000003e8ca0723c */ /* 0x040fe200000810a0 */
[----:B------:R-:W-:Y:S01]  /*85850*/  STL.64 [R1+0x4f0], R200 ;  /* 0x0004f0c801007387 */ /* 0x000fe20000100a00 */
[----:B------:R-:W-:Y:S05]  /*85860*/  STL.64 [R1+0x4f8], R202 ;  /* 0x0004f8ca01007387 */ /* 0x000fea0000100a00 */
[----:B------:R-:W-:Y:S02]  /*85870*/  STL.64 [R1+0x4e0], R68 ;  /* 0x0004e04401007387 */ /* 0x000fe40000100a00 */
[----:B------:R1:W-:Y:S02]  /*85880*/  STL.64 [R1+0x4e8], R70 ;  /* 0x0004e84601007387 */ /* 0x0003e40000100a00 */
[----:B-1----:R-:W-:Y:S04]  /*85890*/  HMMA.1688.F32.TF32 R68, R140, R66, R156 ;  /* 0x000000428c44723c */ /* 0x002fe8000008109c */
[----:B------:R-:W-:Y:S01]  /*858a0*/  STL.64 [R1+0x4d0], R164 ;  /* 0x0004d0a401007387 */ /* 0x000fe20000100a00 */
[----:B------:R1:W-:Y:S07]  /*858b0*/  STL.64 [R1+0x4d8], R166 ;  /* 0x0004d8a601007387 */ /* 0x0003ee0000100a00 */
[----:B------:R-:W-:Y:S02]  /*858c0*/  STL.64 [R1+0x4c0], R160 ;  /* 0x0004c0a001007387 */ /* 0x000fe40000100a00 */
[----:B------:R-:W-:Y:S01]  /*858d0*/  STL.64 [R1+0x4c8], R162 ;  /* 0x0004c8a201007387 */ /* 0x000fe20000100a00 */
[C---:B------:R-:W-:Y:S08]  /*858e0*/  HMMA.1688.F32.TF32 R156, R172.reuse, R26, R180 ;  /* 0x0000001aac9c723c */ /* 0x040ff000000810b4 */
[C---:B------:R-:W-:Y:S08]  /*858f0*/  HMMA.1688.F32.TF32 R180, R172.reuse, R34, R240 ;  /* 0x00000022acb4723c */ /* 0x040ff000000810f0 */
[C---:B-1----:R-:W-:Y:S08]  /*85900*/  HMMA.1688.F32.TF32 R164, R172.reuse, R10, R184 ;  /* 0x0000000aaca4723c */ /* 0x042ff000000810b8 */
[C---:B------:R-:W-:Y:S01]  /*85910*/  HMMA.1688.F32.TF32 R184, R172.reuse, R30, R228 ;  /* 0x0000001eacb8723c */ /* 0x040fe200000810e4 */
[----:B------:R-:W-:Y:S01]  /*85920*/  STL.64 [R1+0x4b0], R68 ;  /* 0x0004b04401007387 */ /* 0x000fe20000100a00 */
[----:B------:R1:W-:Y:S06]  /*85930*/  STL.64 [R1+0x4b8], R70 ;  /* 0x0004b84601007387 */ /* 0x0003ec0000100a00 */
[C---:B-1----:R-:W-:Y:S08]  /*85940*/  HMMA.1688.F32.TF32 R68, R172.reuse, R38, R244 ;  /* 0x00000026ac44723c */ /* 0x042ff000000810f4 */
[----:B------:R-:W-:Y:S07]  /*85950*/  HMMA.1688.F32.TF32 R160, R172, R22, R236 ;  /* 0x00000016aca0723c */ /* 0x000fee00000810ec */
[----:B------:R1:W-:Y:S01]  /*85960*/  STL.64 [R1+0x200], R184 ;  /* 0x000200b801007387 */ /* 0x0003e20000100a00 */
[----:B------:R2:W-:Y:S02]  /*85970*/  STL.64 [R1+0x208], R186 ;  /* 0x000208ba01007387 */ /* 0x0005e40000100a00 */
[----:B------:R-:W3:Y:S02]  /*85980*/  LDL.LU R236, [R1+0xc0] ;  /* 0x0000c00001ec7983 */ /* 0x000ee40000300800 */
[----:B------:R-:W-:Y:S01]  /*85990*/  STL.64 [R1+0x1f0], R180 ;  /* 0x0001f0b401007387 */ /* 0x000fe20000100a00 */
[----:B------:R-:W-:Y:S01]  /*859a0*/  STL.64 [R1+0x1f8], R182 ;  /* 0x0001f8b601007387 */ /* 0x000fe20000100a00 */
[C---:B------:R-:W-:Y:S08]  /*859b0*/  HMMA.1688.F32.TF32 R144, R140.reuse, R6, R144 ;  /* 0x000000068c90723c */ /* 0x040ff00000081090 */
[C---:B------:R-:W-:Y:S08]  /*859c0*/  HMMA.1688.F32.TF32 R124, R140.reuse, R14, R124 ;  /* 0x0000000e8c7c723c */ /* 0x040ff0000008107c */
[C---:B------:R-:W-:Y:S08]  /*859d0*/  HMMA.1688.F32.TF32 R128, R140.reuse, R18, R128 ;  /* 0x000000128c80723c */ /* 0x040ff00000081080 */
[C---:B------:R-:W-:Y:S08]  /*859e0*/  HMMA.1688.F32.TF32 R132, R140.reuse, R22, R132 ;  /* 0x000000168c84723c */ /* 0x040ff00000081084 */
[----:B------:R-:W-:Y:S08]  /*859f0*/  HMMA.1688.F32.TF32 R136, R140, R26, R136 ;  /* 0x0000001a8c88723c */ /* 0x000ff00000081088 */
[C---:B------:R-:W-:Y:S08]  /*85a00*/  HMMA.1688.F32.TF32 R140, R172.reuse, R6, R152 ;  /* 0x00000006ac8c723c */ /* 0x040ff00000081098 */
[C---:B------:R-:W-:Y:S01]  /*85a10*/  HMMA.1688.F32.TF32 R152, R172.reuse, R18, R232 ;  /* 0x00000012ac98723c */ /* 0x040fe200000810e8 */
        /* <DEDUP_REMOVED lines=11> */
[----:B--2---:R-:W3:Y:S01]  /*85ad0*/  LDL.LU R186, [R1+0xe8] ;  /* 0x0000e80001ba7983 */ /* 0x004ee20000300800 */
        /* <DEDUP_REMOVED lines=17> */
[----:B----4-:R-:W2:Y:S02]  /*85bf0*/  LDL.LU R68, [R1+0x140] ;  /* 0x0001400001447983 */ /* 0x010ea40000300800 */
        /* <DEDUP_REMOVED lines=27> */
[C---:B--2---:R-:W-:Y:S11]  /*85db0*/  HMMA.1688.F32.TF32 R228, R172.reuse, R42, R228 ;  /* 0x0000002aace4723c */ /* 0x044ff600000810e4 */
[----:B------:R-:W-:Y:S11]  /*85dc0*/  @!UPT UIADD3 URZ, URZ, URZ, URZ ;  /* 0x0000003f3f3ff290 */ /* 0x000ff6000fffe03f */
[----:B------:R-:W-:Y:S01]  /*85dd0*/  @!UPT UIADD3 URZ, URZ, URZ, URZ ;  /* 0x0000003f3f3ff290 */ /* 0x000fe2000fffe03f */
[----:B------:R1:W-:Y:S01]  /*85de0*/  STL.64 [R1+0x480], R228 ;  /* 0x000480e401007387 */ /* 0x0003e20000100a00 */
[----:B------:R2:W-:Y:S03]  /*85df0*/  STL.64 [R1+0x488], R230 ;  /* 0x000488e601007387 */ /* 0x0005e60000100a00 */
[----:B-1----:R-:W4:Y:S01]  /*85e00*/  LDL.LU R228, [R1+0xa0] ;  /* 0x0000a00001e47983 */ /* 0x002f220000300800 */
[----:B------:R-:W4:Y:S02]  /*85e10*/  LDL.LU R229, [R1+0xa4] ;  /* 0x0000a40001e57983 */ /* 0x000f240000300800 */
[----:B--2---:R-:W4:Y:S02]  /*85e20*/  LDL.LU R230, [R1+0xa8] ;  /* 0x0000a80001e67983 */ /* 0x004f240000300800 */
[----:B------:R-:W4:Y:S01]  /*85e30*/  LDL.LU R231, [R1+0xac] ;  /* 0x0000ac0001e77983 */ /* 0x000f220000300800 */
[C---:B---3--:R-:W-:Y:S08]  /*85e40*/  HMMA.1688.F32.TF32 R240, R172.reuse, R46, R240 ;  /* 0x0000002eacf0723c */ /* 0x048ff000000810f0 */
[C---:B------:R-:W-:Y:S08]  /*85e50*/  HMMA.1688.F32.TF32 R244, R172.reuse, R50, R244 ;  /* 0x00000032acf4723c */ /* 0x040ff000000810f4 */
[C---:B------:R-:W-:Y:S08]  /*85e60*/  HMMA.1688.F32.TF32 R200, R172.reuse, R54, R200 ;  /* 0x00000036acc8723c */ /* 0x040ff000000810c8 */
[C---:B------:R-:W-:Y:S08]  /*85e70*/  HMMA.1688.F32.TF32 R68, R172.reuse, R58, R68 ;  /* 0x0000003aac44723c */ /* 0x040ff00000081044 */
[C---:B------:R-:W-:Y:S08]  /*85e80*/  HMMA.1688.F32.TF32 R224, R172.reuse, R62, R224 ;  /* 0x0000003eace0723c */ /* 0x040ff000000810e0 */
[C---:B------:R-:W-:Y:S08]  /*85e90*/  HMMA.1688.F32.TF32 R148, R172.reuse, R14, R148 ;  /* 0x0000000eac94723c */ /* 0x040ff00000081094 */
[----:B------:R-:W-:Y:S08]  /*85ea0*/  HMMA.1688.F32.TF32 R172, R172, R66, R220 ;  /* 0x00000042acac723c */ /* 0x000ff000000810dc */
[----:B------:R-:W-:Y:S01]  /*85eb0*/  HMMA.1688.F32.TF32 R180, R168, R30, R180 ;  /* 0x0000001ea8b4723c */ /* 0x000fe200000810b4 */
[----:B------:R-:W-:Y:S01]  /*85ec0*/  STL.64 [R1+0x360], R240 ;  /* 0x000360f001007387 */ /* 0x000fe20000100a00 */
[----:B------:R-:W-:Y:S02]  /*85ed0*/  STL.64 [R1+0x368], R242 ;  /* 0x000368f201007387 */ /* 0x000fe40000100a00 */
[----:B------:R-:W-:Y:S02]  /*85ee0*/  STL.64 [R1+0x3c0], R244 ;  /* 0x0003c0f401007387 */ /* 0x000fe40000100a00 */
[----:B------:R-:W-:Y:S01]  /*85ef0*/  STL.64 [R1+0x3c8], R246 ;  /* 0x0003c8f601007387 */ /* 0x000fe20000100a00 */
[----:B------:R-:W-:Y:S01]  /*85f00*/  STL.64 [R1+0x3d0], R200 ;  /* 0x0003d0c801007387 */ /* 0x000fe20000100a00 */
[----:B------:R1:W-:Y:S03]  /*85f10*/  STL.64 [R1+0x3d8], R202 ;  /* 0x0003d8ca01007387 */ /* 0x0003e60000100a00 */
[----:B-1----:R1:W5:Y:S01]  /*85f20*/  LDL.LU.64 R202, [R1+0x24d8] ;  /* 0x0024d80001ca7983 */ /* 0x0023620000300a00 */
[----:B------:R1:W5:Y:S02]  /*85f30*/  LDL.LU.64 R200, [R1+0x24d0] ;  /* 0x0024d00001c87983 */ /* 0x0003640000300a00 */
[----:B------:R-:W-:Y:S02]  /*85f40*/  STL.64 [R1+0x3e0], R68 ;  /* 0x0003e04401007387 */ /* 0x000fe40000100a00 */
[----:B------:R2:W-:Y:S02]  /*85f50*/  STL.64 [R1+0x3e8], R70 ;  /* 0x0003e84601007387 */ /* 0x0005e40000100a00 */
[----:B------:R-:W-:Y:S01]  /*85f60*/  IMAD.MOV.U32 R240, RZ, RZ, R25 ;  /* 0x000000fffff07224 */ /* 0x000fe200078e0019 */
[----:B------:R-:W-:Y:S01]  /*85f70*/  MOV R241, R24 ;  /* 0x0000001800f17202 */ /* 0x000fe20000000f00 */
[----:B------:R-:W-:-:S02]  /*85f80*/  IMAD.MOV.U32 R242, RZ, RZ, R21 ;  /* 0x000000fffff27224 */ /* 0x000fc400078e0015 */
[----:B------:R-:W-:Y:S01]  /*85f90*/  IMAD.MOV.U32 R243, RZ, RZ, R20 ;  /* 0x000000fffff37224 */ /* 0x000fe200078e0014 */
[----:B------:R-:W-:Y:S01]  /*85fa0*/  MOV R244, R17 ;  /* 0x0000001100f47202 */ /* 0x000fe20000000f00 */
[----:B------:R-:W-:Y:S01]  /*85fb0*/  IMAD.MOV.U32 R245, RZ, RZ, R16 ;  /* 0x000000fffff57224 */ /* 0x000fe200078e0010 */
[----:B--2---:R1:W5:Y:S01]  /*85fc0*/  LDL.LU.64 R70, [R1+0x24c8] ;  /* 0x0024c80001467983 */ /* 0x0043620000300a00 */
[----:B------:R1:W5:Y:S02]  /*85fd0*/  LDL.LU.64 R68, [R1+0x24c0] ;  /* 0x0024c00001447983 */ /* 0x0003640000300a00 */
[----:B------:R-:W-:Y:S02]  /*85fe0*/  STL.64 [R1+0x400], R224 ;  /* 0x000400e001007387 */ /* 0x000fe40000100a00 */
[----:B------:R2:W-:Y:S02]  /*85ff0*/  STL.64 [R1+0x408], R226 ;  /* 0x000408e201007387 */ /* 0x0005e40000100a00 */
[----:B------:R-:W-:Y:S01]  /*86000*/  IMAD.MOV.U32 R246, RZ, RZ, R13 ;  /* 0x000000fffff67224 */ /* 0x000fe200078e000d */
[----:B------:R-:W-:Y:S01]  /*86010*/  MOV R247, R12 ;  /* 0x0000000c00f77202 */ /* 0x000fe20000000f00 */
[C---:B------:R-:W-:Y:S01]  /*86020*/  HMMA.1688.F32.TF32 R240, R168.reuse, R38, R240 ;  /* 0x00000026a8f0723c */ /* 0x040fe200000810f0 */
[----:B--2---:R1:W5:Y:S01]  /*86030*/  LDL.LU.64 R226, [R1+0x24b8] ;  /* 0x0024b80001e27983 */ /* 0x0043620000300a00 */
[----:B------:R1:W5:Y:S02]  /*86040*/  LDL.LU.64 R224, [R1+0x24b0] ;  /* 0x0024b00001e07983 */ /* 0x0003640000300a00 */
[----:B------:R1:W5:Y:S02]  /*86050*/  LDL.LU.64 R222, [R1+0x24a8] ;  /* 0x0024a80001de7983 */ /* 0x0003640000300a00 */
[----:B------:R1:W5:Y:S01]  /*86060*/  LDL.LU.64 R220, [R1+0x24a0] ;  /* 0x0024a00001dc7983 */ /* 0x0003620000300a00 */
[----:B------:R-:W-:Y:S01]  /*86070*/  STL.64 [R1+0x3f0], R172 ;  /* 0x0003f0ac01007387 */ /* 0x000fe20000100a00 */
[----:B------:R2:W-:Y:S02]  /*86080*/  STL.64 [R1+0x3f8], R174 ;  /* 0x0003f8ae01007387 */ /* 0x0005e40000100a00 */
[----:B------:R-:W-:Y:S01]  /*86090*/  IMAD.MOV.U32 R248, RZ, RZ, R61 ;  /* 0x000000fffff87224 */ /* 0x000fe200078e003d */
[C---:B------:R-:W-:Y:S08]  /*860a0*/  HMMA.1688.F32.TF32 R244, R168.reuse, R42, R244 ;  /* 0x0000002aa8f4723c */ /* 0x040ff000000810f4 */
[C---:B------:R-:W-:Y:S08]  /*860b0*/  HMMA.1688.F32.TF32 R12, R168.reuse, R14, R208 ;  /* 0x0000000ea80c723c */ /* 0x040ff000000810d0 */
[----:B------:R-:W-:Y:S01]  /*860c0*/  HMMA.1688.F32.TF32 R16, R168, R18, R184 ;  /* 0x00000012a810723c */ /* 0x000fe200000810b8 */
[----:B--2---:R-:W-:Y:S01]  /*860d0*/  MOV R174, R5 ;  /* 0x0000000500ae7202 */ /* 0x004fe20000000f00 */
[----:B------:R-:W-:-:S06]  /*860e0*/  IMAD.MOV.U32 R175, RZ, RZ, R4 ;  /* 0x000000ffffaf7224 */ /* 0x000fcc00078e0004 */
[C---:B------:R-:W-:Y:S01]  /*860f0*/  HMMA.1688.F32.TF32 R4, R168.reuse, R6, R216 ;  /* 0x00000006a804723c */ /* 0x040fe200000810d8 */
[----:B------:R1:W5:Y:S01]  /*86100*/  LDL.LU.64 R218, [R1+0x2498] ;  /* 0x0024980001da7983 */ /* 0x0003620000300a00 */
[----:B------:R-:W-:Y:S02]  /*86110*/  IMAD.MOV.U32 R172, RZ, RZ, R9 ;  /* 0x000000ffffac7224 */ /* 0x000fe400078e0009 */
[----:B------:R-:W-:Y:S02]  /*86120*/  IMAD.MOV.U32 R173, RZ, RZ, R8 ;  /* 0x000000ffffad7224 */ /* 0x000fe400078e0008 */
[----:B------:R1:W5:Y:S01]  /*86130*/  LDL.LU.64 R216, [R1+0x2490] ;  /* 0x0024900001d87983 */ /* 0x0003620000300a00 */
[----:B------:R-:W2:Y:S01]  /*86140*/  LDL R61, [R1+0xa10] ;  /* 0x000a1000013d7983 */ /* 0x000ea20000100800 */
[C---:B------:R-:W-:Y:S01]  /*86150*/  HMMA.1688.F32.TF32 R8, R168.reuse, R10, R212 ;  /* 0x0000000aa808723c */ /* 0x040fe200000810d4 */
[----:B------:R-:W-:Y:S01]  /*86160*/  IMAD.MOV.U32 R42, RZ, RZ, R45 ;  /* 0x000000ffff2a7224 */ /* 0x000fe200078e002d */
[----:B------:R-:W-:Y:S01]  /*86170*/  MOV R43, R44 ;  /* 0x0000002c002b7202 */ /* 0x000fe20000000f00 */
[----:B------:R1:W5:Y:S01]  /*86180*/  LDL.LU.64 R214, [R1+0x2488] ;  /* 0x0024880001d67983 */ /* 0x0003620000300a00 */
[----:B------:R1:W5:Y:S02]  /*86190*/  LDL.LU.64 R212, [R1+0x2480] ;  /* 0x0024800001d47983 */ /* 0x0003640000300a00 */
[----:B------:R1:W5:Y:S02]  /*861a0*/  LDL.LU.64 R210, [R1+0x2478] ;  /* 0x0024780001d27983 */ /* 0x0003640000300a00 */
[----:B------:R1:W5:Y:S01]  /*861b0*/  LDL.LU.64 R208, [R1+0x2470] ;  /* 0x0024700001d07983 */ /* 0x0003620000300a00 */
[----:B------:R1:W5:Y:S01]  /*861c0*/  LDL.LU.64 R186, [R1+0x2468] ;  /* 0x0024680001ba7983 */ /* 0x0003620000300a00 */
[----:B------:R1:W5:Y:S01]  /*861d0*/  LDL.LU.64 R184, [R1+0x2460] ;  /* 0x0024600001b87983 */ /* 0x0003620000300a00 */
[C---:B------:R-:W-:Y:S01]  /*861e0*/  HMMA.1688.F32.TF32 R20, R168.reuse, R22, R232 ;  /* 0x00000016a814723c */ /* 0x040fe200000810e8 */
[----:B------:R1:W5:Y:S07]  /*861f0*/  LDL.LU.64 R234, [R1+0x2458] ;  /* 0x0024580001ea7983 */ /* 0x00036e0000300a00 */
[C---:B------:R-:W-:Y:S01]  /*86200*/  HMMA.1688.F32.TF32 R40, R168.reuse, R46, R40 ;  /* 0x0000002ea828723c */ /* 0x040fe20000081028 */
[----:B------:R1:W5:Y:S07]  /*86210*/  LDL.LU.64 R232, [R1+0x2450] ;  /* 0x0024500001e87983 */ /* 0x00036e0000300a00 */
[C---:B------:R-:W-:Y:S01]  /*86220*/  HMMA.1688.F32.TF32 R24, R168.reuse, R26, R236 ;  /* 0x0000001aa818723c */ /* 0x040fe200000810ec */
[----:B------:R1:W5:Y:S02]  /*86230*/  LDL.LU.64 R238, [R1+0x2448] ;  /* 0x0024480001ee7983 */ /* 0x0003640000300a00 */
[----:B------:R1:W5:Y:S01]  /*86240*/  LDL.LU.64 R236, [R1+0x2440] ;  /* 0x0024400001ec7983 */ /* 0x0003620000300a00 */
[----:B------:R-:W-:Y:S01]  /*86250*/  STL.64 [R1+0x1e0], R180 ;  /* 0x0001e0b401007387 */ /* 0x000fe20000100a00 */
[----:B------:R3:W-:Y:S02]  /*86260*/  STL.64 [R1+0x1e8], R182 ;  /* 0x0001e8b601007387 */ /* 0x0007e40000100a00 */
[----:B------:R-:W-:Y:S01]  /*86270*/  IMAD.MOV.U32 R30, RZ, RZ, R2 ;  /* 0x000000ffff1e7224 */ /* 0x000fe200078e0002 */
[----:B------:R-:W-:Y:S01]  /*86280*/  MOV R31, R252 ;  /* 0x000000fc001f7202 */ /* 0x000fe20000000f00 */
[----:B---3--:R1:W5:Y:S01]  /*86290*/  LDL.LU.64 R182, [R1+0x2438] ;  /* 0x0024380001b67983 */ /* 0x0083620000300a00 */
[----:B------:R1:W5:Y:S02]  /*862a0*/  LDL.LU.64 R180, [R1+0x2430] ;  /* 0x0024300001b47983 */ /* 0x0003640000300a00 */
[----:B------:R-:W3:Y:S02]  /*862b0*/  LDL.LU R2, [R1+0x242c] ;  /* 0x00242c0001027983 */ /* 0x000ee40000300800 */
[----:B------:R-:W2:Y:S01]  /*862c0*/  LDL.LU R252, [R1+0x2428] ;  /* 0x0024280001fc7983 */ /* 0x000ea20000300800 */
[----:B------:R-:W-:Y:S01]  /*862d0*/  MOV R38, R49 ;  /* 0x0000003100267202 */ /* 0x000fe20000000f00 */
[----:B------:R-:W-:Y:S01]  /*862e0*/  IMAD.MOV.U32 R39, RZ, RZ, R48 ;  /* 0x000000ffff277224 */ /* 0x000fe200078e0030 */
[----:B------:R-:W-:Y:S01]  /*862f0*/  HMMA.1688.F32.TF32 R44, R168, R50, R28 ;  /* 0x00000032a82c723c */ /* 0x000fe2000008101c */
[----:B------:R-:W-:Y:S01]  /*86300*/  IMAD.MOV.U32 R249, RZ, RZ, R60 ;  /* 0x000000fffff97224 */ /* 0x000fe200078e003c */
[----:B------:R-:W-:Y:S01]  /*86310*/  MOV R250, R57 ;  /* 0x0000003900fa7202 */ /* 0x000fe20000000f00 */
[----:B------:R-:W-:-:S05]  /*86320*/  IMAD.MOV.U32 R251, RZ, RZ, R56 ;  /* 0x000000fffffb7224 */ /* 0x000fca00078e0038 */
[C---:B----4-:R-:W-:Y:S07]  /*86330*/  HMMA.1688.F32.TF32 R228, R168.reuse, R34, R228 ;  /* 0x00000022a8e4723c */ /* 0x050fee00000810e4 */
[----:B------:R-:W-:Y:S02]  /*86340*/  IMAD.MOV.U32 R34, RZ, RZ, R53 ;  /* 0x000000ffff227224 */ /* 0x000fe400078e0035 */
[----:B------:R-:W-:Y:S11]  /*86350*/  IMAD.MOV.U32 R35, RZ, RZ, R52 ;  /* 0x000000ffff237224 */ /* 0x000ff600078e0034 */
[----:B------:R-:W-:Y:S03]  /*86360*/  @!UPT UIADD3 URZ, URZ, URZ, URZ ;  /* 0x0000003f3f3ff290 */ /* 0x000fe6000fffe03f */
[----:B------:R-:W-:Y:S01]  /*86370*/  STL.64 [R1+0x1d0], R228 ;  /* 0x0001d0e401007387 */ /* 0x000fe20000100a00 */
[----:B------:R4:W-:Y:S03]  /*86380*/  STL.64 [R1+0x1d8], R230 ;  /* 0x0001d8e601007387 */ /* 0x0009e60000100a00 */
[----:B----4-:R1:W5:Y:S01]  /*86390*/  LDL.LU.64 R230, [R1+0x2420] ;  /* 0x0024200001e67983 */ /* 0x0103620000300a00 */
[----:B------:R1:W5:Y:S02]  /*863a0*/  LDL.LU.64 R228, [R1+0x2418] ;  /* 0x0024180001e47983 */ /* 0x0003640000300a00 */
[----:B------:R-:W-:Y:S02]  /*863b0*/  STL.64 [R1+0x380], R240 ;  /* 0x000380f001007387 */ /* 0x000fe40000100a00 */
[----:B------:R4:W-:Y:S02]  /*863c0*/  STL.64 [R1+0x388], R242 ;  /* 0x000388f201007387 */ /* 0x0009e40000100a00 */
[----:B----4-:R1:W5:Y:S01]  /*863d0*/  LDL.LU.64 R242, [R1+0x2410] ;  /* 0x0024100001f27983 */ /* 0x0103620000300a00 */
[----:B------:R1:W5:Y:S02]  /*863e0*/  LDL.LU.64 R240, [R1+0x2408] ;  /* 0x0024080001f07983 */ /* 0x0003640000300a00 */
[----:B------:R-:W-:Y:S02]  /*863f0*/  STL.64 [R1+0x350], R244 ;  /* 0x000350f401007387 */ /* 0x000fe40000100a00 */
[----:B------:R4:W-:Y:S02]  /*86400*/  STL.64 [R1+0x358], R246 ;  /* 0x000358f601007387 */ /* 0x0009e40000100a00 */
[----:B----4-:R1:W5:Y:S01]  /*86410*/  LDL.LU.64 R246, [R1+0x2400] ;  /* 0x0024000001f67983 */ /* 0x0103620000300a00 */
[----:B------:R1:W5:Y:S02]  /*86420*/  LDL.LU.64 R244, [R1+0x23f8] ;  /* 0x0023f80001f47983 */ /* 0x0003640000300a00 */
[----:B------:R-:W4:Y:S02]  /*86430*/  LDL.LU R28, [R1+0x1e38] ;  /* 0x001e3800011c7983 */ /* 0x000f240000300800 */
[----:B------:R-:W-:Y:S01]  /*86440*/  STL.64 [R1+0x330], R40 ;  /* 0x0003302801007387 */ /* 0x000fe20000100a00 */
[----:B------:R1:W-:Y:S02]  /*86450*/  STL.64 [R1+0x338], R42 ;  /* 0x0003382a01007387 */ /* 0x0003e40000100a00 */
[C---:B-1----:R-:W-:Y:S08]  /*86460*/  HMMA.1688.F32.TF32 R40, R168.reuse, R54, R36 ;  /* 0x00000036a828723c */ /* 0x042ff00000081024 */
[C---:B------:R-:W-:Y:S01]  /*86470*/  HMMA.1688.F32.TF32 R36, R168.reuse, R58, R32 ;  /* 0x0000003aa824723c */ /* 0x040fe20000081020 */
[----:B------:R-:W-:Y:S01]  /*86480*/  STL.64 [R1+0x310], R44 ;  /* 0x0003102c01007387 */ /* 0x000fe20000100a00 */
[----:B------:R-:W-:Y:S11]  /*86490*/  STL.64 [R1+0x318], R46 ;  /* 0x0003182e01007387 */ /* 0x000ff60000100a00 */
[----:B------:R-:W-:Y:S02]  /*864a0*/  @!UPT UIADD3 URZ, URZ, URZ, URZ ;  /* 0x0000003f3f3ff290 */ /* 0x000fe4000fffe03f */
[----:B------:R-:W-:Y:S01]  /*864b0*/  STL.64 [R1+0x2f0], R40 ;  /* 0x0002f02801007387 */ /* 0x000fe20000100a00 */
[----:B------:R-:W-:Y:S02]  /*864c0*/  STL.64 [R1+0x2f8], R42 ;  /* 0x0002f82a01007387 */ /* 0x000fe40000100a00 */
[----:B------:R-:W3:Y:S05]  /*864d0*/  LDL.LU R30, [R1+0x1e2c] ;  /* 0x001e2c00011e7983 */ /* 0x000eea0000300800 */
[----:B------:R-:W-:Y:S01]  /*864e0*/  STL.64 [R1+0x2c0], R36 ;  /* 0x0002c02401007387 */ /* 0x000fe20000100a00 */
[----:B------:R1:W-:Y:S01]  /*864f0*/  STL.64 [R1+0x2c8], R38 ;  /* 0x0002c82601007387 */ /* 0x0003e20000100a00 */
[----:B------:R-:W3:Y:S01]  /*86500*/  LDL.LU R29, [R1+0x1e34] ;  /* 0x001e3400011d7983 */ /* 0x000ee20000300800 */
[C---:B------:R-:W-:Y:S08]  /*86510*/  HMMA.1688.F32.TF32 R32, R168.reuse, R62, R172 ;  /* 0x0000003ea820723c */ /* 0x040ff000000810ac */
[----:B-1----:R-:W-:Y:S11]  /*86520*/  HMMA.1688.F32.TF32 R36, R168, R66, R248 ;  /* 0x00000042a824723c */ /* 0x002ff600000810f8 */
[----:B------:R-:W-:Y:S04]  /*86530*/  @!UPT UIADD3 URZ, URZ, URZ, URZ ;  /* 0x0000003f3f3ff290 */ /* 0x000fe8000fffe03f */
[----:B------:R-:W-:Y:S01]  /*86540*/  STL.64 [R1+0x2b0], R32 ;  /* 0x0002b02001007387 */ /* 0x000fe20000100a00 */
[----:B------:R-:W-:Y:S07]  /*86550*/  STL.64 [R1+0x2b8], R34 ;  /* 0x0002b82201007387 */ /* 0x000fee0000100a00 */
[----:B------:R-:W-:Y:S01]  /*86560*/  STL.64 [R1+0x270], R36 ;  /* 0x0002702401007387 */ /* 0x000fe20000100a00 */
[----:B------:R1:W-:Y:S03]  /*86570*/  STL.64 [R1+0x278], R38 ;  /* 0x0002782601007387 */ /* 0x0003e60000100a00 */
[----:B-1----:R-:W3:Y:S01]  /*86580*/  LDL.LU R38, [R1+0x1e30] ;  /* 0x001e300001267983 */ /* 0x002ee20000300800 */
[----:B------:R-:W3:Y:S02]  /*86590*/  LDL.LU R36, [R1+0x1e28] ;  /* 0x001e280001247983 */ /* 0x000ee40000300800 */
[----:B------:R-:W3:Y:S02]  /*865a0*/  LDL.LU R39, [R1+0x1e24] ;  /* 0x001e240001277983 */ /* 0x000ee40000300800 */
[----:B------:R-:W3:Y:S02]  /*865b0*/  LDL.LU R37, [R1+0x1e1c] ;  /* 0x001e1c0001257983 */ /* 0x000ee40000300800 */
[----:B------:R-:W-:Y:S01]  /*865c0*/  IMAD.MOV.U32 R33, RZ, RZ, 0x7f ;  /* 0x0000007fff217424 */ /* 0x000fe200078e00ff */
[----:B------:R-:W-:-:S02]  /*865d0*/  IADD3 R0, R0, -0x280, RZ ;  /* 0xfffffd8000007810 */ /* 0x000fc40007ffe0ff */
[----:B------:R-:W-:Y:S01]  /*865e0*/  MOV R56, c[0x0][0x188] ;  /* 0x0000620000387a02 */ /* 0x000fe20000000f00 */
[----:B------:R-:W3:Y:S01]  /*865f0*/  LDL.LU R41, [R1+0x1e14] ;  /* 0x001e140001297983 */ /* 0x000ee20000300800 */
[----:B------:R-:W3:Y:S01]  /*86600*/  LDL.LU R40, [R1+0x1e20] ;  /* 0x001e200001287983 */ /* 0x000ee20000300800 */
[----:B------:R-:W-:Y:S01]  /*86610*/  IADD3 R33, R33, c[0x0][0x180], RZ ;  /* 0x0000600021217a10 */ /* 0x000fe20007ffe0ff */
[----:B--2---:R-:W-:Y:S02]  /*86620*/  IMAD R3, R61, -0x80, R0 ;  /* 0xffffff803d037824 */ /* 0x004fe400078e0200 */
[----:B------:R-:W-:Y:S01]  /*86630*/  IMAD.SHL.U32 R56, R56, 0x80, RZ ;  /* 0x0000008038387824 */ /* 0x000fe200078e00ff */
[----:B------:R-:W2:Y:S01]  /*86640*/  LDL.LU R35, [R1+0x1dac] ;  /* 0x001dac0001237983 */ /* 0x000ea20000300800 */
[----:B------:R-:W-:Y:S01]  /*86650*/  SHF.R.S32.HI R0, RZ, 0x1f, R33 ;  /* 0x0000001fff007819 */ /* 0x000fe20000011421 */
[----:B------:R-:W2:Y:S03]  /*86660*/  LDL.LU R34, [R1+0x1db8] ;  /* 0x001db80001227983 */ /* 0x000ea60000300800 */
[----:B------:R-:W-:-:S02]  /*86670*/  LEA.HI R0, R0, R33, RZ, 0x7 ;  /* 0x0000002100007211 */ /* 0x000fc400078f38ff */
[----:B------:R-:W1:Y:S01]  /*86680*/  S2R R33, SR_TID.X ;  /* 0x0000000000217919 */ /* 0x000e620000002100 */
[----:B------:R-:W-:Y:S01]  /*86690*/  IMAD.SHL.U32 R56, R56, 0x4, RZ ;  /* 0x0000000438387824 */ /* 0x000fe200078e00ff */
[----:B------:R-:W-:Y:S02]  /*866a0*/  SHF.R.S32.HI R0, RZ, 0x7, R0 ;  /* 0x00000007ff007819 */ /* 0x000fe40000011400 */
[----:B-1----:R-:W-:Y:S02]  /*866b0*/  LOP3.LUT R57, R33, 0x7f, RZ, 0xc0, !PT ;  /* 0x0000007f21397812 */ /* 0x002fe400078ec0ff */
[----:B------:R-:W-:Y:S02]  /*866c0*/  IADD3 R0, R0, -0x5, RZ ;  /* 0xfffffffb00007810 */ /* 0x000fe40007ffe0ff */
[----:B------:R-:W-:Y:S02]  /*866d0*/  ISETP.GT.AND P1, PT, R3, RZ, PT ;  /* 0x000000ff0300720c */ /* 0x000fe40003f24270 */
[----:B------:R-:W-:-:S02]  /*866e0*/  ISETP.GE.AND P0, PT, R61, R0, PT ;  /* 0x000000003d00720c */ /* 0x000fc40003f06270 */
[----:B------:R-:W-:-:S04]  /*866f0*/  SEL R0, RZ, 0x4, !P1 ;  /* 0x00000004ff007807 */ /* 0x000fc80004800000 */
[----:B------:R-:W-:Y:S02]  /*86700*/  SEL R0, R0, RZ, !P0 ;  /* 0x000000ff00007207 */ /* 0x000fe40004000000 */
[----:B------:R-:W-:Y:S02]  /*86710*/  SHF.L.U32 R65, R57, 0x2, RZ ;  /* 0x0000000239417819 */ /* 0x000fe400000006ff */
[----:B------:R-:W-:Y:S02]  /*86720*/  ISETP.NE.U32.AND P1, PT, R0, RZ, PT ;  /* 0x000000ff0000720c */ /* 0x000fe40003f25070 */
[----:B----4-:R-:W-:-:S04]  /*86730*/  IADD3 R28, R28, 0x1, RZ ;  /* 0x000000011c1c7810 */ /* 0x010fc80007ffe0ff */
[----:B------:R-:W-:-:S04]  /*86740*/  ISETP.GT.AND P2, PT, R28, 0x4, PT ;  /* 0x000000041c00780c */ /* 0x000fc80003f44270 */
[----:B------:R-:W-:Y:S02]  /*86750*/  SEL R60, R28, RZ, !P2 ;  /* 0x000000ff1c3c7207 */ /* 0x000fe40005000000 */
[----:B---3--:R-:W-:-:S05]  /*86760*/  IADD3 R29, P3, R29, R56, RZ ;  /* 0x000000381d1d7210 */ /* 0x008fca0007f7e0ff */
[----:B------:R-:W-:Y:S01]  /*86770*/  IMAD.X R30, R30, 0x1, R2, P3 ;  /* 0x000000011e1e7824 */ /* 0x000fe200018e0602 */
[----:B------:R1:W-:Y:S01]  /*86780*/  STL [R1+0x1e34], R29 ;  /* 0x001e341d01007387 */ /* 0x0003e20000100800 */
[----:B------:R-:W-:-:S03]  /*86790*/  MOV R28, R29 ;  /* 0x0000001d001c7202 */ /* 0x000fc60000000f00 */
[----:B------:R3:W-:Y:S01]  /*867a0*/  STL [R1+0x1e2c], R30 ;  /* 0x001e2c1e01007387 */ /* 0x0007e20000100800 */
[----:B------:R-:W4:Y:S02]  /*867b0*/  LDL.LU R33, [R1+0x1da4] ;  /* 0x001da40001217983 */ /* 0x000f240000300800 */
[----:B------:R-:W4:Y:S02]  /*867c0*/  LDL.LU R32, [R1+0x1db0] ;  /* 0x001db00001207983 */ /* 0x000f240000300800 */
[----:B------:R-:W4:Y:S02]  /*867d0*/  LDL.LU R31, [R1+0x1d9c] ;  /* 0x001d9c00011f7983 */ /* 0x000f240000300800 */
[----:B-1----:R-:W-:Y:S02]  /*867e0*/  IMAD.MOV.U32 R29, RZ, RZ, R30 ;  /* 0x000000ffff1d7224 */ /* 0x002fe400078e001e */
[----:B---3--:R-:W3:Y:S01]  /*867f0*/  LDL.LU R30, [R1+0x1da8] ;  /* 0x001da800011e7983 */ /* 0x008ee20000300800 */
[----:B------:R-:W-:-:S05]  /*86800*/  IMAD R0, R60, 0x40000, R65 ;  /* 0x000400003c007824 */ /* 0x000fca00078e0241 */
[----:B------:R-:W-:Y:S01]  /*86810*/  @!PT LDS RZ, [RZ] ;  /* 0x00000000fffff984 */ /* 0x000fe20000000800 */
[----:B------:R-:W-:Y:S01]  /*86820*/  @!PT LDS RZ, [RZ] ;  /* 0x00000000fffff984 */ /* 0x000fe20000000800 */
[----:B------:R-:W-:Y:S01]  /*86830*/  @!PT LDS RZ, [RZ] ;  /* 0x00000000fffff984 */ /* 0x000fe20000000800 */
[----:B------:R1:W-:Y:S01]  /*86840*/  LDGSTS.E [R0], [R28.64], P1 ;  /* 0x000000001c007fae */ /* 0x0003e20008921844 */
[-C--:B------:R-:W-:Y:S02]  /*86850*/  IADD3 R38, P2, R38, R56.reuse, RZ ;  /* 0x0000003826267210 */ /* 0x080fe40007f5e0ff */
[----:B------:R-:W-:-:S03]  /*86860*/  IADD3 R36, P3, R36, R56, RZ ;  /* 0x0000003824247210 */ /* 0x000fc60007f7e0ff */
[----:B------:R-:W-:Y:S01]  /*86870*/  IMAD.X R39, R39, 0x1, R2, P2 ;  /* 0x0000000127277824 */ /* 0x000fe200010e0602 */
[----:B------:R-:W-:Y:S01]  /*86880*/  IADD3.X R37, R37, R2, RZ, P3, !PT ;  /* 0x0000000225257210 */ /* 0x000fe20001ffe4ff */
[----:B------:R-:W-:Y:S01]  /*86890*/  STL [R1+0x1e30], R38 ;  /* 0x001e302601007387 */ /* 0x000fe20000100800 */
[----:B-1----:R-:W-:Y:S02]  /*868a0*/  IMAD.MOV.U32 R28, RZ, RZ, R38 ;  /* 0x000000ffff1c7224 */ /* 0x002fe400078e0026 */
[----:B------:R-:W-:Y:S01]  /*868b0*/  IMAD.MOV.U32 R29, RZ, RZ, R39 ;  /* 0x000000ffff1d7224 */ /* 0x000fe200078e0027 */
[----:B------:R1:W-:Y:S04]  /*868c0*/  STL [R1+0x1e24], R39 ;  /* 0x001e242701007387 */ /* 0x0003e80000100800 */
[----:B------:R-:W-:Y:S01]  /*868d0*/  STL [R1+0x1e28], R36 ;  /* 0x001e282401007387 */ /* 0x000fe20000100800 */
[----:B------:R2:W-:Y:S03]  /*868e0*/  STL [R1+0x1e1c], R37 ;  /* 0x001e1c2501007387 */ /* 0x0005e60000100800 */
[----:B------:R2:W-:Y:S04]  /*868f0*/  LDGSTS.E [R0+0x200], [R28.64], P1 ;  /* 0x002000001c007fae */ /* 0x0005e80008921844 */
[----:B-1----:R-:W3:Y:S01]  /*86900*/  LDL.LU R39, [R1+0x1d94] ;  /* 0x001d940001277983 */ /* 0x002ee20000300800 */
[----:B------:R-:W3:Y:S02]  /*86910*/  LDL.LU R38, [R1+0x1da0] ;  /* 0x001da00001267983 */ /* 0x000ee40000300800 */
[----:B--2---:R-:W-:Y:S01]  /*86920*/  IMAD.MOV.U32 R29, RZ, RZ, R37 ;  /* 0x000000ffff1d7224 */ /* 0x004fe200078e0025 */
[----:B------:R-:W-:Y:S01]  /*86930*/  MOV R28, R36 ;  /* 0x00000024001c7202 */ /* 0x000fe20000000f00 */
[----:B------:R-:W3:Y:S01]  /*86940*/  LDL.LU R37, [R1+0x1d2c] ;  /* 0x001d2c0001257983 */ /* 0x000ee20000300800 */
[----:B------:R-:W3:Y:S01]  /*86950*/  LDL.LU R36, [R1+0x1d38] ;  /* 0x001d380001247983 */ /* 0x000ee20000300800 */
[----:B------:R-:W-:-:S02]  /*86960*/  ISETP.GT.AND P2, PT, R3, 0x4, PT ;  /* 0x000000040300780c */ /* 0x000fc40003f44270 */
[-C--:B------:R-:W-:Y:S01]  /*86970*/  IADD3 R40, P3, R40, R56.reuse, RZ ;  /* 0x0000003828287210 */ /* 0x080fe20007f7e0ff */
[----:B------:R1:W-:Y:S01]  /*86980*/  LDGSTS.E [R0+0x400], [R28.64], P1 ;  /* 0x004000001c007fae */ /* 0x0003e20008921844 */
[----:B------:R-:W-:-:S03]  /*86990*/  IADD3 R34, P4, R34, R56, RZ ;  /* 0x0000003822227210 */ /* 0x000fc60007f9e0ff */
[----:B------:R-:W-:Y:S01]  /*869a0*/  IMAD.X R41, R41, 0x1, R2, P3 ;  /* 0x0000000129297824 */ /* 0x000fe200018e0602 */
[----:B------:R-:W-:Y:S02]  /*869b0*/  IADD3.X R35, R35, R2, RZ, P4, !PT ;  /* 0x0000000223237210 */ /* 0x000fe400027fe4ff */
[----:B-1----:R-:W-:-:S04]  /*869c0*/  SEL R28, RZ, 0x4, !P2 ;  /* 0x00000004ff1c7807 */ /* 0x002fc80005000000 */
[----:B------:R-:W-:Y:S01]  /*869d0*/  SEL R28, R28, RZ, !P0 ;  /* 0x000000ff1c1c7207 */ /* 0x000fe20004000000 */
[----:B------:R-:W-:Y:S01]  /*869e0*/  STL [R1+0x1e20], R40 ;  /* 0x001e202801007387 */ /* 0x000fe20000100800 */
[----:B------:R-:W-:Y:S02]  /*869f0*/  IMAD.MOV.U32 R29, RZ, RZ, R41 ;  /* 0x000000ffff1d7224 */ /* 0x000fe400078e0029 */
[----:B------:R-:W-:Y:S01]  /*86a00*/  ISETP.NE.U32.AND P2, PT, R28, RZ, PT ;  /* 0x000000ff1c00720c */ /* 0x000fe20003f45070 */
[----:B------:R-:W-:Y:S01]  /*86a10*/  IMAD.MOV.U32 R28, RZ, RZ, R40 ;  /* 0x000000ffff1c7224 */ /* 0x000fe200078e0028 */
[----:B------:R1:W-:Y:S01]  /*86a20*/  STL [R1+0x1e14], R41 ;  /* 0x001e142901007387 */ /* 0x0003e20000100800 */
[----:B------:R-:W-:Y:S02]  /*86a30*/  STL [R1+0x1db8], R34 ;  /* 0x001db82201007387 */ /* 0x000fe40000100800 */
[----:B------:R1:W-:Y:S01]  /*86a40*/  STL [R1+0x1dac], R35 ;  /* 0x001dac2301007387 */ /* 0x0003e20000100800 */
[----:B------:R1:W-:Y:S04]  /*86a50*/  LDGSTS.E [R0+0x600], [R28.64], P1 ;  /* 0x006000001c007fae */ /* 0x0003e80008921844 */
[----:B-1----:R-:W3:Y:S01]  /*86a60*/  LDL.LU R41, [R1+0x1d24] ;  /* 0x001d240001297983 */ /* 0x002ee20000300800 */
[----:B------:R-:W3:Y:S02]  /*86a70*/  LDL.LU R40, [R1+0x1d30] ;  /* 0x001d300001287983 */ /* 0x000ee40000300800 */
[----:B------:R-:W-:Y:S01]  /*86a80*/  IMAD.MOV.U32 R29, RZ, RZ, R35 ;  /* 0x000000ffff1d7224 */ /* 0x000fe200078e0023 */
[----:B------:R-:W-:Y:S01]  /*86a90*/  MOV R28, R34 ;  /* 0x00000022001c7202 */ /* 0x000fe20000000f00 */
[----:B------:R-:W3:Y:S01]  /*86aa0*/  LDL.LU R35, [R1+0x1d1c] ;  /* 0x001d1c0001237983 */ /* 0x000ee20000300800 */
[----:B------:R-:W3:Y:S03]  /*86ab0*/  LDL.LU R34, [R1+0x1d28] ;  /* 0x001d280001227983 */ /* 0x000ee60000300800 */
[----:B------:R1:W-:Y:S01]  /*86ac0*/  LDGSTS.E [R0+0x2000], [R28.64], P2 ;  /* 0x020000001c007fae */ /* 0x0003e20009121844 */
[----:B----4-:R-:W-:-:S05]  /*86ad0*/  IADD3 R32, P1, R32, R56, RZ ;  /* 0x0000003820207210 */ /* 0x010fca0007f3e0ff */
[----:B------:R-:W-:Y:S01]  /*86ae0*/  IMAD.X R33, R33, 0x1, R2, P1 ;  /* 0x0000000121217824 */ /* 0x000fe200008e0602 */
[----:B---3--:R-:W-:Y:S01]  /*86af0*/  IADD3 R30, P3, R30, R56, RZ ;  /* 0x000000381e1e7210 */ /* 0x008fe20007f7e0ff */
[----:B------:R-:W-:Y:S01]  /*86b00*/  STL [R1+0x1db0], R32 ;  /* 0x001db02001007387 */ /* 0x000fe20000100800 */
[----:B-1----:R-:W-:Y:S02]  /*86b10*/  IMAD.MOV.U32 R28, RZ, RZ, R32 ;  /* 0x000000ffff1c7224 */ /* 0x002fe400078e0020 */
[----:B------:R-:W-:Y:S01]  /*86b20*/  IADD3.X R31, R31, R2, RZ, P3, !PT ;  /* 0x000000021f1f7210 */ /* 0x000fe20001ffe4ff */
[----:B------:R-:W-:Y:S01]  /*86b30*/  IMAD.MOV.U32 R29, RZ, RZ, R33 ;  /* 0x000000ffff1d7224 */ /* 0x000fe200078e0021 */
[----:B------:R1:W-:Y:S01]  /*86b40*/  STL [R1+0x1da4], R33 ;  /* 0x001da42101007387 */ /* 0x0003e20000100800 */
[----:B------:R-:W-:Y:S02]  /*86b50*/  STL [R1+0x1da8], R30 ;  /* 0x001da81e01007387 */ /* 0x000fe40000100800 */
[----:B------:R3:W-:Y:S01]  /*86b60*/  STL [R1+0x1d9c], R31 ;  /* 0x001d9c1f01007387 */ /* 0x0007e20000100800 */
[----:B------:R4:W-:Y:S04]  /*86b70*/  LDGSTS.E [R0+0x2200], [R28.64], P2 ;  /* 0x022000001c007fae */ /* 0x0009e80009121844 */
[----:B-1----:R-:W2:Y:S01]  /*86b80*/  LDL.LU R33, [R1+0x1d14] ;  /* 0x001d140001217983 */ /* 0x002ea20000300800 */
[----:B------:R-:W2:Y:S02]  /*86b90*/  LDL.LU R32, [R1+0x1d20] ;  /* 0x001d200001207983 */ /* 0x000ea40000300800 */
[----:B----4-:R-:W-:Y:S01]  /*86ba0*/  IMAD.MOV.U32 R29, RZ, RZ, R31 ;  /* 0x000000ffff1d7224 */ /* 0x010fe200078e001f */
[----:B------:R-:W-:Y:S01]  /*86bb0*/  MOV R28, R30 ;  /* 0x0000001e001c7202 */ /* 0x000fe20000000f00 */
[----:B---3--:R-:W3:Y:S01]  /*86bc0*/  LDL.LU R31, [R1+0x1cac] ;  /* 0x001cac00011f7983 */ /* 0x008ee20000300800 */
[----:B------:R-:W4:Y:S01]  /*86bd0*/  LDL.LU R30, [R1+0x1cb8] ;  /* 0x001cb800011e7983 */ /* 0x000f220000300800 */
[----:B------:R-:W-:-:S02]  /*86be0*/  ISETP.GT.AND P1, PT, R3, 0x8, PT ;  /* 0x000000080300780c */ /* 0x000fc40003f24270 */
[----:B------:R1:W-:Y:S02]  /*86bf0*/  LDGSTS.E [R0+0x2400], [R28.64], P2 ;  /* 0x024000001c007fae */ /* 0x0003e40009121844 */
[----:B-1----:R-:W-:-:S04]  /*86c00*/  SEL R28, RZ, 0x4, !P1 ;  /* 0x00000004ff1c7807 */ /* 0x002fc80004800000 */
[----:B------:R-:W-:Y:S02]  /*86c10*/  SEL R28, R28, RZ, !P0 ;  /* 0x000000ff1c1c7207 */ /* 0x000fe40004000000 */
[----:B------:R-:W-:Y:S02]  /*86c20*/  IADD3 R38, P3, R38, R56, RZ ;  /* 0x0000003826267210 */ /* 0x000fe40007f7e0ff */
[----:B------:R-:W-:-:S03]  /*86c30*/  ISETP.NE.U32.AND P1, PT, R28, RZ, PT ;  /* 0x000000ff1c00720c */ /* 0x000fc60003f25070 */
[----:B------:R-:W-:Y:S01]  /*86c40*/  IMAD.X R39, R39, 0x1, R2, P3 ;  /* 0x0000000127277824 */ /* 0x000fe200018e0602 */
[----:B------:R-:W-:Y:S01]  /*86c50*/  IADD3 R36, P4, R36, R56, RZ ;  /* 0x0000003824247210 */ /* 0x000fe20007f9e0ff */
[----:B------:R-:W-:Y:S01]  /*86c60*/  STL [R1+0x1da0], R38 ;  /* 0x001da02601007387 */ /* 0x000fe20000100800 */
[----:B------:R-:W-:Y:S02]  /*86c70*/  IMAD.MOV.U32 R28, RZ, RZ, R38 ;  /* 0x000000ffff1c7224 */ /* 0x000fe400078e0026 */
[----:B------:R-:W-:Y:S01]  /*86c80*/  IADD3.X R37, R37, R2, RZ, P4, !PT ;  /* 0x0000000225257210 */ /* 0x000fe200027fe4ff */
        /* <DEDUP_REMOVED lines=12> */
[----:B------:R-:W-:-:S05]  /*86d50*/  IADD3 R40, P2, R40, R56, RZ ;  /* 0x0000003828287210 */ /* 0x000fca0007f5e0ff */
[----:B------:R-:W-:Y:S01]  /*86d60*/  IMAD.X R41, R41, 0x1, R2, P2 ;  /* 0x0000000129297824 */ /* 0x000fe200010e0602 */
[----:B------:R-:W-:Y:S01]  /*86d70*/  IADD3 R34, P3, R34, R56, RZ ;  /* 0x0000003822227210 */ /* 0x000fe20007f7e0ff */
[----:B------:R-:W-:Y:S01]  /*86d80*/  STL [R1+0x1d30], R40 ;  /* 0x001d302801007387 */ /* 0x000fe20000100800 */
[----:B-1----:R-:W-:Y:S02]  /*86d90*/  IMAD.MOV.U32 R28, RZ, RZ, R40 ;  /* 0x000000ffff1c7224 */ /* 0x002fe400078e0028 */
[----:B------:R-:W-:Y:S01]  /*86da0*/  IADD3.X R35, R35, R2, RZ, P3, !PT ;  /* 0x0000000223237210 */ /* 0x000fe20001ffe4ff */
[----:B------:R-:W-:Y:S01]  /*86db0*/  IMAD.MOV.U32 R29, RZ, RZ, R41 ;  /* 0x000000ffff1d7224 */ /* 0x000fe200078e0029 */
[----:B------:R1:W-:Y:S01]  /*86dc0*/  STL [R1+0x1d24], R41 ;  /* 0x001d242901007387 */ /* 0x0003e20000100800 */
[----:B------:R-:W-:Y:S02]  /*86dd0*/  STL [R1+0x1d28], R34 ;  /* 0x001d282201007387 */ /* 0x000fe40000100800 */
[----:B------:R1:W-:Y:S01]  /*86de0*/  STL [R1+0x1d1c], R35 ;  /* 0x001d1c2301007387 */ /* 0x0003e20000100800 */
[----:B------:R1:W-:Y:S01]  /*86df0*/  LDGSTS.E [R0+0x4200], [R28.64], P1 ;  /* 0x042000001c007fae */ /* 0x0003e20008921844 */
[----:B------:R-:W-:-:S03]  /*86e00*/  ISETP.GT.AND P2, PT, R3, 0xc, PT ;  /* 0x0000000c0300780c */ /* 0x000fc60003f44270 */
[----:B-1----:R-:W3:Y:S01]  /*86e10*/  LDL.LU R41, [R1+0x1ca0] ;  /* 0x001ca00001297983 */ /* 0x002ee20000300800 */
[----:B------:R-:W3:Y:S01]  /*86e20*/  LDL.LU R40, [R1+0x1ca4] ;  /* 0x001ca40001287983 */ /* 0x000ee20000300800 */
[----:B------:R-:W-:Y:S01]  /*86e30*/  MOV R28, R34 ;  /* 0x00000022001c7202 */ /* 0x000fe20000000f00 */
[----:B------:R-:W-:Y:S02]  /*86e40*/  IMAD.MOV.U32 R29, RZ, RZ, R35 ;  /* 0x000000ffff1d7224 */ /* 0x000fe400078e0023 */
[----:B------:R-:W3:Y:S01]  /*86e50*/  LDL.LU R35, [R1+0x1bf8] ;  /* 0x001bf80001237983 */ /* 0x000ee20000300800 */
[----:B------:R-:W3:Y:S03]  /*86e60*/  LDL.LU R34, [R1+0x1bfc] ;  /* 0x001bfc0001227983 */ /* 0x000ee60000300800 */
[----:B------:R1:W-:Y:S02]  /*86e70*/  LDGSTS.E [R0+0x4400], [R28.64], P1 ;  /* 0x044000001c007fae */ /* 0x0003e40008921844 */
[----:B-1----:R-:W-:-:S04]  /*86e80*/  SEL R28, RZ, 0x4, !P2 ;  /* 0x00000004ff1c7807 */ /* 0x002fc80005000000 */
[----:B------:R-:W-:-:S04]  /*86e90*/  SEL R28, R28, RZ, !P0 ;  /* 0x000000ff1c1c7207 */ /* 0x000fc80004000000 */
[----:B------:R-:W-:Y:S02]  /*86ea0*/  ISETP.NE.U32.AND P2, PT, R28, RZ, PT ;  /* 0x000000ff1c00720c */ /* 0x000fe40003f45070 */
[----:B--2---:R-:W-:-:S05]  /*86eb0*/  IADD3 R32, P3, R32, R56, RZ ;  /* 0x0000003820207210 */ /* 0x004fca0007f7e0ff */
[----:B------:R-:W-:Y:S01]  /*86ec0*/  IMAD.X R33, R33, 0x1, R2, P3 ;  /* 0x0000000121217824 */ /* 0x000fe200018e0602 */
[----:B----4-:R-:W-:Y:S01]  /*86ed0*/  IADD3 R30, P4, R30, R56, RZ ;  /* 0x000000381e1e7210 */ /* 0x010fe20007f9e0ff */
[----:B------:R-:W-:Y:S01]  /*86ee0*/  STL [R1+0x1d20], R32 ;  /* 0x001d202001007387 */ /* 0x000fe20000100800 */
[----:B------:R-:W-:Y:S02]  /*86ef0*/  IMAD.MOV.U32 R28, RZ, RZ, R32 ;  /* 0x000000ffff1c7224 */ /* 0x000fe400078e0020 */
[----:B---3--:R-:W-:Y:S01]  /*86f00*/  IADD3.X R31, R31, R2, RZ, P4, !PT ;  /* 0x000000021f1f7210 */ /* 0x008fe200027fe4ff */
[----:B------:R-:W-:Y:S01]  /*86f10*/  IMAD.MOV.U32 R29, RZ, RZ, R33 ;  /* 0x000000ffff1d7224 */ /* 0x000fe200078e0021 */
[----:B------:R1:W-:Y:S01]  /*86f20*/  STL [R1+0x1d14], R33 ;  /* 0x001d142101007387 */ /* 0x0003e20000100800 */
[----:B------:R-:W-:Y:S02]  /*86f30*/  STL [R1+0x1cb8], R30 ;  /* 0x001cb81e01007387 */ /* 0x000fe40000100800 */
[----:B------:R2:W-:Y:S01]  /*86f40*/  STL [R1+0x1cac], R31 ;  /* 0x001cac1f01007387 */ /* 0x0005e20000100800 */
[----:B------:R3:W-:Y:S04]  /*86f50*/  LDGSTS.E [R0+0x4600], [R28.64], P1 ;  /* 0x046000001c007fae */ /* 0x0007e80008921844 */
[----:B-1----:R-:W4:Y:S01]  /*86f60*/  LDL.LU R33, [R1+0x1c00] ;  /* 0x001c000001217983 */ /* 0x002f220000300800 */
[----:B------:R-:W4:Y:S02]  /*86f70*/  LDL.LU R32, [R1+0x1c04] ;  /* 0x001c040001207983 */ /* 0x000f240000300800 */
[----:B---3--:R-:W-:Y:S01]  /*86f80*/  IMAD.MOV.U32 R29, RZ, RZ, R31 ;  /* 0x000000ffff1d7224 */ /* 0x008fe200078e001f */
[----:B------:R-:W-:Y:S01]  /*86f90*/  MOV R28, R30 ;  /* 0x0000001e001c7202 */ /* 0x000fe20000000f00 */
[----:B--2---:R-:W2:Y:S01]  /*86fa0*/  LDL.LU R31, [R1+0x1c08] ;  /* 0x001c0800011f7983 */ /* 0x004ea20000300800 */
        /* <DEDUP_REMOVED lines=15> */
[----:B------:R-:W-:Y:S01]  /*870a0*/  IMAD.MOV.U32 R29, RZ, RZ, R37 ;  /* 0x000000ffff1d7224 */ /* 0x000fe200078e0025 */
[----:B------:R-:W-:Y:S01]  /*870b0*/  MOV R28, R36 ;  /* 0x00000024001c7202 */ /* 0x000fe20000000f00 */
[----:B------:R-:W2:Y:S01]  /*870c0*/  LDL.LU R37, [R1+0x1b78] ;  /* 0x001b780001257983 */ /* 0x000ea20000300800 */
[----:B------:R-:W2:Y:S01]  /*870d0*/  LDL.LU R36, [R1+0x1b7c] ;  /* 0x001b7c0001247983 */ /* 0x000ea20000300800 */
[----:B------:R-:W-:-:S02]  /*870e0*/  ISETP.GT.AND P1, PT, R3, 0x10, PT ;  /* 0x000000100300780c */ /* 0x000fc40003f24270 */
[----:B------:R1:W-:Y:S01]  /*870f0*/  LDGSTS.E [R0+0x6400], [R28.64], P2 ;  /* 0x064000001c007fae */ /* 0x0003e20009121844 */
[----:B------:R-:W-:Y:S02]  /*87100*/  IADD3 R40, P3, R40, R56, RZ ;  /* 0x0000003828287210 */ /* 0x000fe40007f7e0ff */
[----:B-1----:R-:W-:-:S03]  /*87110*/  SEL R28, RZ, 0x4, !P1 ;  /* 0x00000004ff1c7807 */ /* 0x002fc60004800000 */
[----:B------:R-:W-:Y:S01]  /*87120*/  IMAD.X R41, R41, 0x1, R2, P3 ;  /* 0x0000000129297824 */ /* 0x000fe200018e0602 */
[----:B------:R-:W-:Y:S02]  /*87130*/  SEL R28, R28, RZ, !P0 ;  /* 0x000000ff1c1c7207 */ /* 0x000fe40004000000 */
[----:B------:R-:W-:Y:S01]  /*87140*/  IADD3 R34, P4, R34, R56, RZ ;  /* 0x0000003822227210 */ /* 0x000fe20007f9e0ff */
[----:B------:R-:W-:Y:S01]  /*87150*/  STL [R1+0x1ca4], R40 ;  /* 0x001ca42801007387 */ /* 0x000fe20000100800 */
[----:B------:R-:W-:Y:S01]  /*87160*/  IMAD.MOV.U32 R29, RZ, RZ, R41 ;  /* 0x000000ffff1d7224 */ /* 0x000fe200078e0029 */
[----:B------:R-:W-:Y:S02]  /*87170*/  ISETP.NE.U32.AND P1, PT, R28, RZ, PT ;  /* 0x000000ff1c00720c */ /* 0x000fe40003f25070 */
        /* <DEDUP_REMOVED lines=11> */
[----:B------:R-:W2:Y:S03]  /*87230*/  LDL.LU R34, [R1+0x1b8c] ;  /* 0x001b8c0001227983 */ /* 0x000ea60000300800 */
[----:B------:R1:W-:Y:S01]  /*87240*/  LDGSTS.E [R0+0x8000], [R28.64], P1 ;  /* 0x080000001c007fae */ /* 0x0003e20008921844 */
[----:B----4-:R-:W-:-:S05]  /*87250*/  IADD3 R32, P2, R32, R56, RZ ;  /* 0x0000003820207210 */ /* 0x010fca0007f5e0ff */
[----:B------:R-:W-:Y:S01]  /*87260*/  IMAD.X R33, R33, 0x1, R2, P2 ;  /* 0x0000000121217824 */ /* 0x000fe200010e0602 */
[----:B---3--:R-:W-:Y:S01]  /*87270*/  IADD3 R30, P3, R30, R56, RZ ;  /* 0x000000381e1e7210 */ /* 0x008fe20007f7e0ff */
[----:B------:R-:W-:Y:S01]  /*87280*/  STL [R1+0x1c04], R32 ;  /* 0x001c042001007387 */ /* 0x000fe20000100800 */
[----:B-1----:R-:W-:Y:S02]  /*87290*/  IMAD.MOV.U32 R28, RZ, RZ, R32 ;  /* 0x000000ffff1c7224 */ /* 0x002fe400078e0020 */
[----:B--2---:R-:W-:Y:S01]  /*872a0*/  IADD3.X R31, R31, R2, RZ, P3, !PT ;  /* 0x000000021f1f7210 */ /* 0x004fe20001ffe4ff */
        /* <DEDUP_REMOVED lines=10> */
[----:B------:R-:W3:Y:S01]  /*87350*/  LDL.LU R30, [R1+0x1afc] ;  /* 0x001afc00011e7983 */ /* 0x000ee20000300800 */
[----:B------:R-:W-:-:S02]  /*87360*/  ISETP.GT.AND P2, PT, R3, 0x14, PT ;  /* 0x000000140300780c */ /* 0x000fc40003f44270 */
[----:B------:R1:W-:Y:S02]  /*87370*/  LDGSTS.E [R0+0x8400], [R28.64], P1 ;  /* 0x084000001c007fae */ /* 0x0003e40008921844 */
[----:B-1----:R-:W-:Y:S02]  /*87380*/  SEL R28, RZ, 0x4, !P2 ;  /* 0x00000004ff1c7807 */ /* 0x002fe40005000000 */
[----:B------:R-:W-:Y:S02]  /*87390*/  IADD3 R38, P3, R38, R56, RZ ;  /* 0x0000003826267210 */ /* 0x000fe40007f7e0ff */
[----:B------:R-:W-:-:S03]  /*873a0*/  SEL R28, R28, RZ, !P0 ;  /* 0x000000ff1c1c7207 */ /* 0x000fc60004000000 */
[----:B------:R-:W-:Y:S01]  /*873b0*/  IMAD.X R39, R39, 0x1, R2, P3 ;  /* 0x0000000127277824 */ /* 0x000fe200018e0602 */
[----:B------:R-:W-:Y:S02]  /*873c0*/  IADD3 R36, P4, R36, R56, RZ ;  /* 0x0000003824247210 */ /* 0x000fe40007f9e0ff */
[----:B------:R-:W-:Y:S01]  /*873d0*/  ISETP.NE.U32.AND P2, PT, R28, RZ, PT ;  /* 0x000000ff1c00720c */ /* 0x000fe20003f45070 */
[----:B------:R-:W-:Y:S01]  /*873e0*/  STL [R1+0x1c14], R38 ;  /* 0x001c142601007387 */ /* 0x000fe20000100800 */
[----:B------:R-:W-:Y:S01]  /*873f0*/  IADD3.X R37, R37, R2, RZ, P4, !PT ;  /* 0x0000000225257210 */ /* 0x000fe200027fe4ff */
[----:B------:R-:W-:Y:S02]  /*87400*/  IMAD.MOV.U32 R28, RZ, RZ, R38 ;  /* 0x000000ffff1c7224 */ /* 0x000fe400078e0026 */
        /* <DEDUP_REMOVED lines=24> */
[----:B-1----:R-:W2:Y:S01]  /*87590*/  LDL.LU R41, [R1+0x1b10] ;  /* 0x001b100001297983 */ /* 0x002ea20000300800 */
[----:B------:R-:W2:Y:S01]  /*875a0*/  LDL.LU R40, [R1+0x1b14] ;  /* 0x001b140001287983 */ /* 0x000ea20000300800 */
[----:B------:R-:W-:Y:S01]  /*875b0*/  MOV R28, R34 ;  /* 0x00000022001c7202 */ /* 0x000fe20000000f00 */
[----:B------:R-:W-:Y:S02]  /*875c0*/  IMAD.MOV.U32 R29, RZ, RZ, R35 ;  /* 0x000000ffff1d7224 */ /* 0x000fe400078e0023 */
[----:B------:R-:W2:Y:S01]  /*875d0*/  LDL.LU R35, [R1+0x1a78] ;  /* 0x001a780001237983 */ /* 0x000ea20000300800 */
[----:B------:R-:W2:Y:S03]  /*875e0*/  LDL.LU R34, [R1+0x1a7c] ;  /* 0x001a7c0001227983 */ /* 0x000ea60000300800 */
[----:B------:R1:W-:Y:S02]  /*875f0*/  LDGSTS.E [R0+0xa400], [R28.64], P2 ;  /* 0x0a4000001c007fae */ /* 0x0003e40009121844 */
[----:B-1----:R-:W-:-:S04]  /*87600*/  SEL R28, RZ, 0x4, !P1 ;  /* 0x00000004ff1c7807 */ /* 0x002fc80004800000 */
[----:B------:R-:W-:-:S04]  /*87610*/  SEL R28, R28, RZ, !P0 ;  /* 0x000000ff1c1c7207 */ /* 0x000fc80004000000 */
[----:B------:R-:W-:Y:S02]  /*87620*/  ISETP.NE.U32.AND P1, PT, R28, RZ, PT ;  /* 0x000000ff1c00720c */ /* 0x000fe40003f25070 */
[----:B----4-:R-:W-:-:S05]  /*87630*/  IADD3 R32, P3, R32, R56, RZ ;  /* 0x0000003820207210 */ /* 0x010fca0007f7e0ff */
[----:B------:R-:W-:Y:S01]  /*87640*/  IMAD.X R33, R33, 0x1, R2, P3 ;  /* 0x0000000121217824 */ /* 0x000fe200018e0602 */
[----:B---3--:R-:W-:Y:S01]  /*87650*/  IADD3 R30, P4, R30, R56, RZ ;  /* 0x000000381e1e7210 */ /* 0x008fe20007f9e0ff */
[----:B------:R-:W-:Y:S01]  /*87660*/  STL [R1+0x1b94], R32 ;  /* 0x001b942001007387 */ /* 0x000fe20000100800 */
[----:B------:R-:W-:Y:S02]  /*87670*/  IMAD.MOV.U32 R28, RZ, RZ, R32 ;  /* 0x000000ffff1c7224 */ /* 0x000fe400078e0020 */
        /* <DEDUP_REMOVED lines=158> */
[----:B------:R-:W-:Y:S02]  /*88060*/  ISETP.NE.U32.AND P1, PT, R28, RZ, PT ;  /* 0x000000ff1c00720c */ /* 0x000fe40003f25070 */
        /* <DEDUP_REMOVED lines=114> */
[----:B-1----:R-:W-:-:S04]  /*88790*/  SEL R28, RZ, 0x4, !P2 ;  /* 0x00000004ff1c7807 */ /* 0x002fc80005000000 */
[----:B------:R-:W-:Y:S01]  /*887a0*/  SEL R28, R28, RZ, !P0 ;  /* 0x000000ff1c1c7207 */ /* 0x000fe20004000000 */
        /* <DEDUP_REMOVED lines=361> */
[----:B------:R-:W-:Y:S01]  /*89e40*/  IADD3 R34, P4, R34, R56, RZ ;  /* 0x0000003822227210 */ /* 0x000fe20007f9e0ff */
[----:B------:R-:W-:Y:S03]  /*89e50*/  STL [R1+0x13a8], R40 ;  /* 0x0013a82801007387 */ /* 0x000fe60000100800 */
[----:B------:R-:W-:Y:S01]  /*89e60*/  IADD3.X R35, R35, R2, RZ, P4, !PT ;  /* 0x0000000223237210 */ /* 0x000fe200027fe4ff */
[----:B------:R1:W-:Y:S01]  /*89e70*/  STL [R1+0x13a4], R41 ;  /* 0x0013a42901007387 */ /* 0x0003e20000100800 */
[----:B------:R-:W-:Y:S01]  /*89e80*/  ISETP.NE.U32.AND P1, PT, R28, RZ, PT ;  /* 0x000000ff1c00720c */ /* 0x000fe20003f25070 */
[----:B------:R-:W-:Y:S02]  /*89e90*/  STL [R1+0x1410], R34 ;  /* 0x0014102201007387 */ /* 0x000fe40000100800 */
[----:B------:R-:W-:-:S02]  /*89ea0*/  IMAD.MOV.U32 R28, RZ, RZ, R40 ;  /* 0x000000ffff1c7224 */ /* 0x000fc400078e0028 */
[----:B------:R-:W-:Y:S01]  /*89eb0*/  IMAD.MOV.U32 R29, RZ, RZ, R41 ;  /* 0x000000ffff1d7224 */ /* 0x000fe200078e0029 */
[----:B------:R1:W-:Y:S04]  /*89ec0*/  STL [R1+0x140c], R35 ;  /* 0x00140c2301007387 */ /* 0x0003e80000100800 */
        /* <DEDUP_REMOVED lines=49> */
[----:B------:R-:W-:Y:S02]  /*8a1e0*/  IMAD.X R41, R41, 0x1, R2, P1 ;  /* 0x0000000129297824 */ /* 0x000fe400008e0602 */
[----:B-1----:R-:W-:Y:S02]  /*8a1f0*/  IMAD.MOV.U32 R28, RZ, RZ, R40 ;  /* 0x000000ffff1c7224 */ /* 0x002fe400078e0028 */
[----:B------:R-:W-:Y:S01]  /*8a200*/  IMAD.MOV.U32 R29, RZ, RZ, R41 ;  /* 0x000000ffff1d7224 */ /* 0x000fe200078e0029 */
[----:B------:R-:W-:Y:S01]  /*8a210*/  IADD3 R34, P3, R34, R56, RZ ;  /* 0x0000003822227210 */ /* 0x000fe20007f7e0ff */
[----:B------:R-:W-:Y:S04]  /*8a220*/  STL [R1+0x1498], R40 ;  /* 0x0014982801007387 */ /* 0x000fe80000100800 */
[----:B------:R1:W-:Y:S01]  /*8a230*/  LDGSTS.E [R0+0x2e200], [R28.64], P2 ;  /* 0x2e2000001c007fae */ /* 0x0003e20009121844 */
[----:B------:R-:W-:Y:S01]  /*8a240*/  IADD3.X R35, R35, R2, RZ, P3, !PT ;  /* 0x0000000223237210 */ /* 0x000fe20001ffe4ff */
[----:B------:R1:W-:Y:S02]  /*8a250*/  STL [R1+0x1494], R41 ;  /* 0x0014942901007387 */ /* 0x0003e40000100800 */
[----:B------:R-:W-:Y:S02]  /*8a260*/  STL [R1+0x14a0], R34 ;  /* 0x0014a02201007387 */ /* 0x000fe40000100800 */
[----:B------:R1:W-:Y:S01]  /*8a270*/  STL [R1+0x149c], R35 ;  /* 0x00149c2301007387 */ /* 0x0003e20000100800 */
[----:B------:R-:W-:-:S02]  /*8a280*/  ISETP.GT.AND P1, PT, R3, 0x60, PT ;  /* 0x000000600300780c */ /* 0x000fc40003f24270 */
[----:B-1----:R-:W-:Y:S01]  /*8a290*/  MOV R28, R34 ;  /* 0x00000022001c7202 */ /* 0x002fe20000000f00 */
[----:B------:R-:W-:Y:S01]  /*8a2a0*/  IMAD.MOV.U32 R29, RZ, RZ, R35 ;  /* 0x000000ffff1d7224 */ /* 0x000fe200078e0023 */
[----:B------:R-:W2:Y:S01]  /*8a2b0*/  LDL.LU R41, [R1+0x1524] ;  /* 0x0015240001297983 */ /* 0x000ea20000300800 */
[----:B------:R-:W2:Y:S02]  /*8a2c0*/  LDL.LU R40, [R1+0x1528] ;  /* 0x0015280001287983 */ /* 0x000ea40000300800 */
[----:B------:R-:W2:Y:S02]  /*8a2d0*/  LDL.LU R35, [R1+0x158c] ;  /* 0x00158c0001237983 */ /* 0x000ea40000300800 */
[----:B------:R-:W2:Y:S01]  /*8a2e0*/  LDL.LU R34, [R1+0x1590] ;  /* 0x0015900001227983 */ /* 0x000ea20000300800 */
        /* <DEDUP_REMOVED lines=41> */
[----:B-1----:R-:W-:-:S04]  /*8a580*/  SEL R28, RZ, 0x4, !P2 ;  /* 0x00000004ff1c7807 */ /* 0x002fc80005000000 */
[----:B------:R-:W-:Y:S02]  /*8a590*/  SEL R28, R28, RZ, !P0 ;  /* 0x000000ff1c1c7207 */ /* 0x000fe40004000000 */
[-C--:B------:R-:W-:Y:S02]  /*8a5a0*/  IADD3 R40, P3, R40, R56.reuse, RZ ;  /* 0x0000003828287210 */ /* 0x080fe40007f7e0ff */
[----:B------:R-:W-:-:S03]  /*8a5b0*/  IADD3 R34, P4, R34, R56, RZ ;  /* 0x0000003822227210 */ /* 0x000fc60007f9e0ff */
[----:B------:R-:W-:Y:S01]  /*8a5c0*/  IMAD.X R41, R41, 0x1, R2, P3 ;  /* 0x0000000129297824 */ /* 0x000fe200018e0602 */
[----:B------:R-:W-:Y:S02]  /*8a5d0*/  IADD3.X R35, R35, R2, RZ, P4, !PT ;  /* 0x0000000223237210 */ /* 0x000fe400027fe4ff */
[----:B------:R-:W-:Y:S01]  /*8a5e0*/  ISETP.NE.U32.AND P2, PT, R28, RZ, PT ;  /* 0x000000ff1c00720c */ /* 0x000fe20003f45070 */
[----:B------:R-:W-:Y:S01]  /*8a5f0*/  STL [R1+0x1528], R40 ;  /* 0x0015282801007387 */ /* 0x000fe20000100800 */
[----:B------:R-:W-:Y:S02]  /*8a600*/  IMAD.MOV.U32 R28, RZ, RZ, R40 ;  /* 0x000000ffff1c7224 */ /* 0x000fe400078e0028 */
[----:B------:R-:W-:Y:S02]  /*8a610*/  IMAD.MOV.U32 R29, RZ, RZ, R41 ;  /* 0x000000ffff1d7224 */ /* 0x000fe400078e0029 */
[----:B------:R1:W-:Y:S01]  /*8a620*/  STL [R1+0x1524], R41 ;  /* 0x0015242901007387 */ /* 0x0003e20000100800 */
[----:B------:R-:W-:Y:S01]  /*8a630*/  STL [R1+0x1590], R34 ;  /* 0x0015902201007387 */ /* 0x000fe20000100800 */
[----:B------:R1:W-:Y:S03]  /*8a640*/  STL [R1+0x158c], R35 ;  /* 0x00158c2301007387 */ /* 0x0003e60000100800 */
        /* <DEDUP_REMOVED lines=73> */
[----:B------:R-:W-:Y:S03]  /*8aae0*/  STL [R1+0x1628], R32 ;  /* 0x0016282001007387 */ /* 0x000fe60000100800 */
[----:B--2---:R-:W-:Y:S01]  /*8aaf0*/  IADD3.X R31, R31, R2, RZ, P4, !PT ;  /* 0x000000021f1f7210 */ /* 0x004fe200027fe4ff */
[----:B------:R1:W-:Y:S01]  /*8ab00*/  STL [R1+0x1624], R33 ;  /* 0x0016242101007387 */ /* 0x0003e20000100800 */
[----:B------:R-:W-:Y:S02]  /*8ab10*/  STL [R1+0x1690], R30 ;  /* 0x0016901e01007387 */ /* 0x000fe40000100800 */
[----:B------:R-:W-:Y:S02]  /*8ab20*/  IMAD.MOV.U32 R28, RZ, RZ, R32 ;  /* 0x000000ffff1c7224 */ /* 0x000fe400078e0020 */
[----:B------:R-:W-:Y:S01]  /*8ab30*/  IMAD.MOV.U32 R29, RZ, RZ, R33 ;  /* 0x000000ffff1d7224 */ /* 0x000fe200078e0021 */
[----:B------:R2:W-:Y:S04]  /*8ab40*/  STL [R1+0x168c], R31 ;  /* 0x00168c1f01007387 */ /* 0x0005e80000100800 */
        /* <DEDUP_REMOVED lines=34> */
[----:B------:R-:W-:Y:S01]  /*8ad70*/  STL [R1+0x16a4], R41 ;  /* 0x0016a42901007387 */ /* 0x000fe20000100800 */
[----:B------:R-:W-:Y:S01]  /*8ad80*/  ISETP.NE.U32.AND P1, PT, R28, RZ, PT ;  /* 0x000000ff1c00720c */ /* 0x000fe20003f25070 */
[----:B------:R-:W-:Y:S02]  /*8ad90*/  STL [R1+0x1710], R34 ;  /* 0x0017102201007387 */ /* 0x000fe40000100800 */
[----:B------:R-:W-:-:S02]  /*8ada0*/  IMAD.MOV.U32 R28, RZ, RZ, R40 ;  /* 0x000000ffff1c7224 */ /* 0x000fc400078e0028 */
[----:B------:R-:W-:Y:S01]  /*8adb0*/  IMAD.MOV.U32 R29, RZ, RZ, R41 ;  /* 0x000000ffff1d7224 */ /* 0x000fe200078e0029 */
[----:B------:R1:W-:Y:S01]  /*8adc0*/  STL [R1+0x170c], R35 ;  /* 0x00170c2301007387 */ /* 0x0003e20000100800 */
[----:B------:R-:W2:Y:S02]  /*8add0*/  LDL.LU R43, [R1+0x1794] ;  /* 0x00179400012b7983 */ /* 0x000ea40000300800 */
[----:B------:R-:W2:Y:S01]  /*8ade0*/  LDL.LU R42, [R1+0x1798] ;  /* 0x00179800012a7983 */ /* 0x000ea20000300800 */
[----:B------:R1:W-:Y:S02]  /*8adf0*/  LDGSTS.E [R0+0x36600], [R28.64], P2 ;  /* 0x366000001c007fae */ /* 0x0003e40009121844 */
[----:B-1----:R-:W-:Y:S01]  /*8ae00*/  IMAD.MOV.U32 R29, RZ, RZ, R35 ;  /* 0x000000ffff1d7224 */ /* 0x002fe200078e0023 */
[----:B------:R-:W-:Y:S01]  /*8ae10*/  MOV R28, R34 ;  /* 0x00000022001c7202 */ /* 0x000fe20000000f00 */
[----:B------:R-:W2:Y:S01]  /*8ae20*/  LDL.LU R35, [R1+0x179c] ;  /* 0x00179c0001237983 */ /* 0x000ea20000300800 */
[----:B------:R-:W2:Y:S03]  /*8ae30*/  LDL.LU R34, [R1+0x17a0] ;  /* 0x0017a00001227983 */ /* 0x000ea60000300800 */
[----:B------:R1:W-:Y:S01]  /*8ae40*/  LDGSTS.E [R0+0x38000], [R28.64], P1 ;  /* 0x380000001c007fae */ /* 0x0003e20008921844 */
[----:B----4-:R-:W-:-:S05]  /*8ae50*/  IADD3 R32, P2, R32, R56, RZ ;  /* 0x0000003820207210 */ /* 0x010fca0007f5e0ff */
[----:B------:R-:W-:Y:S02]  /*8ae60*/  IMAD.X R33, R33, 0x1, R2, P2 ;  /* 0x0000000121217824 */ /* 0x000fe400010e0602 */
[----:B-1----:R-:W-:Y:S02]  /*8ae70*/  IMAD.MOV.U32 R28, RZ, RZ, R32 ;  /* 0x000000ffff1c7224 */ /* 0x002fe400078e0020 */
[----:B------:R-:W-:Y:S01]  /*8ae80*/  IMAD.MOV.U32 R29, RZ, RZ, R33 ;  /* 0x000000ffff1d7224 */ /* 0x000fe200078e0021 */
[----:B---3--:R-:W-:Y:S01]  /*8ae90*/  IADD3 R30, P3, R30, R56, RZ ;  /* 0x000000381e1e7210 */ /* 0x008fe20007f7e0ff */
[----:B------:R-:W-:Y:S04]  /*8aea0*/  STL [R1+0x1718], R32 ;  /* 0x0017182001007387 */ /* 0x000fe80000100800 */
[----:B------:R1:W-:Y:S01]  /*8aeb0*/  LDGSTS.E [R0+0x38200], [R28.64], P1 ;  /* 0x382000001c007fae */ /* 0x0003e20008921844 */
[----:B--2---:R-:W-:-:S03]  /*8aec0*/  IADD3.X R31, R31, R2, RZ, P3, !PT ;  /* 0x000000021f1f7210 */ /* 0x004fc60001ffe4ff */
[----:B------:R-:W-:Y:S04]  /*8aed0*/  STL [R1+0x1714], R33 ;  /* 0x0017142101007387 */ /* 0x000fe80000100800 */
[----:B------:R-:W-:Y:S01]  /*8aee0*/  STL [R1+0x1720], R30 ;  /* 0x0017201e01007387 */ /* 0x000fe20000100800 */
[----:B------:R2:W-:Y:S02]  /*8aef0*/  STL [R1+0x171c], R31 ;  /* 0x00171c1f01007387 */ /* 0x0005e40000100800 */
[----:B-1----:R-:W-:Y:S01]  /*8af00*/  IMAD.MOV.U32 R29, RZ, RZ, R31 ;  /* 0x000000ffff1d7224 */ /* 0x002fe200078e001f */
[----:B------:R-:W-:Y:S01]  /*8af10*/  MOV R28, R30 ;  /* 0x0000001e001c7202 */ /* 0x000fe20000000f00 */
[----:B--2---:R-:W2:Y:S01]  /*8af20*/  LDL.LU R31, [R1+0x17a4] ;  /* 0x0017a400011f7983 */ /* 0x004ea20000300800 */
[----:B------:R-:W3:Y:S02]  /*8af30*/  LDL.LU R30, [R1+0x17a8] ;  /* 0x0017a800011e7983 */ /* 0x000ee40000300800 */
[----:B------:R-:W4:Y:S02]  /*8af40*/  LDL.LU R33, [R1+0x180c] ;  /* 0x00180c0001217983 */ /* 0x000f240000300800 */
[----:B------:R-:W2:Y:S01]  /*8af50*/  LDL.LU R32, [R1+0x1810] ;  /* 0x0018100001207983 */ /* 0x000ea20000300800 */
[----:B------:R-:W2:Y:S01]  /*8af60*/  LDL.LU R41, [R1+0x1814] ;  /* 0x0018140001297983 */ /* 0x000ea20000300800 */
[----:B------:R-:W2:Y:S01]  /*8af70*/  LDL.LU R40, [R1+0x1818] ;  /* 0x0018180001287983 */ /* 0x000ea20000300800 */
        /* <DEDUP_REMOVED lines=16> */
[----:B-1----:R-:W4:Y:S01]  /*8b080*/  LDL.LU R39, [R1+0x181c] ;  /* 0x00181c0001277983 */ /* 0x002f220000300800 */
[----:B------:R-:W4:Y:S02]  /*8b090*/  LDL.LU R38, [R1+0x1820] ;  /* 0x0018200001267983 */ /* 0x000f240000300800 */
[----:B------:R-:W-:Y:S01]  /*8b0a0*/  IMAD.MOV.U32 R29, RZ, RZ, R37 ;  /* 0x000000ffff1d7224 */ /* 0x000fe200078e0025 */
[----:B------:R-:W-:Y:S01]  /*8b0b0*/  MOV R28, R36 ;  /* 0x00000024001c7202 */ /* 0x000fe20000000f00 */
[----:B------:R-:W4:Y:S01]  /*8b0c0*/  LDL.LU R37, [R1+0x1824] ;  /* 0x0018240001257983 */ /* 0x000f220000300800 */
[----:B------:R-:W4:Y:S03]  /*8b0d0*/  LDL.LU R36, [R1+0x1828] ;  /* 0x0018280001247983 */ /* 0x000f260000300800 */
[----:B------:R1:W-:Y:S01]  /*8b0e0*/  LDGSTS.E [R0+0x3a000], [R28.64], P2 ;  /* 0x3a0000001c007fae */ /* 0x0003e20009121844 */
[----:B------:R-:W-:-:S05]  /*8b0f0*/  IADD3 R42, P1, R42, R56, RZ ;  /* 0x000000382a2a7210 */ /* 0x000fca0007f3e0ff */
[----:B------:R-:W-:Y:S02]  /*8b100*/  IMAD.X R43, R43, 0x1, R2, P1 ;  /* 0x000000012b2b7824 */ /* 0x000fe400008e0602 */
[----:B-1----:R-:W-:Y:S02]  /*8b110*/  IMAD.MOV.U32 R28, RZ, RZ, R42 ;  /* 0x000000ffff1c7224 */ /* 0x002fe400078e002a */
[----:B------:R-:W-:Y:S01]  /*8b120*/  IMAD.MOV.U32 R29, RZ, RZ, R43 ;  /* 0x000000ffff1d7224 */ /* 0x000fe200078e002b */
[----:B------:R-:W-:-:S04]  /*8b130*/  IADD3 R34, P3, R34, R56, RZ ;  /* 0x0000003822227210 */ /* 0x000fc80007f7e0ff */
[----:B------:R1:W-:Y:S01]  /*8b140*/  LDGSTS.E [R0+0x3a200], [R28.64], P2 ;  /* 0x3a2000001c007fae */ /* 0x0003e20009121844 */
[----:B------:R-:W-:Y:S02]  /*8b150*/  IADD3.X R35, R35, R2, RZ, P3, !PT ;  /* 0x0000000223237210 */ /* 0x000fe40001ffe4ff */
[----:B------:R-:W-:Y:S02]  /*8b160*/  ISETP.GT.AND P1, PT, R3, 0x78, PT ;  /* 0x000000780300780c */ /* 0x000fe40003f24270 */
[----:B-1----:R-:W-:Y:S01]  /*8b170*/  MOV R28, R34 ;  /* 0x00000022001c7202 */ /* 0x002fe20000000f00 */
[----:B------:R-:W-:-:S05]  /*8b180*/  IMAD.MOV.U32 R29, RZ, RZ, R35 ;  /* 0x000000ffff1d7224 */ /* 0x000fca00078e0023 */
[----:B------:R1:W-:Y:S02]  /*8b190*/  LDGSTS.E [R0+0x3a400], [R28.64], P2 ;  /* 0x3a4000001c007fae */ /* 0x0003e40009121844 */
[----:B-1----:R-:W-:-:S04]  /*8b1a0*/  SEL R28, RZ, 0x4, !P1 ;  /* 0x00000004ff1c7807 */ /* 0x002fc80004800000 */
[----:B------:R-:W-:-:S04]  /*8b1b0*/  SEL R28, R28, RZ, !P0 ;  /* 0x000000ff1c1c7207 */ /* 0x000fc80004000000 */
[----:B------:R-:W-:Y:S01]  /*8b1c0*/  ISETP.NE.U32.AND P1, PT, R28, RZ, PT ;  /* 0x000000ff1c00720c */ /* 0x000fe20003f25070 */
[----:B------:R-:W-:Y:S01]  /*8b1d0*/  STL [R1+0x1798], R42 ;  /* 0x0017982a01007387 */ /* 0x000fe20000100800 */
[----:B------:R-:W-:Y:S02]  /*8b1e0*/  STL [R1+0x1794], R43 ;  /* 0x0017942b01007387 */ /* 0x000fe40000100800 */
[----:B------:R-:W-:Y:S02]  /*8b1f0*/  STL [R1+0x17a0], R34 ;  /* 0x0017a02201007387 */ /* 0x000fe40000100800 */
[----:B------:R-:W-:Y:S01]  /*8b200*/  STL [R1+0x179c], R35 ;  /* 0x00179c2301007387 */ /* 0x000fe20000100800 */
[----:B---3--:R-:W-:-:S05]  /*8b210*/  IADD3 R30, P3, R30, R56, RZ ;  /* 0x000000381e1e7210 */ /* 0x008fca0007f7e0ff */
[----:B--2---:R-:W-:Y:S01]  /*8b220*/  IMAD.X R31, R31, 0x1, R2, P3 ;  /* 0x000000011f1f7824 */ /* 0x004fe200018e0602 */
[----:B------:R-:W-:-:S03]  /*8b230*/  MOV R28, R30 ;  /* 0x0000001e001c7202 */ /* 0x000fc60000000f00 */
[----:B------:R-:W-:-:S05]  /*8b240*/  IMAD.MOV.U32 R29, RZ, RZ, R31 ;  /* 0x000000ffff1d7224 */ /* 0x000fca00078e001f */
[----:B------:R1:W-:Y:S01]  /*8b250*/  LDGSTS.E [R0+0x3a600], [R28.64], P2 ;  /* 0x3a6000001c007fae */ /* 0x0003e20009121844 */
[----:B------:R-:W-:-:S03]  /*8b260*/  IADD3 R32, P2, R32, R56, RZ ;  /* 0x0000003820207210 */ /* 0x000fc60007f5e0ff */
[----:B------:R-:W-:Y:S01]  /*8b270*/  STL [R1+0x17a8], R30 ;  /* 0x0017a81e01007387 */ /* 0x000fe20000100800 */
[----:B------:R2:W-:Y:S01]  /*8b280*/  STL [R1+0x17a4], R31 ;  /* 0x0017a41f01007387 */ /* 0x0005e20000100800 */
[----:B------:R-:W-:Y:S01]  /*8b290*/  IADD3 R40, P3, R40, R56, RZ ;  /* 0x0000003828287210 */ /* 0x000fe20007f7e0ff */
[----:B----4-:R-:W-:-:S03]  /*8b2a0*/  IMAD.X R33, R33, 0x1, R2, P2 ;  /* 0x0000000121217824 */ /* 0x010fc600010e0602 */
[----:B------:R-:W-:Y:S01]  /*8b2b0*/  IADD3.X R41, R41, R2, RZ, P3, !PT ;  /* 0x0000000229297210 */ /* 0x000fe20001ffe4ff */
[----:B--2---:R-:W2:Y:S01]  /*8b2c0*/  LDL.LU.64 R30, [R1+0xe90] ;  /* 0x000e9000011e7983 */ /* 0x004ea20000300a00 */
[----:B------:R-:W-:Y:S02]  /*8b2d0*/  STL [R1+0x1810], R32 ;  /* 0x0018102001007387 */ /* 0x000fe40000100800 */
[----:B------:R3:W-:Y:S02]  /*8b2e0*/  STL [R1+0x180c], R33 ;  /* 0x00180c2101007387 */ /* 0x0007e40000100800 */
[----:B-1----:R-:W-:Y:S02]  /*8b2f0*/  IMAD.MOV.U32 R28, RZ, RZ, R32 ;  /* 0x000000ffff1c7224 */ /* 0x002fe400078e0020 */
[----:B------:R-:W-:Y:S01]  /*8b300*/  IMAD.MOV.U32 R29, RZ, RZ, R33 ;  /* 0x000000ffff1d7224 */ /* 0x000fe200078e0021 */
[----:B------:R1:W-:Y:S04]  /*8b310*/  STL [R1+0x1818], R40 ;  /* 0x0018182801007387 */ /* 0x0003e80000100800 */
[----:B------:R4:W-:Y:S04]  /*8b320*/  LDGSTS.E [R0+0x3c000], [R28.64], P1 ;  /* 0x3c0000001c007fae */ /* 0x0009e80008921844 */
[----:B---3--:R-:W3:Y:S01]  /*8b330*/  LDL.LU.64 R32, [R1+0xe88] ;  /* 0x000e880001207983 */ /* 0x008ee20000300a00 */
[----:B------:R1:W-:Y:S02]  /*8b340*/  STL [R1+0x1814], R41 ;  /* 0x0018142901007387 */ /* 0x0003e40000100800 */
[----:B------:R-:W3:Y:S02]  /*8b350*/  LDL.LU.64 R34, [R1+0xe80] ;  /* 0x000e800001227983 */ /* 0x000ee40000300a00 */
[----:B------:R-:W3:Y:S01]  /*8b360*/  LDL.LU.64 R42, [R1+0xe78] ;  /* 0x000e7800012a7983 */ /* 0x000ee20000300a00 */
[----:B----4-:R-:W-:-:S02]  /*8b370*/  MOV R28, R40 ;  /* 0x00000028001c7202 */ /* 0x010fc40000000f00 */
[----:B-1----:R-:W4:Y:S01]  /*8b380*/  LDL.LU R40, [R1+0x1e18] ;  /* 0x001e180001287983 */ /* 0x002f220000300800 */
[----:B------:R-:W-:-:S05]  /*8b390*/  IADD3 R38, P2, R38, R56, RZ ;  /* 0x0000003826267210 */ /* 0x000fca0007f5e0ff */
[----:B------:R-:W-:Y:S01]  /*8b3a0*/  IMAD.X R39, R39, 0x1, R2, P2 ;  /* 0x0000000127277824 */ /* 0x000fe200010e0602 */
[----:B------:R-:W-:Y:S01]  /*8b3b0*/  IADD3 R36, P3, R36, R56, RZ ;  /* 0x0000003824247210 */ /* 0x000fe20007f7e0ff */
[----:B------:R-:W-:Y:S03]  /*8b3c0*/  STL [R1+0x1820], R38 ;  /* 0x0018202601007387 */ /* 0x000fe60000100800 */
[----:B------:R-:W-:Y:S01]  /*8b3d0*/  IADD3.X R37, R37, R2, RZ, P3, !PT ;  /* 0x0000000225257210 */ /* 0x000fe20001ffe4ff */
[----:B------:R1:W-:Y:S01]  /*8b3e0*/  STL [R1+0x181c], R39 ;  /* 0x00181c2701007387 */ /* 0x0003e20000100800 */
[----:B------:R-:W-:Y:S02]  /*8b3f0*/  STL [R1+0x1828], R36 ;  /* 0x0018282401007387 */ /* 0x000fe40000100800 */
[----:B------:R-:W-:Y:S01]  /*8b400*/  IMAD.MOV.U32 R29, RZ, RZ, R41 ;  /* 0x000000ffff1d7224 */ /* 0x000fe200078e0029 */
[----:B------:R1:W-:Y:S01]  /*8b410*/  STL [R1+0x1824], R37 ;  /* 0x0018242501007387 */ /* 0x0003e20000100800 */
[----:B------:R-:W4:Y:S03]  /*8b420*/  LDL.LU R41, [R1+0x1e0c] ;  /* 0x001e0c0001297983 */ /* 0x000f260000300800 */
[----:B------:R1:W-:Y:S02]  /*8b430*/  LDGSTS.E [R0+0x3c200], [R28.64], P1 ;  /* 0x3c2000001c007fae */ /* 0x0003e40008921844 */
[----:B-1----:R-:W-:-:S02]  /*8b440*/  IMAD.MOV.U32 R28, RZ, RZ, R38 ;  /* 0x000000ffff1c7224 */ /* 0x002fc400078e0026 */
[----:B------:R-:W-:Y:S01]  /*8b450*/  IMAD.MOV.U32 R29, RZ, RZ, R39 ;  /* 0x000000ffff1d7224 */ /* 0x000fe200078e0027 */
[C---:B------:R-:W-:Y:S01]  /*8b460*/  ISETP.GT.AND P2, PT, R3.reuse, 0x1, PT ;  /* 0x000000010300780c */ /* 0x040fe20003f44270 */
[----:B------:R-:W4:Y:S04]  /*8b470*/  LDL.LU R39, [R1+0x1e04] ;  /* 0x001e040001277983 */ /* 0x000f280000300800 */
[----:B------:R1:W-:Y:S01]  /*8b480*/  LDGSTS.E [R0+0x3c400], [R28.64], P1 ;  /* 0x3c4000001c007fae */ /* 0x0003e20008921844 */
[----:B------:R-:W4:Y:S01]  /*8b490*/  LDL.LU R38, [R1+0x1e10] ;  /* 0x001e100001267983 */ /* 0x000f220000300800 */
[----:B-1----:R-:W-:Y:S01]  /*8b4a0*/  MOV R28, R36 ;  /* 0x00000024001c7202 */ /* 0x002fe20000000f00 */
[----:B------:R-:W-:Y:S02]  /*8b4b0*/  IMAD.MOV.U32 R29, RZ, RZ, R37 ;  /* 0x000000ffff1d7224 */ /* 0x000fe400078e0025 */
[----:B------:R-:W4:Y:S04]  /*8b4c0*/  LDL.LU R37, [R1+0x1dfc] ;  /* 0x001dfc0001257983 */ /* 0x000f280000300800 */
[----:B------:R1:W-:Y:S01]  /*8b4d0*/  LDGSTS.E [R0+0x3c600], [R28.64], P1 ;  /* 0x3c6000001c007fae */ /* 0x0003e20008921844 */
[----:B------:R-:W-:Y:S01]  /*8b4e0*/  ISETP.GT.AND P1, PT, R3, 0x7c, PT ;  /* 0x0000007c0300780c */ /* 0x000fe20003f24270 */
[----:B------:R-:W4:Y:S03]  /*8b4f0*/  LDL.LU R36, [R1+0x1e08] ;  /* 0x001e080001247983 */ /* 0x000f260000300800 */
[----:B-1----:R-:W-:-:S02]  /*8b500*/  SEL R28, RZ, 0x4, !P1 ;  /* 0x00000004ff1c7807 */ /* 0x002fc40004800000 */
[----:B------:R-:W-:Y:S02]  /*8b510*/  SEL R29, RZ, 0x4, !P2 ;  /* 0x00000004ff1d7807 */ /* 0x000fe40005000000 */
[----:B------:R-:W-:Y:S02]  /*8b520*/  SEL R28, R28, RZ, !P0 ;  /* 0x000000ff1c1c7207 */ /* 0x000fe40004000000 */
[----:B------:R-:W-:Y:S02]  /*8b530*/  SEL R29, R29, RZ, !P0 ;  /* 0x000000ff1d1d7207 */ /* 0x000fe40004000000 */
[----:B------:R-:W-:Y:S02]  /*8b540*/  ISETP.NE.U32.AND P2, PT, R28, RZ, PT ;  /* 0x000000ff1c00720c */ /* 0x000fe40003f45070 */
[----:B------:R-:W-:Y:S02]  /*8b550*/  ISETP.NE.U32.AND P1, PT, R29, RZ, PT ;  /* 0x000000ff1d00720c */ /* 0x000fe40003f25070 */
[----:B--2---:R-:W-:-:S05]  /*8b560*/  IADD3 R28, P3, R30, R56, RZ ;  /* 0x000000381e1c7210 */ /* 0x004fca0007f7e0ff */
[----:B------:R-:W-:Y:S01]  /*8b570*/  IMAD.X R29, R31, 0x1, R2, P3 ;  /* 0x000000011f1d7824 */ /* 0x000fe200018e0602 */
[----:B---3--:R-:W-:-:S04]  /*8b580*/  IADD3 R30, P3, R32, R56, RZ ;  /* 0x00000038201e7210 */ /* 0x008fc80007f7e0ff */
[----:B------:R1:W-:Y:S01]  /*8b590*/  LDGSTS.E [R0+0x3e000], [R28.64], P2 ;  /* 0x3e0000001c007fae */ /* 0x0003e20009121844 */
[----:B------:R-:W-:Y:S01]  /*8b5a0*/  IADD3.X R31, R33, R2, RZ, P3, !PT ;  /* 0x00000002211f7210 */ /* 0x000fe20001ffe4ff */
[----:B------:R-:W-:-:S05]  /*8b5b0*/  IADD3 R32, P3, R34, R56, RZ ;  /* 0x0000003822207210 */ /* 0x000fca0007f7e0ff */
[----:B------:R-:W-:Y:S01]  /*8b5c0*/  IMAD.X R33, R35, 0x1, R2, P3 ;  /* 0x0000000123217824 */ /* 0x000fe200018e0602 */
[----:B------:R-:W-:Y:S01]  /*8b5d0*/  IADD3 R34, P3, R42, R56, RZ ;  /* 0x000000382a227210 */ /* 0x000fe20007f7e0ff */
[----:B------:R-:W-:-:S03]  /*8b5e0*/  IMAD.MOV.U32 R44, RZ, RZ, R30 ;  /* 0x000000ffff2c7224 */ /* 0x000fc600078e001e */
[----:B------:R-:W-:Y:S01]  /*8b5f0*/  IADD3.X R35, R43, R2, RZ, P3, !PT ;  /* 0x000000022b237210 */ /* 0x000fe20001ffe4ff */
[----:B----4-:R-:W-:Y:S01]  /*8b600*/  IADD3 R40, P3, R40, R56, RZ ;  /* 0x0000003828287210 */ /* 0x010fe20007f7e0ff */
[----:B------:R-:W-:Y:S02]  /*8b610*/  MOV R45, R31 ;  /* 0x0000001f002d7202 */ /* 0x000fe40000000f00 */
[----:B------:R-:W-:Y:S02]  /*8b620*/  MOV R42, R34 ;  /* 0x00000022002a7202 */ /* 0x000fe40000000f00 */
[----:B------:R-:W-:Y:S01]  /*8b630*/  STL [R1+0x1e18], R40 ;  /* 0x001e182801007387 */ /* 0x000fe20000100800 */
[----:B------:R1:W-:Y:S02]  /*8b640*/  STL.64 [R1+0xe90], R28 ;  /* 0x000e901c01007387 */ /* 0x0003e40000100a00 */
[----:B------:R-:W-:Y:S02]  /*8b650*/  STL.64 [R1+0xe88], R44 ;  /* 0x000e882c01007387 */ /* 0x000fe40000100a00 */
[----:B------:R-:W-:Y:S01]  /*8b660*/  IMAD.MOV.U32 R43, RZ, RZ, R35 ;  /* 0x000000ffff2b7224 */ /* 0x000fe200078e0023 */
[----:B------:R-:W-:Y:S01]  /*8b670*/  STL.64 [R1+0xe80], R32 ;  /* 0x000e802001007387 */ /* 0x000fe20000100a00 */
[----:B------:R-:W2:Y:S02]  /*8b680*/  LDL.LU R34, [R1+0x1e00] ;  /* 0x001e000001227983 */ /* 0x000ea40000300800 */
[----:B------:R-:W3:Y:S01]  /*8b690*/  LDL.LU R30, [R1+0x1d98] ;  /* 0x001d9800011e7983 */ /* 0x000ee20000300800 */
[----:B------:R4:W-:Y:S04]  /*8b6a0*/  LDGSTS.E [R0+0x3e200], [R44.64], P2 ;  /* 0x3e2000002c007fae */ /* 0x0009e80009121844 */
[----:B------:R-:W-:Y:S01]  /*8b6b0*/  STL.64 [R1+0xe78], R42 ;  /* 0x000e782a01007387 */ /* 0x000fe20000100a00 */
[----:B------:R-:W3:Y:S02]  /*8b6c0*/  LDL.LU R35, [R1+0x1df4] ;  /* 0x001df40001237983 */ /* 0x000ee40000300800 */
[----:B------:R-:W3:Y:S02]  /*8b6d0*/  LDL.LU R31, [R1+0x1d8c] ;  /* 0x001d8c00011f7983 */ /* 0x000ee40000300800 */
[----:B------:R4:W-:Y:S01]  /*8b6e0*/  LDGSTS.E [R0+0x3e400], [R32.64], P2 ;  /* 0x3e40000020007fae */ /* 0x0009e20009121844 */
[----:B------:R-:W-:-:S02]  /*8b6f0*/  IADD3.X R41, R41, R2, RZ, P3, !PT ;  /* 0x0000000229297210 */ /* 0x000fc40001ffe4ff */
[----:B-1----:R-:W-:Y:S01]  /*8b700*/  MOV R28, R40 ;  /* 0x00000028001c7202 */ /* 0x002fe20000000f00 */
[----:B------:R-:W-:Y:S01]  /*8b710*/  IMAD.SHL.U32 R249, R57, 0x4, RZ ;  /* 0x0000000439f97824 */ /* 0x000fe200078e00ff */
[----:B------:R1:W-:Y:S04]  /*8b720*/  LDGSTS.E [R0+0x3e600], [R42.64], P2 ;  /* 0x3e6000002a007fae */ /* 0x0003e80009121844 */
[----:B------:R1:W-:Y:S01]  /*8b730*/  STL [R1+0x1e0c], R41 ;  /* 0x001e0c2901007387 */ /* 0x0003e20000100800 */
[----:B------:R-:W-:-:S03]  /*8b740*/  IMAD.MOV.U32 R29, RZ, RZ, R41 ;  /* 0x000000ffff1d7224 */ /* 0x000fc600078e0029 */
[----:B-1----:R-:W3:Y:S01]  /*8b750*/  LDL.LU R41, [R1+0x1d84] ;  /* 0x001d840001297983 */ /* 0x002ee20000300800 */
[----:B------:R-:W3:Y:S02]  /*8b760*/  LDL.LU R40, [R1+0x1d90] ;  /* 0x001d900001287983 */ /* 0x000ee40000300800 */
[----:B----4-:R-:W2:Y:S02]  /*8b770*/  LDL.LU R33, [R1+0x1d7c] ;  /* 0x001d7c0001217983 */ /* 0x010ea40000300800 */
[----:B------:R-:W2:Y:S01]  /*8b780*/  LDL.LU R32, [R1+0x1d88] ;  /* 0x001d880001207983 */ /* 0x000ea20000300800 */
[----:B------:R-:W-:Y:S02]  /*8b790*/  LOP3.LUT R66, R249, 0x20, RZ, 0x3c, !PT ;  /* 0x00000020f9427812 */ /* 0x000fe400078e3cff */
[----:B------:R-:W-:-:S03]  /*8b7a0*/  IADD3 R38, P2, R38, R56, RZ ;  /* 0x0000003826267210 */ /* 0x000fc60007f5e0ff */
[----:B------:R-:W-:Y:S01]  /*8b7b0*/  IMAD R0, R60, 0x40000, R66 ;  /* 0x000400003c007824 */ /* 0x000fe200078e0242 */
[----:B------:R-:W-:Y:S01]  /*8b7c0*/  IADD3.X R39, R39, R2, RZ, P2, !PT ;  /* 0x0000000227277210 */ /* 0x000fe200017fe4ff */
[----:B------:R-:W-:Y:S04]  /*8b7d0*/  STL [R1+0x1e10], R38 ;  /* 0x001e102601007387 */ /* 0x000fe80000100800 */
[----:B------:R1:W-:Y:S04]  /*8b7e0*/  LDGSTS.E [R0+0x800], [R28.64], P1 ;  /* 0x008000001c007fae */ /* 0x0003e80008921844 */
[----:B------:R1:W-:Y:S01]  /*8b7f0*/  STL [R1+0x1e04], R39 ;  /* 0x001e042701007387 */ /* 0x0003e20000100800 */
[----:B------:R-:W-:-:S02]  /*8b800*/  IADD3 R36, P3, R36, R56, RZ ;  /* 0x0000003824247210 */ /* 0x000fc40007f7e0ff */
[----:B-1----:R-:W-:Y:S01]  /*8b810*/  MOV R28, R38 ;  /* 0x00000026001c7202 */ /* 0x002fe20000000f00 */
[----:B------:R-:W-:Y:S02]  /*8b820*/  IMAD.MOV.U32 R29, RZ, RZ, R39 ;  /* 0x000000ffff1d7224 */ /* 0x000fe400078e0027 */
[----:B------:R-:W-:Y:S01]  /*8b830*/  IMAD.X R37, R37, 0x1, R2, P3 ;  /* 0x0000000125257824 */ /* 0x000fe200018e0602 */
[----:B------:R-:W-:Y:S04]  /*8b840*/  STL [R1+0x1e08], R36 ;  /* 0x001e082401007387 */ /* 0x000fe80000100800 */
[----:B------:R1:W-:Y:S04]  /*8b850*/  LDGSTS.E [R0+0xa00], [R28.64], P1 ;  /* 0x00a000001c007fae */ /* 0x0003e80008921844 */
[----:B------:R1:W-:Y:S01]  /*8b860*/  STL [R1+0x1dfc], R37 ;  /* 0x001dfc2501007387 */ /* 0x0003e20000100800 */
[----:B------:R-:W2:Y:S02]  /*8b870*/  LDL.LU R39, [R1+0x1d74] ;  /* 0x001d740001277983 */ /* 0x000ea40000300800 */
[----:B------:R-:W2:Y:S01]  /*8b880*/  LDL.LU R38, [R1+0x1d80] ;  /* 0x001d800001267983 */ /* 0x000ea20000300800 */
[----:B------:R-:W-:-:S02]  /*8b890*/  ISETP.GT.AND P2, PT, R3, 0x5, PT ;  /* 0x000000050300780c */ /* 0x000fc40003f44270 */
[----:B-1----:R-:W-:Y:S01]  /*8b8a0*/  MOV R28, R36 ;  /* 0x00000024001c7202 */ /* 0x002fe20000000f00 */
[----:B------:R-:W-:Y:S02]  /*8b8b0*/  IMAD.MOV.U32 R29, RZ, RZ, R37 ;  /* 0x000000ffff1d7224 */ /* 0x000fe400078e0025 */
[----:B------:R-:W2:Y:S01]  /*8b8c0*/  LDL.LU R37, [R1+0x1d0c] ;  /* 0x001d0c0001257983 */ /* 0x000ea20000300800 */
[----:B------:R-:W2:Y:S03]  /*8b8d0*/  LDL.LU R36, [R1+0x1d18] ;  /* 0x001d180001247983 */ /* 0x000ea60000300800 */
[----:B------:R1:W-:Y:S02]  /*8b8e0*/  LDGSTS.E [R0+0xc00], [R28.64], P1 ;  /* 0x00c000001c007fae */ /* 0x0003e40008921844 */
[----:B-1----:R-:W-:-:S04]  /*8b8f0*/  SEL R28, RZ, 0x4, !P2 ;  /* 0x00000004ff1c7807 */ /* 0x002fc80005000000 */
[----:B------:R-:W-:-:S04]  /*8b900*/  SEL R28, R28, RZ, !P0 ;  /* 0x000000ff1c1c7207 */ /* 0x000fc80004000000 */
[----:B------:R-:W-:Y:S02]  /*8b910*/  ISETP.NE.U32.AND P2, PT, R28, RZ, PT ;  /* 0x000000ff1c00720c */ /* 0x000fe40003f45070 */
[-C--:B--2---:R-:W-:Y:S02]  /*8b920*/  IADD3 R34, P3, R34, R56.reuse, RZ ;  /* 0x0000003822227210 */ /* 0x084fe40007f7e0ff */
[----:B---3--:R-:W-:Y:S02]  /*8b930*/  IADD3 R30, P4, R30, R56, RZ ;  /* 0x000000381e1e7210 */ /* 0x008fe40007f9e0ff */
[----:B------:R-:W-:-:S03]  /*8b940*/  IADD3.X R35, R35, R2, RZ, P3, !PT ;  /* 0x0000000223237210 */ /* 0x000fc60001ffe4ff */
[----:B------:R-:W-:Y:S01]  /*8b950*/  IMAD.X R31, R31, 0x1, R2, P4 ;  /* 0x000000011f1f7824 */ /* 0x000fe200020e0602 */
[----:B------:R-:W-:Y:S01]  /*8b960*/  STL [R1+0x1e00], R34 ;  /* 0x001e002201007387 */ /* 0x000fe20000100800 */
[----:B------:R-:W-:Y:S01]  /*8b970*/  MOV R28, R34 ;  /* 0x00000022001c7202 */ /* 0x000fe20000000f00 */
[----:B------:R-:W-:Y:S02]  /*8b980*/  IMAD.MOV.U32 R29, RZ, RZ, R35 ;  /* 0x000000ffff1d7224 */ /* 0x000fe400078e0023 */
[----:B------:R1:W-:Y:S01]  /*8b990*/  STL [R1+0x1df4], R35 ;  /* 0x001df42301007387 */ /* 0x0003e20000100800 */
[----:B------:R-:W-:Y:S01]  /*8b9a0*/  STL [R1+0x1d98], R30 ;  /* 0x001d981e01007387 */ /* 0x000fe20000100800 */
[----:B------:R2:W-:Y:S03]  /*8b9b0*/  STL [R1+0x1d8c], R31 ;  /* 0x001d8c1f01007387 */ /* 0x0005e60000100800 */
[----:B------:R3:W-:Y:S04]  /*8b9c0*/  LDGSTS.E [R0+0xe00], [R28.64], P1 ;  /* 0x00e000001c007fae */ /* 0x0007e80008921844 */
[----:B-1----:R-:W4:Y:S01]  /*8b9d0*/  LDL.LU R35, [R1+0x1d04] ;  /* 0x001d040001237983 */ /* 0x002f220000300800 */
[----:B------:R-:W4:Y:S02]  /*8b9e0*/  LDL.LU R34, [R1+0x1d10] ;  /* 0x001d100001227983 */ /* 0x000f240000300800 */
[----:B---3--:R-:W-:Y:S01]  /*8b9f0*/  IMAD.MOV.U32 R29, RZ, RZ, R31 ;  /* 0x000000ffff1d7224 */ /* 0x008fe200078e001f */
[----:B------:R-:W-:Y:S01]  /*8ba00*/  MOV R28, R30 ;  /* 0x0000001e001c7202 */ /* 0x000fe20000000f00 */
[----:B--2---:R-:W2:Y:S01]  /*8ba10*/  LDL.LU R31, [R1+0x1cfc] ;  /* 0x001cfc00011f7983 */ /* 0x004ea20000300800 */
[----:B------:R-:W3:Y:S01]  /*8ba20*/  LDL.LU R30, [R1+0x1d08] ;  /* 0x001d0800011e7983 */ /* 0x000ee20000300800 */
[----:B------:R-:W-:-:S02]  /*8ba30*/  IADD3 R40, P1, R40, R56, RZ ;  /* 0x0000003828287210 */ /* 0x000fc40007f3e0ff */
[----:B------:R-:W-:Y:S01]  /*8ba40*/  IADD3 R32, P3, R32, R56, RZ ;  /* 0x0000003820207210 */ /* 0x000fe20007f7e0ff */
[----:B------:R1:W-:Y:S01]  /*8ba50*/  LDGSTS.E [R0+0x2800], [R28.64], P2 ;  /* 0x028000001c007fae */ /* 0x0003e20009121844 */
[----:B------:R-:W-:-:S03]  /*8ba60*/  IADD3.X R41, R41, R2, RZ, P1, !PT ;  /* 0x0000000229297210 */ /* 0x000fc60000ffe4ff */
[----:B------:R-:W-:Y:S01]  /*8ba70*/  IMAD.X R33, R33, 0x1, R2, P3 ;  /* 0x0000000121217824 */ /* 0x000fe200018e0602 */
[----:B------:R-:W-:Y:S01]  /*8ba80*/  STL [R1+0x1d90], R40 ;  /* 0x001d902801007387 */ /* 0x000fe20000100800 */
[----:B------:R1:W-:Y:S02]  /*8ba90*/  STL [R1+0x1d84], R41 ;  /* 0x001d842901007387 */ /* 0x0003e40000100800 */
[----:B------:R-:W-:Y:S01]  /*8baa0*/  STL [R1+0x1d88], R32 ;  /* 0x001d882001007387 */ /* 0x000fe20000100800 */
[----:B------:R1:W-:Y:S02]  /*8bab0*/  STL [R1+0x1d7c], R33 ;  /* 0x001d7c2101007387 */ /* 0x0003e40000100800 */
[----:B-1----:R-:W-:Y:S01]  /*8bac0*/  MOV R28, R40 ;  /* 0x00000028001c7202 */ /* 0x002fe20000000f00 */
[----:B------:R-:W-:Y:S02]  /*8bad0*/  IMAD.MOV.U32 R29, RZ, RZ, R41 ;  /* 0x000000ffff1d7224 */ /* 0x000fe400078e0029 */
[----:B------:R-:W2:Y:S04]  /*8bae0*/  LDL.LU R41, [R1+0x1cf4] ;  /* 0x001cf40001297983 */ /* 0x000ea80000300800 */
[----:B------:R1:W-:Y:S01]  /*8baf0*/  LDGSTS.E [R0+0x2a00], [R28.64], P2 ;  /* 0x02a000001c007fae */ /* 0x0003e20009121844 */
[----:B------:R-:W2:Y:S02]  /*8bb00*/  LDL.LU R40, [R1+0x1d00] ;  /* 0x001d000001287983 */ /* 0x000ea40000300800 */
[----:B-1----:R-:W-:Y:S01]  /*8bb10*/  IMAD.MOV.U32 R29, RZ, RZ, R33 ;  /* 0x000000ffff1d7224 */ /* 0x002fe200078e0021 */
[----:B------:R-:W-:Y:S01]  /*8bb20*/  MOV R28, R32 ;  /* 0x00000020001c7202 */ /* 0x000fe20000000f00 */
[----:B------:R-:W2:Y:S01]  /*8bb30*/  LDL.LU R33, [R1+0x1c8c] ;  /* 0x001c8c0001217983 */ /* 0x000ea20000300800 */
[----:B------:R-:W2:Y:S01]  /*8bb40*/  LDL.LU R32, [R1+0x1ca8] ;  /* 0x001ca80001207983 */ /* 0x000ea20000300800 */
[----:B------:R-:W-:-:S02]  /*8bb50*/  ISETP.GT.AND P1, PT, R3, 0x9, PT ;  /* 0x000000090300780c */ /* 0x000fc40003f24270 */
[-C--:B------:R-:W-:Y:S01]  /*8bb60*/  IADD3 R38, P3, R38, R56.reuse, RZ ;  /* 0x0000003826267210 */ /* 0x080fe20007f7e0ff */
[----:B------:R1:W-:Y:S01]  /*8bb70*/  LDGSTS.E [R0+0x2c00], [R28.64], P2 ;  /* 0x02c000001c007fae */ /* 0x0003e20009121844 */
[----:B------:R-:W-:Y:S02]  /*8bb80*/  IADD3 R36, P4, R36, R56, RZ ;  /* 0x0000003824247210 */ /* 0x000fe40007f9e0ff */
[----:B------:R-:W-:Y:S02]  /*8bb90*/  IADD3.X R39, R39, R2, RZ, P3, !PT ;  /* 0x0000000227277210 */ /* 0x000fe40001ffe4ff */
[----:B-1----:R-:W-:Y:S01]  /*8bba0*/  SEL R28, RZ, 0x4, !P1 ;  /* 0x00000004ff1c7807 */ /* 0x002fe20004800000 */
[----:B------:R-:W-:-:S03]  /*8bbb0*/  IMAD.X R37, R37, 0x1, R2, P4 ;  /* 0x0000000125257824 */ /* 0x000fc600020e0602 */
[----:B------:R-:W-:Y:S01]  /*8bbc0*/  SEL R28, R28, RZ, !P0 ;  /* 0x000000ff1c1c7207 */ /* 0x000fe20004000000 */
[----:B------:R-:W-:Y:S01]  /*8bbd0*/  STL [R1+0x1d80], R38 ;  /* 0x001d802601007387 */ /* 0x000fe20000100800 */
[----:B------:R-:W-:Y:S02]  /*8bbe0*/  IMAD.MOV.U32 R29, RZ, RZ, R39 ;  /* 0x000000ffff1d7224 */ /* 0x000fe400078e0027 */
[----:B------:R-:W-:Y:S01]  /*8bbf0*/  ISETP.NE.U32.AND P1, PT, R28, RZ, PT ;  /* 0x000000ff1c00720c */ /* 0x000fe20003f25070 */
[----:B------:R-:W-:Y:S01]  /*8bc00*/  MOV R28, R38 ;  /* 0x00000026001c7202 */ /* 0x000fe20000000f00 */
        /* <DEDUP_REMOVED lines=11> */
[----:B----4-:R-:W-:-:S04]  /*8bcc0*/  IADD3 R34, P2, R34, R56, RZ ;  /* 0x0000003822227210 */ /* 0x010fc80007f5e0ff */
[----:B------:R-:W-:Y:S02]  /*8bcd0*/  IADD3.X R35, R35, R2, RZ, P2, !PT ;  /* 0x0000000223237210 */ /* 0x000fe400017fe4ff */
[----:B---3--:R-:W-:Y:S02]  /*8bce0*/  IADD3 R30, P3, R30, R56, RZ ;  /* 0x000000381e1e7210 */ /* 0x008fe40007f7e0ff */
[----:B-1----:R-:W-:Y:S01]  /*8bcf0*/  MOV R28, R34 ;  /* 0x00000022001c7202 */ /* 0x002fe20000000f00 */
[----:B------:R-:W-:Y:S01]  /*8bd00*/  IMAD.MOV.U32 R29, RZ, RZ, R35 ;  /* 0x000000ffff1d7224 */ /* 0x000fe200078e0023 */
[----:B------:R-:W-:Y:S01]  /*8bd10*/  STL [R1+0x1d10], R34 ;  /* 0x001d102201007387 */ /* 0x000fe20000100800 */
[----:B--2---:R-:W-:-:S03]  /*8bd20*/  IMAD.X R31, R31, 0x1, R2, P3 ;  /* 0x000000011f1f7824 */ /* 0x004fc600018e0602 */
[----:B------:R1:W-:Y:S04]  /*8bd30*/  STL [R1+0x1d04], R35 ;  /* 0x001d042301007387 */ /* 0x0003e80000100800 */
[----:B------:R-:W-:Y:S01]  /*8bd40*/  STL [R1+0x1d08], R30 ;  /* 0x001d081e01007387 */ /* 0x000fe20000100800 */
[----:B------:R2:W-:Y:S03]  /*8bd50*/  STL [R1+0x1cfc], R31 ;  /* 0x001cfc1f01007387 */ /* 0x0005e60000100800 */
[----:B------:R3:W-:Y:S01]  /*8bd60*/  LDGSTS.E [R0+0x4a00], [R28.64], P1 ;  /* 0x04a000001c007fae */ /* 0x0007e20008921844 */
[----:B------:R-:W-:-:S03]  /*8bd70*/  ISETP.GT.AND P2, PT, R3, 0xd, PT ;  /* 0x0000000d0300780c */ /* 0x000fc60003f44270 */
[----:B-1----:R-:W4:Y:S01]  /*8bd80*/  LDL.LU R35, [R1+0x1c74] ;  /* 0x001c740001237983 */ /* 0x002f220000300800 */
[----:B------:R-:W4:Y:S01]  /*8bd90*/  LDL.LU R34, [R1+0x1c80] ;  /* 0x001c800001227983 */ /* 0x000f220000300800 */
[----:B---3--:R-:W-:Y:S01]  /*8bda0*/  MOV R28, R30 ;  /* 0x0000001e001c7202 */ /* 0x008fe20000000f00 */
[----:B------:R-:W-:Y:S02]  /*8bdb0*/  IMAD.MOV.U32 R29, RZ, RZ, R31 ;  /* 0x000000ffff1d7224 */ /* 0x000fe400078e001f */
[----:B--2---:R-:W2:Y:S01]  /*8bdc0*/  LDL.LU R31, [R1+0x1c18] ;  /* 0x001c1800011f7983 */ /* 0x004ea20000300800 */
[----:B------:R-:W3:Y:S03]  /*8bdd0*/  LDL.LU R30, [R1+0x1c1c] ;  /* 0x001c1c00011e7983 */ /* 0x000ee60000300800 */
[----:B------:R1:W-:Y:S01]  /*8bde0*/  LDGSTS.E [R0+0x4c00], [R28.64], P1 ;  /* 0x04c000001c007fae */ /* 0x0003e20008921844 */
[----:B------:R-:W-:-:S04]  /*8bdf0*/  IADD3 R40, P3, R40, R56, RZ ;  /* 0x0000003828287210 */ /* 0x000fc80007f7e0ff */
[----:B------:R-:W-:Y:S02]  /*8be00*/  IADD3.X R41, R41, R2, RZ, P3, !PT ;  /* 0x0000000229297210 */ /* 0x000fe40001ffe4ff */
[----:B------:R-:W-:Y:S02]  /*8be10*/  IADD3 R32, P4, R32, R56, RZ ;  /* 0x0000003820207210 */ /* 0x000fe40007f9e0ff */
[----:B-1----:R-:W-:-:S04]  /*8be20*/  SEL R28, RZ, 0x4, !P2 ;  /* 0x00000004ff1c7807 */ /* 0x002fc80005000000 */
[----:B------:R-:W-:Y:S01]  /*8be30*/  SEL R28, R28, RZ, !P0 ;  /* 0x000000ff1c1c7207 */ /* 0x000fe20004000000 */
[----:B------:R-:W-:Y:S02]  /*8be40*/  IMAD.X R33, R33, 0x1, R2, P4 ;  /* 0x0000000121217824 */ /* 0x000fe400020e0602 */
[----:B------:R-:W-:Y:S01]  /*8be50*/  IMAD.MOV.U32 R29, RZ, RZ, R41 ;  /* 0x000000ffff1d7224 */ /* 0x000fe200078e0029 */
[----:B------:R-:W-:Y:S01]  /*8be60*/  ISETP.NE.U32.AND P2, PT, R28, RZ, PT ;  /* 0x000000ff1c00720c */ /* 0x000fe20003f45070 */
[----:B------:R-:W-:Y:S01]  /*8be70*/  MOV R28, R40 ;  /* 0x00000028001c7202 */ /* 0x000fe20000000f00 */
[----:B------:R-:W-:Y:S01]  /*8be80*/  STL [R1+0x1d00], R40 ;  /* 0x001d002801007387 */ /* 0x000fe20000100800 */
[----:B------:R1:W-:Y:S02]  /*8be90*/  STL [R1+0x1cf4], R41 ;  /* 0x001cf42901007387 */ /* 0x0003e40000100800 */
        /* <DEDUP_REMOVED lines=10> */
[----:B------:R-:W-:-:S04]  /*8bf40*/  IADD3 R38, P1, R38, R56, RZ ;  /* 0x0000003826267210 */ /* 0x000fc80007f3e0ff */
[----:B------:R-:W-:Y:S02]  /*8bf50*/  IADD3.X R39, R39, R2, RZ, P1, !PT ;  /* 0x0000000227277210 */ /* 0x000fe40000ffe4ff */
[----:B------:R-:W-:Y:S01]  /*8bf60*/  IADD3 R36, P3, R36, R56, RZ ;  /* 0x0000003824247210 */ /* 0x000fe20007f7e0ff */
[----:B------:R-:W-:Y:S01]  /*8bf70*/  STL [R1+0x1c90], R38 ;  /* 0x001c902601007387 */ /* 0x000fe20000100800 */
[----:B-1----:R-:W-:Y:S01]  /*8bf80*/  MOV R28, R38 ;  /* 0x00000026001c7202 */ /* 0x002fe20000000f00 */
[----:B------:R-:W-:Y:S02]  /*8bf90*/  IMAD.MOV.U32 R29, RZ, RZ, R39 ;  /* 0x000000ffff1d7224 */ /* 0x000fe400078e0027 */
[----:B------:R-:W-:Y:S01]  /*8bfa0*/  IMAD.X R37, R37, 0x1, R2, P3 ;  /* 0x0000000125257824 */ /* 0x000fe200018e0602 */
[----:B------:R1:W-:Y:S01]  /*8bfb0*/  STL [R1+0x1c84], R39 ;  /* 0x001c842701007387 */ /* 0x0003e20000100800 */
[----:B------:R-:W-:Y:S03]  /*8bfc0*/  STL [R1+0x1c88], R36 ;  /* 0x001c882401007387 */ /* 0x000fe60000100800 */
[----:B------:R1:W-:Y:S04]  /*8bfd0*/  LDGSTS.E [R0+0x6a00], [R28.64], P2 ;  /* 0x06a000001c007fae */ /* 0x0003e80009121844 */
[----:B------:R1:W-:Y:S01]  /*8bfe0*/  STL [R1+0x1c7c], R37 ;  /* 0x001c7c2501007387 */ /* 0x0003e20000100800 */
        /* <DEDUP_REMOVED lines=11> */
[----:B----4-:R-:W-:-:S04]  /*8c0a0*/  IADD3 R34, P3, R34, R56, RZ ;  /* 0x0000003822227210 */ /* 0x010fc80007f7e0ff */
[----:B------:R-:W-:Y:S02]  /*8c0b0*/  IADD3.X R35, R35, R2, RZ, P3, !PT ;  /* 0x0000000223237210 */ /* 0x000fe40001ffe4ff */
[----:B---3--:R-:W-:Y:S01]  /*8c0c0*/  IADD3 R30, P4, R30, R56, RZ ;  /* 0x000000381e1e7210 */ /* 0x008fe20007f9e0ff */
[----:B------:R-:W-:Y:S01]  /*8c0d0*/  STL [R1+0x1c80], R34 ;  /* 0x001c802201007387 */ /* 0x000fe20000100800 */
[----:B------:R-:W-:Y:S01]  /*8c0e0*/  MOV R28, R34 ;  /* 0x00000022001c7202 */ /* 0x000fe20000000f00 */
[----:B------:R-:W-:Y:S02]  /*8c0f0*/  IMAD.MOV.U32 R29, RZ, RZ, R35 ;  /* 0x000000ffff1d7224 */ /* 0x000fe400078e0023 */
[----:B--2---:R-:W-:Y:S01]  /*8c100*/  IMAD.X R31, R31, 0x1, R2, P4 ;  /* 0x000000011f1f7824 */ /* 0x004fe200020e0602 */
[----:B------:R1:W-:Y:S01]  /*8c110*/  STL [R1+0x1c74], R35 ;  /* 0x001c742301007387 */ /* 0x0003e20000100800 */
[----:B------:R-:W-:Y:S03]  /*8c120*/  STL [R1+0x1c1c], R30 ;  /* 0x001c1c1e01007387 */ /* 0x000fe60000100800 */
[----:B------:R2:W-:Y:S04]  /*8c130*/  LDGSTS.E [R0+0x6e00], [R28.64], P2 ;  /* 0x06e000001c007fae */ /* 0x0005e80009121844 */
[----:B------:R3:W-:Y:S04]  /*8c140*/  STL [R1+0x1c18], R31 ;  /* 0x001c181f01007387 */ /* 0x0007e80000100800 */
[----:B-1----:R-:W4:Y:S01]  /*8c150*/  LDL.LU R35, [R1+0x1ba0] ;  /* 0x001ba00001237983 */ /* 0x002f220000300800 */
[----:B------:R-:W4:Y:S02]  /*8c160*/  LDL.LU R34, [R1+0x1ba4] ;  /* 0x001ba40001227983 */ /* 0x000f240000300800 */
[----:B--2---:R-:W-:Y:S01]  /*8c170*/  IMAD.MOV.U32 R29, RZ, RZ, R31 ;  /* 0x000000ffff1d7224 */ /* 0x004fe200078e001f */
[----:B------:R-:W-:Y:S01]  /*8c180*/  MOV R28, R30 ;  /* 0x0000001e001c7202 */ /* 0x000fe20000000f00 */
[----:B---3--:R-:W2:Y:S01]  /*8c190*/  LDL.LU R31, [R1+0x1ba8] ;  /* 0x001ba800011f7983 */ /* 0x008ea20000300800 */
[----:B------:R-:W3:Y:S03]  /*8c1a0*/  LDL.LU R30, [R1+0x1bac] ;  /* 0x001bac00011e7983 */ /* 0x000ee60000300800 */
        /* <DEDUP_REMOVED lines=11> */
[----:B------:R1:W-:Y:S04]  /*8c260*/  STL [R1+0x1c28], R33 ;  /* 0x001c282101007387 */ /* 0x0003e80000100800 */
        /* <DEDUP_REMOVED lines=8> */
[----:B------:R-:W-:-:S04]  /*8c2f0*/  IADD3 R38, P3, R38, R56, RZ ;  /* 0x0000003826267210 */ /* 0x000fc80007f7e0ff */
[----:B------:R-:W-:Y:S02]  /*8c300*/  IADD3.X R39, R39, R2, RZ, P3, !PT ;  /* 0x0000000227277210 */ /* 0x000fe40001ffe4ff */
[----:B------:R-:W-:Y:S02]  /*8c310*/  IADD3 R36, P4, R36, R56, RZ ;  /* 0x0000003824247210 */ /* 0x000fe40007f9e0ff */
[----:B-1----:R-:W-:-:S04]  /*8c320*/  SEL R28, RZ, 0x4, !P2 ;  /* 0x00000004ff1c7807 */ /* 0x002fc80005000000 */
[----:B------:R-:W-:Y:S01]  /*8c330*/  SEL R28, R28, RZ, !P0 ;  /* 0x000000ff1c1c7207 */ /* 0x000fe20004000000 */
[----:B------:R-:W-:Y:S01]  /*8c340*/  IMAD.X R37, R37, 0x1, R2, P4 ;  /* 0x0000000125257824 */ /* 0x000fe200020e0602 */
[----:B------:R-:W-:Y:S01]  /*8c350*/  STL [R1+0x1c34], R38 ;  /* 0x001c342601007387 */ /* 0x000fe20000100800 */
[----:B------:R-:W-:Y:S01]  /*8c360*/  IMAD.MOV.U32 R29, RZ, RZ, R39 ;  /* 0x000000ffff1d7224 */ /* 0x000fe200078e0027 */
        /* <DEDUP_REMOVED lines=17> */
[----:B------:R-:W-:Y:S01]  /*8c480*/  STL [R1+0x1ba4], R34 ;  /* 0x001ba42201007387 */ /* 0x000fe20000100800 */
[----:B------:R-:W-:Y:S02]  /*8c490*/  IMAD.MOV.U32 R29, RZ, RZ, R35 ;  /* 0x000000ffff1d7224 */ /* 0x000fe400078e0023 */
[----:B--2---:R-:W-:Y:S01]  /*8c4a0*/  IMAD.X R31, R31, 0x1, R2, P3 ;  /* 0x000000011f1f7824 */ /* 0x004fe200018e0602 */
[----:B------:R1:W-:Y:S01]  /*8c4b0*/  STL [R1+0x1ba0], R35 ;  /* 0x001ba02301007387 */ /* 0x0003e20000100800 */
[----:B------:R-:W-:Y:S03]  /*8c4c0*/  STL [R1+0x1bac], R30 ;  /* 0x001bac1e01007387 */ /* 0x000fe60000100800 */
[----:B------:R2:W-:Y:S04]  /*8c4d0*/  LDGSTS.E [R0+0xaa00], [R28.64], P2 ;  /* 0x0aa000001c007fae */ /* 0x0005e80009121844 */
[----:B------:R3:W-:Y:S01]  /*8c4e0*/  STL [R1+0x1ba8], R31 ;  /* 0x001ba81f01007387 */ /* 0x0007e20000100800 */
[----:B------:R-:W-:-:S03]  /*8c4f0*/  ISETP.GT.AND P1, PT, R3, 0x19, PT ;  /* 0x000000190300780c */ /* 0x000fc60003f24270 */
[----:B-1----:R-:W4:Y:S01]  /*8c500*/  LDL.LU R35, [R1+0x1b30] ;  /* 0x001b300001237983 */ /* 0x002f220000300800 */
[----:B------:R-:W4:Y:S01]  /*8c510*/  LDL.LU R34, [R1+0x1b34] ;  /* 0x001b340001227983 */ /* 0x000f220000300800 */
[----:B--2---:R-:W-:Y:S01]  /*8c520*/  MOV R28, R30 ;  /* 0x0000001e001c7202 */ /* 0x004fe20000000f00 */
[----:B------:R-:W-:Y:S02]  /*8c530*/  IMAD.MOV.U32 R29, RZ, RZ, R31 ;  /* 0x000000ffff1d7224 */ /* 0x000fe400078e001f */
[----:B---3--:R-:W2:Y:S01]  /*8c540*/  LDL.LU R31, [R1+0x1a98] ;  /* 0x001a9800011f7983 */ /* 0x008ea20000300800 */
[----:B------:R-:W3:Y:S03]  /*8c550*/  LDL.LU R30, [R1+0x1a9c] ;  /* 0x001a9c00011e7983 */ /* 0x000ee60000300800 */
[----:B------:R1:W-:Y:S01]  /*8c560*/  LDGSTS.E [R0+0xac00], [R28.64], P2 ;  /* 0x0ac000001c007fae */ /* 0x0003e20009121844 */
[----:B------:R-:W-:-:S02]  /*8c570*/  IADD3 R40, P3, R40, R56, RZ ;  /* 0x0000003828287210 */ /* 0x000fc40007f7e0ff */
[----:B-1----:R-:W-:Y:S02]  /*8c580*/  SEL R28, RZ, 0x4, !P1 ;  /* 0x00000004ff1c7807 */ /* 0x002fe40004800000 */
[----:B------:R-:W-:Y:S02]  /*8c590*/  IADD3.X R41, R41, R2, RZ, P3, !PT ;  /* 0x0000000229297210 */ /* 0x000fe40001ffe4ff */
[----:B------:R-:W-:Y:S02]  /*8c5a0*/  SEL R28, R28, RZ, !P0 ;  /* 0x000000ff1c1c7207 */ /* 0x000fe40004000000 */
[----:B------:R-:W-:Y:S01]  /*8c5b0*/  IADD3 R32, P4, R32, R56, RZ ;  /* 0x0000003820207210 */ /* 0x000fe20007f9e0ff */
[----:B------:R-:W-:Y:S01]  /*8c5c0*/  STL [R1+0x1bb4], R40 ;  /* 0x001bb42801007387 */ /* 0x000fe20000100800 */
[----:B------:R-:W-:Y:S01]  /*8c5d0*/  ISETP.NE.U32.AND P1, PT, R28, RZ, PT ;  /* 0x000000ff1c00720c */ /* 0x000fe20003f25070 */
[----:B------:R-:W-:Y:S02]  /*8c5e0*/  MOV R28, R40 ;  /* 0x00000028001c7202 */ /* 0x000fe40000000f00 */
[----:B------:R-:W-:-:S02]  /*8c5f0*/  IMAD.X R33, R33, 0x1, R2, P4 ;  /* 0x0000000121217824 */ /* 0x000fc400020e0602 */
        /* <DEDUP_REMOVED lines=14> */
[----:B------:R-:W-:Y:S02]  /*8c6e0*/  IADD3 R36, P3, R36, R56, RZ ;  /* 0x0000003824247210 */ /* 0x000fe40007f7e0ff */
[----:B-1----:R-:W-:Y:S01]  /*8c6f0*/  MOV R28, R38 ;  /* 0x00000026001c7202 */ /* 0x002fe20000000f00 */
[----:B------:R-:W-:Y:S01]  /*8c700*/  IMAD.MOV.U32 R29, RZ, RZ, R39 ;  /* 0x000000ffff1d7224 */ /* 0x000fe200078e0027 */
[----:B------:R-:W-:Y:S01]  /*8c710*/  STL [R1+0x1b24], R38 ;  /* 0x001b242601007387 */ /* 0x000fe20000100800 */
[----:B------:R-:W-:Y:S02]  /*8c720*/  IMAD.X R37, R37, 0x1, R2, P3 ;  /* 0x0000000125257824 */ /* 0x000fe400018e0602 */
[----:B------:R1:W-:Y:S01]  /*8c730*/  STL [R1+0x1b20], R39 ;  /* 0x001b202701007387 */ /* 0x0003e20000100800 */
[----:B------:R-:W-:Y:S02]  /*8c740*/  STL [R1+0x1b2c], R36 ;  /* 0x001b2c2401007387 */ /* 0x000fe40000100800 */
[----:B------:R1:W-:Y:S02]  /*8c750*/  STL [R1+0x1b28], R37 ;  /* 0x001b282501007387 */ /* 0x0003e40000100800 */
        /* <DEDUP_REMOVED lines=50> */
[----:B-1----:R-:W-:Y:S02]  /*8ca80*/  SEL R28, RZ, 0x4, !P1 ;  /* 0x00000004ff1c7807 */ /* 0x002fe40004800000 */
[----:B------:R-:W-:Y:S02]  /*8ca90*/  IADD3.X R39, R39, R2, RZ, P3, !PT ;  /* 0x0000000227277210 */ /* 0x000fe40001ffe4ff */
[----:B------:R-:W-:Y:S02]  /*8caa0*/  IADD3 R36, P4, R36, R56, RZ ;  /* 0x0000003824247210 */ /* 0x000fe40007f9e0ff */
[----:B------:R-:W-:Y:S01]  /*8cab0*/  SEL R28, R28, RZ, !P0 ;  /* 0x000000ff1c1c7207 */ /* 0x000fe20004000000 */
[----:B------:R-:W-:Y:S01]  /*8cac0*/  STL [R1+0x1ab4], R38 ;  /* 0x001ab42601007387 */ /* 0x000fe20000100800 */
[----:B------:R-:W-:-:S02]  /*8cad0*/  IMAD.MOV.U32 R29, RZ, RZ, R39 ;  /* 0x000000ffff1d7224 */ /* 0x000fc400078e0027 */
[----:B------:R-:W-:Y:S01]  /*8cae0*/  IMAD.X R37, R37, 0x1, R2, P4 ;  /* 0x0000000125257824 */ /* 0x000fe200020e0602 */
        /* <DEDUP_REMOVED lines=31> */
[----:B------:R1:W-:Y:S02]  /*8cce0*/  LDGSTS.E [R0+0x10c00], [R28.64], P1 ;  /* 0x10c000001c007fae */ /* 0x0003e40008921844 */
[----:B-1----:R-:W-:-:S02]  /*8ccf0*/  SEL R28, RZ, 0x4, !P2 ;  /* 0x00000004ff1c7807 */ /* 0x002fc40005000000 */
[----:B------:R-:W-:Y:S02]  /*8cd00*/  IADD3 R40, P3, R40, R56, RZ ;  /* 0x0000003828287210 */ /* 0x000fe40007f7e0ff */
[----:B------:R-:W-:Y:S02]  /*8cd10*/  SEL R28, R28, RZ, !P0 ;  /* 0x000000ff1c1c7207 */ /* 0x000fe40004000000 */
[----:B------:R-:W-:Y:S02]  /*8cd20*/  IADD3.X R41, R41, R2, RZ, P3, !PT ;  /* 0x0000000229297210 */ /* 0x000fe40001ffe4ff */
[----:B------:R-:W-:Y:S02]  /*8cd30*/  IADD3 R32, P4, R32, R56, RZ ;  /* 0x0000003820207210 */ /* 0x000fe40007f9e0ff */
[----:B------:R-:W-:Y:S01]  /*8cd40*/  ISETP.NE.U32.AND P2, PT, R28, RZ, PT ;  /* 0x000000ff1c00720c */ /* 0x000fe20003f45070 */
[----:B------:R-:W-:Y:S02]  /*8cd50*/  MOV R28, R40 ;  /* 0x00000028001c7202 */ /* 0x000fe40000000f00 */
[----:B------:R-:W-:-:S02]  /*8cd60*/  IMAD.MOV.U32 R29, RZ, RZ, R41 ;  /* 0x000000ffff1d7224 */ /* 0x000fc400078e0029 */
[----:B------:R-:W-:Y:S01]  /*8cd70*/  IMAD.X R33, R33, 0x1, R2, P4 ;  /* 0x0000000121217824 */ /* 0x000fe200020e0602 */
[----:B------:R-:W-:Y:S01]  /*8cd80*/  STL [R1+0x1a14], R40 ;  /* 0x001a142801007387 */ /* 0x000fe20000100800 */
[----:B------:R1:W-:Y:S02]  /*8cd90*/  STL [R1+0x1a10], R41 ;  /* 0x001a102901007387 */ /* 0x0003e40000100800 */
[----:B------:R-:W-:Y:S01]  /*8cda0*/  STL [R1+0x197c], R32 ;  /* 0x00197c2001007387 */ /* 0x000fe20000100800 */
[----:B------:R1:W-:Y:S04]  /*8cdb0*/  LDGSTS.E [R0+0x10e00], [R28.64], P1 ;  /* 0x10e000001c007fae */ /* 0x0003e80008921844 */
[----:B------:R1:W-:Y:S04]  /*8cdc0*/  STL [R1+0x1978], R33 ;  /* 0x0019782101007387 */ /* 0x0003e80000100800 */
        /* <DEDUP_REMOVED lines=68> */
[----:B------:R-:W-:Y:S02]  /*8d210*/  SEL R28, R28, RZ, !P0 ;  /* 0x000000ff1c1c7207 */ /* 0x000fe40004000000 */
[----:B------:R-:W-:Y:S02]  /*8d220*/  IADD3.X R39, R39, R2, RZ, P3, !PT ;  /* 0x0000000227277210 */ /* 0x000fe40001ffe4ff */
[----:B------:R-:W-:-:S02]  /*8d230*/  IADD3 R36, P4, R36, R56, RZ ;  /* 0x0000003824247210 */ /* 0x000fc40007f9e0ff */
[----:B------:R-:W-:Y:S01]  /*8d240*/  ISETP.NE.U32.AND P2, PT, R28, RZ, PT ;  /* 0x000000ff1c00720c */ /* 0x000fe20003f45070 */
[----:B------:R-:W-:Y:S01]  /*8d250*/  STL [R1+0x1914], R38 ;  /* 0x0019142601007387 */ /* 0x000fe20000100800 */
[----:B------:R-:W-:Y:S01]  /*8d260*/  MOV R28, R38 ;  /* 0x00000026001c7202 */ /* 0x000fe20000000f00 */
[----:B------:R-:W-:Y:S02]  /*8d270*/  IMAD.X R37, R37, 0x1, R2, P4 ;  /* 0x0000000125257824 */ /* 0x000fe400020e0602 */
        /* <DEDUP_REMOVED lines=233> */
[----:B------:R-:W-:-:S04]  /*8e110*/  IADD3 R38, P3, R38, R56, RZ ;  /* 0x0000003826267210 */ /* 0x000fc80007f7e0ff */
[----:B------:R-:W-:Y:S02]  /*8e120*/  IADD3.X R39, R39, R2, RZ, P3, !PT ;  /* 0x0000000227277210 */ /* 0x000fe40001ffe4ff */
[----:B------:R-:W-:Y:S02]  /*8e130*/  IADD3 R36, P4, R36, R56, RZ ;  /* 0x0000003824247210 */ /* 0x000fe40007f9e0ff */
        /* <DEDUP_REMOVED lines=121> */
[----:B------:R-:W-:Y:S02]  /*8e8d0*/  STL [R1+0x12c8], R38 ;  /* 0x0012c82601007387 */ /* 0x000fe40000100800 */
[----:B------:R-:W-:Y:S02]  /*8e8e0*/  IMAD.X R37, R37, 0x1, R2, P4 ;  /* 0x0000000125257824 */ /* 0x000fe400020e0602 */
[----:B------:R1:W-:Y:S01]  /*8e8f0*/  STL [R1+0x12c4], R39 ;  /* 0x0012c42701007387 */ /* 0x0003e20000100800 */
[----:B------:R-:W-:Y:S01]  /*8e900*/  MOV R28, R38 ;  /* 0x00000026001c7202 */ /* 0x000fe20000000f00 */
[----:B------:R-:W-:-:S02]  /*8e910*/  IMAD.MOV.U32 R29, RZ, RZ, R39 ;  /* 0x000000ffff1d7224 */ /* 0x000fc400078e0027 */
[----:B------:R-:W-:Y:S01]  /*8e920*/  STL [R1+0x1330], R36 ;  /* 0x0013302401007387 */ /* 0x000fe20000100800 */
        /* <DEDUP_REMOVED lines=57> */
[----:B------:R-:W-:Y:S04]  /*8ecc0*/  STL [R1+0x13c0], R36 ;  /* 0x0013c02401007387 */ /* 0x000fe80000100800 */
[----:B------:R1:W-:Y:S01]  /*8ecd0*/  LDGSTS.E [R0+0x2aa00], [R28.64], P2 ;  /* 0x2aa000001c007fae */ /* 0x0003e20009121844 */
[----:B------:R1:W-:Y:S01]  /*8ece0*/  STL [R1+0x13bc], R37 ;  /* 0x0013bc2501007387 */ /* 0x0003e20000100800 */
[----:B------:R-:W-:-:S02]  /*8ecf0*/  ISETP.GT.AND P1, PT, R3, 0x59, PT ;  /* 0x000000590300780c */ /* 0x000fc40003f24270 */
        /* <DEDUP_REMOVED lines=48> */
[----:B------:R-:W-:-:S04]  /*8f000*/  SEL R28, R28, RZ, !P0 ;  /* 0x000000ff1c1c7207 */ /* 0x000fc80004000000 */
[----:B------:R-:W-:Y:S02]  /*8f010*/  ISETP.NE.U32.AND P2, PT, R28, RZ, PT ;  /* 0x000000ff1c00720c */ /* 0x000fe40003f45070 */
[----:B------:R-:W-:-:S04]  /*8f020*/  IADD3 R38, P3, R38, R56, RZ ;  /* 0x0000003826267210 */ /* 0x000fc80007f7e0ff */
[----:B------:R-:W-:Y:S02]  /*8f030*/  IADD3.X R39, R39, R2, RZ, P3, !PT ;  /* 0x0000000227277210 */ /* 0x000fe40001ffe4ff */
[----:B------:R-:W-:Y:S01]  /*8f040*/  IADD3 R36, P4, R36, R56, RZ ;  /* 0x0000003824247210 */ /* 0x000fe20007f9e0ff */
[----:B------:R-:W-:Y:S01]  /*8f050*/  STL [R1+0x1448], R38 ;  /* 0x0014482601007387 */ /* 0x000fe20000100800 */
[----:B------:R-:W-:Y:S01]  /*8f060*/  MOV R28, R38 ;  /* 0x00000026001c7202 */ /* 0x000fe20000000f00 */
        /* <DEDUP_REMOVED lines=57> */
[----:B------:R-:W-:Y:S01]  /*8f400*/  STL [R1+0x1538], R38 ;  /* 0x0015382601007387 */ /* 0x000fe20000100800 */
        /* <DEDUP_REMOVED lines=20> */
[----:B------:R-:W-:Y:S02]  /*8f550*/  STL [R1+0x1548], R34 ;  /* 0x0015482201007387 */ /* 0x000fe40000100800 */
[----:B------:R1:W-:Y:S02]  /*8f560*/  STL [R1+0x1544], R35 ;  /* 0x0015442301007387 */ /* 0x0003e40000100800 */
[----:B--2---:R-:W-:Y:S01]  /*8f570*/  IMAD.X R31, R31, 0x1, R2, P4 ;  /* 0x000000011f1f7824 */ /* 0x004fe200020e0602 */
[----:B------:R-:W-:Y:S01]  /*8f580*/  MOV R28, R34 ;  /* 0x00000022001c7202 */ /* 0x000fe20000000f00 */
[----:B------:R-:W-:Y:S01]  /*8f590*/  IMAD.MOV.U32 R29, RZ, RZ, R35 ;  /* 0x000000ffff1d7224 */ /* 0x000fe200078e0023 */
[----:B------:R-:W-:Y:S02]  /*8f5a0*/  STL [R1+0x15b0], R30 ;  /* 0x0015b01e01007387 */ /* 0x000fe40000100800 */
[----:B------:R2:W-:Y:S02]  /*8f5b0*/  STL [R1+0x15ac], R31 ;  /* 0x0015ac1f01007387 */ /* 0x0005e40000100800 */
[----:B-1----:R-:W3:Y:S01]  /*8f5c0*/  LDL.LU R35, [R1+0x1634] ;  /* 0x0016340001237983 */ /* 0x002ee20000300800 */
[----:B------:R-:W4:Y:S03]  /*8f5d0*/  LDL.LU R34, [R1+0x1638] ;  /* 0x0016380001227983 */ /* 0x000f260000300800 */
[----:B------:R1:W-:Y:S02]  /*8f5e0*/  LDGSTS.E [R0+0x30e00], [R28.64], P1 ;  /* 0x30e000001c007fae */ /* 0x0003e40008921844 */
[----:B-1----:R-:W-:Y:S01]  /*8f5f0*/  IMAD.MOV.U32 R29, RZ, RZ, R31 ;  /* 0x000000ffff1d7224 */ /* 0x002fe200078e001f */
[----:B------:R-:W-:Y:S01]  /*8f600*/  MOV R28, R30 ;  /* 0x0000001e001c7202 */ /* 0x000fe20000000f00 */
[----:B--2---:R-:W2:Y:S01]  /*8f610*/  LDL.LU R31, [R1+0x163c] ;  /* 0x00163c00011f7983 */ /* 0x004ea20000300800 */
[----:B------:R-:W2:Y:S03]  /*8f620*/  LDL.LU R30, [R1+0x1640] ;  /* 0x00164000011e7983 */ /* 0x000ea60000300800 */
[----:B------:R1:W-:Y:S01]  /*8f630*/  LDGSTS.E [R0+0x32800], [R28.64], P2 ;  /* 0x328000001c007fae */ /* 0x0003e20009121844 */
[----:B------:R-:W-:-:S02]  /*8f640*/  IADD3 R40, P1, R40, R56, RZ ;  /* 0x0000003828287210 */ /* 0x000fc40007f3e0ff */
[----:B------:R-:W-:Y:S02]  /*8f650*/  IADD3 R32, P3, R32, R56, RZ ;  /* 0x0000003820207210 */ /* 0x000fe40007f7e0ff */
[----:B------:R-:W-:Y:S01]  /*8f660*/  IADD3.X R41, R41, R2, RZ, P1, !PT ;  /* 0x0000000229297210 */ /* 0x000fe20000ffe4ff */
[----:B------:R-:W-:Y:S02]  /*8f670*/  STL [R1+0x15b8], R40 ;  /* 0x0015b82801007387 */ /* 0x000fe40000100800 */
[----:B------:R-:W-:Y:S02]  /*8f680*/  IMAD.X R33, R33, 0x1, R2, P3 ;  /* 0x0000000121217824 */ /* 0x000fe400018e0602 */
[----:B------:R1:W-:Y:S02]  /*8f690*/  STL [R1+0x15b4], R41 ;  /* 0x0015b42901007387 */ /* 0x0003e40000100800 */
[----:B-1----:R-:W-:Y:S01]  /*8f6a0*/  MOV R28, R40 ;  /* 0x00000028001c7202 */ /* 0x002fe20000000f00 */
[----:B------:R-:W-:Y:S01]  /*8f6b0*/  IMAD.MOV.U32 R29, RZ, RZ, R41 ;  /* 0x000000ffff1d7224 */ /* 0x000fe200078e0029 */
[----:B------:R-:W-:Y:S04]  /*8f6c0*/  STL [R1+0x15c0], R32 ;  /* 0x0015c02001007387 */ /* 0x000fe80000100800 */
[----:B------:R1:W-:Y:S04]  /*8f6d0*/  STL [R1+0x15bc], R33 ;  /* 0x0015bc2101007387 */ /* 0x0003e80000100800 */
[----:B------:R1:W-:Y:S04]  /*8f6e0*/  LDGSTS.E [R0+0x32a00], [R28.64], P2 ;  /* 0x32a000001c007fae */ /* 0x0003e80009121844 */
[----:B------:R-:W2:Y:S01]  /*8f6f0*/  LDL.LU R41, [R1+0x1644] ;  /* 0x0016440001297983 */ /* 0x000ea20000300800 */
[----:B------:R-:W2:Y:S02]  /*8f700*/  LDL.LU R40, [R1+0x1648] ;  /* 0x0016480001287983 */ /* 0x000ea40000300800 */
[----:B-1----:R-:W-:Y:S01]  /*8f710*/  IMAD.MOV.U32 R29, RZ, RZ, R33 ;  /* 0x000000ffff1d7224 */ /* 0x002fe200078e0021 */
        /* <DEDUP_REMOVED lines=9> */
[----:B------:R-:W-:Y:S01]  /*8f7b0*/  IADD3 R36, P4, R36, R56, RZ ;  /* 0x0000003824247210 */ /* 0x000fe20007f9e0ff */
[----:B------:R-:W-:Y:S02]  /*8f7c0*/  STL [R1+0x15c8], R38 ;  /* 0x0015c82601007387 */ /* 0x000fe40000100800 */
[----:B------:R1:W-:Y:S02]  /*8f7d0*/  STL [R1+0x15c4], R39 ;  /* 0x0015c42701007387 */ /* 0x0003e40000100800 */
[----:B------:R-:W-:Y:S01]  /*8f7e0*/  IMAD.X R37, R37, 0x1, R2, P4 ;  /* 0x0000000125257824 */ /* 0x000fe200020e0602 */
[----:B------:R-:W-:Y:S01]  /*8f7f0*/  ISETP.NE.U32.AND P1, PT, R28, RZ, PT ;  /* 0x000000ff1c00720c */ /* 0x000fe20003f25070 */
[----:B------:R-:W-:Y:S01]  /*8f800*/  STL [R1+0x1630], R36 ;  /* 0x0016302401007387 */ /* 0x000fe20000100800 */
[----:B------:R-:W-:Y:S01]  /*8f810*/  MOV R28, R38 ;  /* 0x00000026001c7202 */ /* 0x000fe20000000f00 */
[----:B------:R-:W-:-:S02]  /*8f820*/  IMAD.MOV.U32 R29, RZ, RZ, R39 ;  /* 0x000000ffff1d7224 */ /* 0x000fc400078e0027 */
[----:B------:R1:W-:Y:S02]  /*8f830*/  STL [R1+0x162c], R37 ;  /* 0x00162c2501007387 */ /* 0x0003e40000100800 */
[----:B-1----:R-:W2:Y:S01]  /*8f840*/  LDL.LU R39, [R1+0x16b4] ;  /* 0x0016b40001277983 */ /* 0x002ea20000300800 */
[----:B------:R-:W2:Y:S03]  /*8f850*/  LDL.LU R38, [R1+0x16b8] ;  /* 0x0016b80001267983 */ /* 0x000ea60000300800 */
[----:B------:R1:W-:Y:S02]  /*8f860*/  LDGSTS.E [R0+0x32e00], [R28.64], P2 ;  /* 0x32e000001c007fae */ /* 0x0003e40009121844 */
[----:B-1----:R-:W-:Y:S01]  /*8f870*/  IMAD.MOV.U32 R29, RZ, RZ, R37 ;  /* 0x000000ffff1d7224 */ /* 0x002fe200078e0025 */
[----:B------:R-:W-:Y:S01]  /*8f880*/  MOV R28, R36 ;  /* 0x00000024001c7202 */ /* 0x000fe20000000f00 */
[----:B------:R-:W2:Y:S01]  /*8f890*/  LDL.LU R37, [R1+0x16bc] ;  /* 0x0016bc0001257983 */ /* 0x000ea20000300800 */
[----:B------:R-:W2:Y:S03]  /*8f8a0*/  LDL.LU R36, [R1+0x16c0] ;  /* 0x0016c00001247983 */ /* 0x000ea60000300800 */
[----:B------:R1:W-:Y:S01]  /*8f8b0*/  LDGSTS.E [R0+0x34800], [R28.64], P1 ;  /* 0x348000001c007fae */ /* 0x0003e20008921844 */
[----:B----4-:R-:W-:-:S04]  /*8f8c0*/  IADD3 R34, P2, R34, R56, RZ ;  /* 0x0000003822227210 */ /* 0x010fc80007f5e0ff */
[----:B---3--:R-:W-:Y:S02]  /*8f8d0*/  IADD3.X R35, R35, R2, RZ, P2, !PT ;  /* 0x0000000223237210 */ /* 0x008fe400017fe4ff */
[----:B-1----:R-:W-:Y:S01]  /*8f8e0*/  MOV R28, R34 ;  /* 0x00000022001c7202 */ /* 0x002fe20000000f00 */
[----:B------:R1:W-:Y:S02]  /*8f8f0*/  STL [R1+0x1638], R34 ;  /* 0x0016382201007387 */ /* 0x0003e40000100800 */
[----:B------:R-:W-:Y:S01]  /*8f900*/  IMAD.MOV.U32 R29, RZ, RZ, R35 ;  /* 0x000000ffff1d7224 */ /* 0x000fe200078e0023 */
[----:B--2---:R-:W-:Y:S01]  /*8f910*/  IADD3 R30, P3, R30, R56, RZ ;  /* 0x000000381e1e7210 */ /* 0x004fe20007f7e0ff */
[----:B------:R-:W-:Y:S04]  /*8f920*/  STL [R1+0x1634], R35 ;  /* 0x0016342301007387 */ /* 0x000fe80000100800 */
[----:B------:R3:W-:Y:S01]  /*8f930*/  LDGSTS.E [R0+0x34a00], [R28.64], P1 ;  /* 0x34a000001c007fae */ /* 0x0007e20008921844 */
[----:B------:R-:W-:-:S03]  /*8f940*/  IMAD.X R31, R31, 0x1, R2, P3 ;  /* 0x000000011f1f7824 */ /* 0x000fc600018e0602 */
[----:B------:R3:W-:Y:S01]  /*8f950*/  STL [R1+0x1640], R30 ;  /* 0x0016401e01007387 */ /* 0x0007e20000100800 */
[----:B------:R-:W-:-:S03]  /*8f960*/  ISETP.GT.AND P2, PT, R3, 0x6d, PT ;  /* 0x0000006d0300780c */ /* 0x000fc60003f44270 */
[----:B------:R4:W-:Y:S01]  /*8f970*/  STL [R1+0x163c], R31 ;  /* 0x00163c1f01007387 */ /* 0x0009e20000100800 */
[----:B-1----:R-:W2:Y:S01]  /*8f980*/  LDL.LU R34, [R1+0x16c4] ;  /* 0x0016c40001227983 */ /* 0x002ea20000300800 */
[----:B---3--:R-:W-:Y:S01]  /*8f990*/  MOV R28, R30 ;  /* 0x0000001e001c7202 */ /* 0x008fe20000000f00 */
[----:B------:R-:W-:Y:S01]  /*8f9a0*/  IMAD.MOV.U32 R29, RZ, RZ, R31 ;  /* 0x000000ffff1d7224 */ /* 0x000fe200078e001f */
[----:B------:R-:W3:Y:S01]  /*8f9b0*/  LDL.LU R30, [R1+0x16c8] ;  /* 0x0016c800011e7983 */ /* 0x000ee20000300800 */
[----:B------:R-:W2:Y:S03]  /*8f9c0*/  LDL.LU R35, [R1+0x172c] ;  /* 0x00172c0001237983 */ /* 0x000ea60000300800 */
[----:B----4-:R-:W4:Y:S04]  /*8f9d0*/  LDL.LU R31, [R1+0x1730] ;  /* 0x00173000011f7983 */ /* 0x010f280000300800 */
[----:B------:R1:W-:Y:S01]  /*8f9e0*/  LDGSTS.E [R0+0x34c00], [R28.64], P1 ;  /* 0x34c000001c007fae */ /* 0x0003e20008921844 */
[----:B------:R-:W-:-:S02]  /*8f9f0*/  IADD3 R40, P3, R40, R56, RZ ;  /* 0x0000003828287210 */ /* 0x000fc40007f7e0ff */
[----:B-1----:R-:W-:Y:S02]  /*8fa00*/  SEL R28, RZ, 0x4, !P2 ;  /* 0x00000004ff1c7807 */ /* 0x002fe40005000000 */
[----:B------:R-:W-:Y:S02]  /*8fa10*/  IADD3.X R41, R41, R2, RZ, P3, !PT ;  /* 0x0000000229297210 */ /* 0x000fe40001ffe4ff */
[----:B------:R-:W-:Y:S02]  /*8fa20*/  SEL R28, R28, RZ, !P0 ;  /* 0x000000ff1c1c7207 */ /* 0x000fe40004000000 */
[----:B------:R-:W-:Y:S02]  /*8fa30*/  IADD3 R32, P4, R32, R56, RZ ;  /* 0x0000003820207210 */ /* 0x000fe40007f9e0ff */
[----:B------:R-:W-:Y:S01]  /*8fa40*/  ISETP.NE.U32.AND P2, PT, R28, RZ, PT ;  /* 0x000000ff1c00720c */ /* 0x000fe20003f45070 */
[----:B------:R-:W-:Y:S02]  /*8fa50*/  MOV R28, R40 ;  /* 0x00000028001c7202 */ /* 0x000fe40000000f00 */
[----:B------:R-:W-:-:S02]  /*8fa60*/  IMAD.MOV.U32 R29, RZ, RZ, R41 ;  /* 0x000000ffff1d7224 */ /* 0x000fc400078e0029 */
[----:B------:R-:W-:Y:S01]  /*8fa70*/  IMAD.X R33, R33, 0x1, R2, P4 ;  /* 0x0000000121217824 */ /* 0x000fe200020e0602 */
[----:B------:R-:W-:Y:S01]  /*8fa80*/  STL [R1+0x1648], R40 ;  /* 0x0016482801007387 */ /* 0x000fe20000100800 */
[----:B------:R1:W-:Y:S02]  /*8fa90*/  STL [R1+0x1644], R41 ;  /* 0x0016442901007387 */ /* 0x0003e40000100800 */
[----:B------:R1:W-:Y:S01]  /*8faa0*/  STL [R1+0x16b0], R32 ;  /* 0x0016b02001007387 */ /* 0x0003e20000100800 */
[----:B------:R1:W-:Y:S04]  /*8fab0*/  LDGSTS.E [R0+0x34e00], [R28.64], P1 ;  /* 0x34e000001c007fae */ /* 0x0003e80008921844 */
[----:B------:R1:W-:Y:S04]  /*8fac0*/  STL [R1+0x16ac], R33 ;  /* 0x0016ac2101007387 */ /* 0x0003e80000100800 */
[----:B-1----:R-:W2:Y:S01]  /*8fad0*/  LDL.LU R41, [R1+0x1734] ;  /* 0x0017340001297983 */ /* 0x002ea20000300800 */
[----:B------:R-:W-:-:S03]  /*8fae0*/  MOV R28, R32 ;  /* 0x00000020001c7202 */ /* 0x000fc60000000f00 */
[----:B------:R-:W2:Y:S01]  /*8faf0*/  LDL.LU R32, [R1+0x1738] ;  /* 0x0017380001207983 */ /* 0x000ea20000300800 */
[----:B------:R-:W-:Y:S02]  /*8fb00*/  IMAD.MOV.U32 R29, RZ, RZ, R33 ;  /* 0x000000ffff1d7224 */ /* 0x000fe400078e0021 */
[----:B------:R-:W2:Y:S02]  /*8fb10*/  LDL.LU R40, [R1+0x173c] ;  /* 0x00173c0001287983 */ /* 0x000ea40000300800 */
[----:B------:R-:W2:Y:S01]  /*8fb20*/  LDL.LU R33, [R1+0x1740] ;  /* 0x0017400001217983 */ /* 0x000ea20000300800 */
[----:B------:R1:W-:Y:S01]  /*8fb30*/  LDGSTS.E [R0+0x36800], [R28.64], P2 ;  /* 0x368000001c007fae */ /* 0x0003e20009121844 */
[----:B------:R-:W-:-:S04]  /*8fb40*/  IADD3 R38, P1, R38, R56, RZ ;  /* 0x0000003826267210 */ /* 0x000fc80007f3e0ff */
[----:B------:R-:W-:Y:S02]  /*8fb50*/  IADD3.X R39, R39, R2, RZ, P1, !PT ;  /* 0x0000000227277210 */ /* 0x000fe40000ffe4ff */
[----:B-1----:R-:W-:-:S03]  /*8fb60*/  MOV R28, R38 ;  /* 0x00000026001c7202 */ /* 0x002fc60000000f00 */
[----:B------:R-:W-:Y:S01]  /*8fb70*/  IMAD.MOV.U32 R29, RZ, RZ, R39 ;  /* 0x000000ffff1d7224 */ /* 0x000fe200078e0027 */
[----:B------:R-:W-:Y:S01]  /*8fb80*/  IADD3 R36, P3, R36, R56, RZ ;  /* 0x0000003824247210 */ /* 0x000fe20007f7e0ff */
[----:B------:R-:W-:Y:S01]  /*8fb90*/  STL [R1+0x16b8], R38 ;  /* 0x0016b82601007387 */ /* 0x000fe20000100800 */
[----:B------:R1:W-:Y:S03]  /*8fba0*/  STL [R1+0x16b4], R39 ;  /* 0x0016b42701007387 */ /* 0x0003e60000100800 */
[----:B------:R1:W-:Y:S01]  /*8fbb0*/  LDGSTS.E [R0+0x36a00], [R28.64], P2 ;  /* 0x36a000001c007fae */ /* 0x0003e20009121844 */
[----:B------:R-:W-:-:S03]  /*8fbc0*/  IMAD.X R37, R37, 0x1, R2, P3 ;  /* 0x0000000125257824 */ /* 0x000fc600018e0602 */
[----:B------:R-:W-:Y:S01]  /*8fbd0*/  STL [R1+0x16c0], R36 ;  /* 0x0016c02401007387 */ /* 0x000fe20000100800 */
[----:B------:R-:W-:-:S03]  /*8fbe0*/  ISETP.GT.AND P1, PT, R3, 0x71, PT ;  /* 0x000000710300780c */ /* 0x000fc60003f24270 */
[----:B------:R1:W-:Y:S02]  /*8fbf0*/  STL [R1+0x16bc], R37 ;  /* 0x0016bc2501007387 */ /* 0x0003e40000100800 */
[----:B-1----:R-:W2:Y:S02]  /*8fc00*/  LDL.LU R39, [R1+0x1744] ;  /* 0x0017440001277983 */ /* 0x002ea40000300800 */
[----:B------:R-:W2:Y:S01]  /*8fc10*/  LDL.LU R38, [R1+0x1748] ;  /* 0x0017480001267983 */ /* 0x000ea20000300800 */
[----:B------:R-:W-:Y:S01]  /*8fc20*/  MOV R28, R36 ;  /* 0x00000024001c7202 */ /* 0x000fe20000000f00 */
[----:B------:R-:W-:Y:S02]  /*8fc30*/  IMAD.MOV.U32 R29, RZ, RZ, R37 ;  /* 0x000000ffff1d7224 */ /* 0x000fe400078e0025 */
[----:B------:R-:W2:Y:S04]  /*8fc40*/  LDL.LU R37, [R1+0x17ac] ;  /* 0x0017ac0001257983 */ /* 0x000ea80000300800 */
[----:B------:R1:W-:Y:S01]  /*8fc50*/  LDGSTS.E [R0+0x36c00], [R28.64], P2 ;  /* 0x36c000001c007fae */ /* 0x0003e20009121844 */
[----:B------:R-:W2:Y:S01]  /*8fc60*/  LDL.LU R36, [R1+0x17b0] ;  /* 0x0017b00001247983 */ /* 0x000ea20000300800 */
[----:B-1----:R-:W-:-:S04]  /*8fc70*/  SEL R28, RZ, 0x4, !P1 ;  /* 0x00000004ff1c7807 */ /* 0x002fc80004800000 */
[----:B------:R-:W-:-:S04]  /*8fc80*/  SEL R28, R28, RZ, !P0 ;  /* 0x000000ff1c1c7207 */ /* 0x000fc80004000000 */
[----:B------:R-:W-:Y:S02]  /*8fc90*/  ISETP.NE.U32.AND P1, PT, R28, RZ, PT ;  /* 0x000000ff1c00720c */ /* 0x000fe40003f25070 */
[-C--:B---3--:R-:W-:Y:S02]  /*8fca0*/  IADD3 R30, P3, R30, R56.reuse, RZ ;  /* 0x000000381e1e7210 */ /* 0x088fe40007f7e0ff */
[----:B----4-:R-:W-:Y:S02]  /*8fcb0*/  IADD3 R31, P4, R31, R56, RZ ;  /* 0x000000381f1f7210 */ /* 0x010fe40007f9e0ff */
[----:B--2---:R-:W-:Y:S01]  /*8fcc0*/  IADD3.X R34, R34, R2, RZ, P3, !PT ;  /* 0x0000000222227210 */ /* 0x004fe20001ffe4ff */
[----:B------:R-:W-:Y:S01]  /*8fcd0*/  STL [R1+0x16c8], R30 ;  /* 0x0016c81e01007387 */ /* 0x000fe20000100800 */
[----:B------:R-:W-:Y:S01]  /*8fce0*/  MOV R28, R30 ;  /* 0x0000001e001c7202 */ /* 0x000fe20000000f00 */
[----:B------:R-:W-:Y:S02]  /*8fcf0*/  IMAD.X R35, R35, 0x1, R2, P4 ;  /* 0x0000000123237824 */ /* 0x000fe400020e0602 */
[----:B------:R-:W-:Y:S01]  /*8fd00*/  IMAD.MOV.U32 R29, RZ, RZ, R34 ;  /* 0x000000ffff1d7224 */ /* 0x000fe200078e0022 */
[----:B------:R1:W-:Y:S01]  /*8fd10*/  STL [R1+0x16c4], R34 ;  /* 0x0016c42201007387 */ /* 0x0003e20000100800 */
[----:B------:R-:W-:Y:S03]  /*8fd20*/  STL [R1+0x1730], R31 ;  /* 0x0017301f01007387 */ /* 0x000fe60000100800 */
[----:B------:R2:W-:Y:S04]  /*8fd30*/  LDGSTS.E [R0+0x36e00], [R28.64], P2 ;  /* 0x36e000001c007fae */ /* 0x0005e80009121844 */
[----:B-1----:R-:W3:Y:S01]  /*8fd40*/  LDL.LU R34, [R1+0x17b8] ;  /* 0x0017b80001227983 */ /* 0x002ee20000300800 */
[----:B------:R1:W-:Y:S02]  /*8fd50*/  STL [R1+0x172c], R35 ;  /* 0x00172c2301007387 */ /* 0x0003e40000100800 */
[----:B------:R-:W4:Y:S02]  /*8fd60*/  LDL.LU R30, [R1+0x17c0] ;  /* 0x0017c000011e7983 */ /* 0x000f240000300800 */
[----:B--2---:R-:W-:-:S02]  /*8fd70*/  IMAD.MOV.U32 R29, RZ, RZ, R35 ;  /* 0x000000ffff1d7224 */ /* 0x004fc400078e0023 */
[----:B-1----:R-:W2:Y:S01]  /*8fd80*/  LDL.LU R35, [R1+0x17b4] ;  /* 0x0017b40001237983 */ /* 0x002ea20000300800 */
[----:B------:R-:W-:Y:S02]  /*8fd90*/  MOV R28, R31 ;  /* 0x0000001f001c7202 */ /* 0x000fe40000000f00 */
[----:B------:R-:W2:Y:S03]  /*8fda0*/  LDL.LU R31, [R1+0x17bc] ;  /* 0x0017bc00011f7983 */ /* 0x000ea60000300800 */
[----:B------:R1:W-:Y:S01]  /*8fdb0*/  LDGSTS.E [R0+0x38800], [R28.64], P1 ;  /* 0x388000001c007fae */ /* 0x0003e20008921844 */
[-C--:B------:R-:W-:Y:S02]  /*8fdc0*/  IADD3 R32, P2, R32, R56.reuse, RZ ;  /* 0x0000003820207210 */ /* 0x080fe40007f5e0ff */
[----:B------:R-:W-:Y:S02]  /*8fdd0*/  IADD3 R33, P3, R33, R56, RZ ;  /* 0x0000003821217210 */ /* 0x000fe40007f7e0ff */
[----:B------:R-:W-:Y:S01]  /*8fde0*/  IADD3.X R41, R41, R2, RZ, P2, !PT ;  /* 0x0000000229297210 */ /* 0x000fe200017fe4ff */
[----:B------:R1:W-:Y:S02]  /*8fdf0*/  STL [R1+0x1738], R32 ;  /* 0x0017382001007387 */ /* 0x0003e40000100800 */
[----:B-1----:R-:W-:Y:S01]  /*8fe00*/  MOV R28, R32 ;  /* 0x00000020001c7202 */ /* 0x002fe20000000f00 */
[----:B------:R-:W-:-:S02]  /*8fe10*/  IMAD.X R40, R40, 0x1, R2, P3 ;  /* 0x0000000128287824 */ /* 0x000fc400018e0602 */
[----:B------:R-:W-:Y:S01]  /*8fe20*/  IMAD.MOV.U32 R29, RZ, RZ, R41 ;  /* 0x000000ffff1d7224 */ /* 0x000fe200078e0029 */
[----:B------:R-:W-:Y:S01]  /*8fe30*/  STL [R1+0x1734], R41 ;  /* 0x0017342901007387 */ /* 0x000fe20000100800 */
[----:B------:R1:W-:Y:S03]  /*8fe40*/  STL [R1+0x1740], R33 ;  /* 0x0017402101007387 */ /* 0x0003e60000100800 */
[----:B------:R1:W-:Y:S04]  /*8fe50*/  LDGSTS.E [R0+0x38a00], [R28.64], P1 ;  /* 0x38a000001c007fae */ /* 0x0003e80008921844 */
[----:B------:R-:W2:Y:S01]  /*8fe60*/  LDL.LU R32, [R1+0x17c8] ;  /* 0x0017c80001207983 */ /* 0x000ea20000300800 */
[----:B------:R1:W-:Y:S02]  /*8fe70*/  STL [R1+0x173c], R40 ;  /* 0x00173c2801007387 */ /* 0x0003e40000100800 */
[----:B-1----:R-:W-:-:S02]  /*8fe80*/  MOV R28, R33 ;  /* 0x00000021001c7202 */ /* 0x002fc40000000f00 */
[----:B------:R-:W2:Y:S01]  /*8fe90*/  LDL.LU R33, [R1+0x17c4] ;  /* 0x0017c40001217983 */ /* 0x000ea20000300800 */
[----:B------:R-:W2:Y:S02]  /*8fea0*/  LDL.LU R43, [R1+0x182c] ;  /* 0x00182c00012b7983 */ /* 0x000ea40000300800 */
[----:B------:R-:W2:Y:S02]  /*8feb0*/  LDL.LU R42, [R1+0x1830] ;  /* 0x00183000012a7983 */ /* 0x000ea40000300800 */
[----:B------:R-:W-:Y:S01]  /*8fec0*/  IMAD.MOV.U32 R29, RZ, RZ, R40 ;  /* 0x000000ffff1d7224 */ /* 0x000fe200078e0028 */
[----:B------:R-:W2:Y:S01]  /*8fed0*/  LDL.LU R41, [R1+0x1834] ;  /* 0x0018340001297983 */ /* 0x000ea20000300800 */
[----:B------:R-:W2:Y:S01]  /*8fee0*/  LDL.LU R40, [R1+0x1838] ;  /* 0x0018380001287983 */ /* 0x000ea20000300800 */
[----:B------:R-:W-:Y:S02]  /*8fef0*/  ISETP.GT.AND P2, PT, R3, 0x75, PT ;  /* 0x000000750300780c */ /* 0x000fe40003f44270 */
[----:B------:R1:W-:Y:S02]  /*8ff00*/  LDGSTS.E [R0+0x38c00], [R28.64], P1 ;  /* 0x38c000001c007fae */ /* 0x0003e40008921844 */
[----:B-1----:R-:W-:-:S02]  /*8ff10*/  SEL R28, RZ, 0x4, !P2 ;  /* 0x00000004ff1c7807 */ /* 0x002fc40005000000 */
[----:B------:R-:W-:Y:S02]  /*8ff20*/  IADD3 R38, P3, R38, R56, RZ ;  /* 0x0000003826267210 */ /* 0x000fe40007f7e0ff */
[----:B------:R-:W-:Y:S02]  /*8ff30*/  SEL R28, R28, RZ, !P0 ;  /* 0x000000ff1c1c7207 */ /* 0x000fe40004000000 */
[----:B------:R-:W-:Y:S02]  /*8ff40*/  IADD3.X R39, R39, R2, RZ, P3, !PT ;  /* 0x0000000227277210 */ /* 0x000fe40001ffe4ff */
[----:B------:R-:W-:Y:S01]  /*8ff50*/  ISETP.NE.U32.AND P2, PT, R28, RZ, PT ;  /* 0x000000ff1c00720c */ /* 0x000fe20003f45070 */
[----:B------:R-:W-:Y:S02]  /*8ff60*/  MOV R28, R38 ;  /* 0x00000026001c7202 */ /* 0x000fe40000000f00 */
[----:B------:R-:W-:Y:S01]  /*8ff70*/  IMAD.MOV.U32 R29, RZ, RZ, R39 ;  /* 0x000000ffff1d7224 */ /* 0x000fe200078e0027 */
[----:B------:R-:W-:-:S04]  /*8ff80*/  IADD3 R36, P4, R36, R56, RZ ;  /* 0x0000003824247210 */ /* 0x000fc80007f9e0ff */
[----:B------:R1:W-:Y:S01]  /*8ff90*/  LDGSTS.E [R0+0x38e00], [R28.64], P1 ;  /* 0x38e000001c007fae */ /* 0x0003e20008921844 */
[----:B------:R-:W-:Y:S01]  /*8ffa0*/  IMAD.X R37, R37, 0x1, R2, P4 ;  /* 0x0000000125257824 */ /* 0x000fe200020e0602 */
[----:B-1----:R-:W-:-:S03]  /*8ffb0*/  MOV R28, R36 ;  /* 0x00000024001c7202 */ /* 0x002fc60000000f00 */
[----:B------:R-:W-:-:S05]  /*8ffc0*/  IMAD.MOV.U32 R29, RZ, RZ, R37 ;  /* 0x000000ffff1d7224 */ /* 0x000fca00078e0025 */
[----:B------:R1:W-:Y:S04]  /*8ffd0*/  LDGSTS.E [R0+0x3a800], [R28.64], P2 ;  /* 0x3a8000001c007fae */ /* 0x0003e80009121844 */
[----:B------:R-:W-:Y:S01]  /*8ffe0*/  STL [R1+0x1748], R38 ;  /* 0x0017482601007387 */ /* 0x000fe20000100800 */
[----:B------:R-:W-:Y:S02]  /*8fff0*/  STL [R1+0x1744], R39 ;  /* 0x0017442701007387 */ /* 0x000fe40000100800 */
[----:B------:R-:W-:Y:S02]  /*90000*/  STL [R1+0x17b0], R36 ;  /* 0x0017b02401007387 */ /* 0x000fe40000100800 */
[----:B------:R-:W-:Y:S01]  /*90010*/  STL [R1+0x17ac], R37 ;  /* 0x0017ac2501007387 */ /* 0x000fe20000100800 */
[----:B---3--:R-:W-:-:S02]  /*90020*/  IADD3 R34, P1, R34, R56, RZ ;  /* 0x0000003822227210 */ /* 0x008fc40007f3e0ff */
[----:B----4-:R-:W-:Y:S02]  /*90030*/  IADD3 R30, P3, R30, R56, RZ ;  /* 0x000000381e1e7210 */ /* 0x010fe40007f7e0ff */
[----:B-1----:R-:W-:Y:S02]  /*90040*/  MOV R28, R34 ;  /* 0x00000022001c7202 */ /* 0x002fe40000000f00 */
[----:B--2---:R-:W-:Y:S01]  /*90050*/  IADD3.X R35, R35, R2, RZ, P1, !PT ;  /* 0x0000000223237210 */ /* 0x004fe20000ffe4ff */
[----:B------:R-:W-:-:S04]  /*90060*/  IMAD.X R31, R31, 0x1, R2, P3 ;  /* 0x000000011f1f7824 */ /* 0x000fc800018e0602 */
[----:B------:R-:W-:Y:S01]  /*90070*/  IMAD.MOV.U32 R29, RZ, RZ, R35 ;  /* 0x000000ffff1d7224 */ /* 0x000fe200078e0023 */
[----:B------:R-:W-:-:S04]  /*90080*/  ISETP.GT.AND P1, PT, R3, 0x79, PT ;  /* 0x000000790300780c */ /* 0x000fc80003f24270 */
[----:B------:R1:W-:Y:S04]  /*90090*/  LDGSTS.E [R0+0x3aa00], [R28.64], P2 ;  /* 0x3aa000001c007fae */ /* 0x0003e80009121844 */
[----:B------:R-:W-:Y:S01]  /*900a0*/  STL [R1+0x17b8], R34 ;  /* 0x0017b82201007387 */ /* 0x000fe20000100800 */
[----:B------:R-:W-:Y:S02]  /*900b0*/  STL [R1+0x17b4], R35 ;  /* 0x0017b42301007387 */ /* 0x000fe40000100800 */
[----:B------:R-:W-:Y:S01]  /*900c0*/  STL [R1+0x17c0], R30 ;  /* 0x0017c01e01007387 */ /* 0x000fe20000100800 */
[----:B-1----:R-:W-:Y:S01]  /*900d0*/  MOV R28, R30 ;  /* 0x0000001e001c7202 */ /* 0x002fe20000000f00 */
[----:B------:R-:W-:Y:S01]  /*900e0*/  IMAD.MOV.U32 R29, RZ, RZ, R31 ;  /* 0x000000ffff1d7224 */ /* 0x000fe200078e001f */
[----:B------:R1:W-:Y:S04]  /*900f0*/  STL [R1+0x17bc], R31 ;  /* 0x0017bc1f01007387 */ /* 0x0003e80000100800 */
[----:B------:R2:W-:Y:S01]  /*90100*/  LDGSTS.E [R0+0x3ac00], [R28.64], P2 ;  /* 0x3ac000001c007fae */ /* 0x0005e20009121844 */
[----:B------:R-:W-:-:S03]  /*90110*/  IADD3 R32, P3, R32, R56, RZ ;  /* 0x0000003820207210 */ /* 0x000fc60007f7e0ff */
[----:B-1----:R-:W3:Y:S01]  /*90120*/  LDL.LU.64 R30, [R1+0xee0] ;  /* 0x000ee000011e7983 */ /* 0x002ee20000300a00 */
[----:B--2---:R-:W-:Y:S02]  /*90130*/  SEL R28, RZ, 0x4, !P1 ;  /* 0x00000004ff1c7807 */ /* 0x004fe40004800000 */
[----:B------:R-:W-:Y:S02]  /*90140*/  IADD3.X R33, R33, R2, RZ, P3, !PT ;  /* 0x0000000221217210 */ /* 0x000fe40001ffe4ff */
[----:B------:R-:W-:Y:S01]  /*90150*/  SEL R28, R28, RZ, !P0 ;  /* 0x000000ff1c1c7207 */ /* 0x000fe20004000000 */
[----:B------:R-:W-:Y:S02]  /*90160*/  STL [R1+0x17c8], R32 ;  /* 0x0017c82001007387 */ /* 0x000fe40000100800 */
[----:B------:R1:W-:Y:S01]  /*90170*/  STL [R1+0x17c4], R33 ;  /* 0x0017c42101007387 */ /* 0x0003e20000100800 */
[----:B------:R-:W-:Y:S02]  /*90180*/  MOV R29, R33 ;  /* 0x00000021001d7202 */ /* 0x000fe40000000f00 */
[----:B------:R-:W-:Y:S01]  /*90190*/  ISETP.NE.U32.AND P1, PT, R28, RZ, PT ;  /* 0x000000ff1c00720c */ /* 0x000fe20003f25070 */
[----:B------:R-:W-:-:S05]  /*901a0*/  IMAD.MOV.U32 R28, RZ, RZ, R32 ;  /* 0x000000ffff1c7224 */ /* 0x000fca00078e0020 */
[----:B------:R2:W-:Y:S04]  /*901b0*/  LDGSTS.E [R0+0x3ae00], [R28.64], P2 ;  /* 0x3ae000001c007fae */ /* 0x0005e80009121844 */
[----:B-1----:R-:W4:Y:S01]  /*901c0*/  LDL.LU.64 R32, [R1+0xed8] ;  /* 0x000ed80001207983 */ /* 0x002f220000300a00 */
[----:B------:R-:W4:Y:S01]  /*901d0*/  LDL.LU.64 R34, [R1+0xe70] ;  /* 0x000e700001227983 */ /* 0x000f220000300a00 */
[-C--:B------:R-:W-:Y:S01]  /*901e0*/  IADD3 R42, P2, R42, R56.reuse, RZ ;  /* 0x000000382a2a7210 */ /* 0x080fe20007f5e0ff */
[----:B------:R-:W4:Y:S01]  /*901f0*/  LDL.LU.64 R36, [R1+0xe68] ;  /* 0x000e680001247983 */ /* 0x000f220000300a00 */
[----:B------:R-:W4:Y:S01]  /*90200*/  LDL.LU.64 R38, [R1+0xe60] ;  /* 0x000e600001267983 */ /* 0x000f220000300a00 */
[----:B------:R-:W-:Y:S01]  /*90210*/  IADD3 R40, P3, R40, R56, RZ ;  /* 0x0000003828287210 */ /* 0x000fe20007f7e0ff */
[----:B------:R-:W4:Y:S02]  /*90220*/  LDL.LU.64 R48, [R1+0xe58] ;  /* 0x000e580001307983 */ /* 0x000f240000300a00 */
[----:B------:R-:W-:Y:S01]  /*90230*/  IMAD.X R43, R43, 0x1, R2, P2 ;  /* 0x000000012b2b7824 */ /* 0x000fe200010e0602 */
[----:B------:R-:W-:Y:S01]  /*90240*/  IADD3.X R41, R41, R2, RZ, P3, !PT ;  /* 0x0000000229297210 */ /* 0x000fe20001ffe4ff */
[----:B--2---:R-:W-:-:S03]  /*90250*/  IMAD.MOV.U32 R28, RZ, RZ, R42 ;  /* 0x000000ffff1c7224 */ /* 0x004fc600078e002a */
[----:B------:R-:W-:Y:S01]  /*90260*/  MOV R29, R43 ;  /* 0x0000002b001d7202 */ /* 0x000fe20000000f00 */
[----:B------:R-:W-:Y:S01]  /*90270*/  STL [R1+0x1830], R42 ;  /* 0x0018302a01007387 */ /* 0x000fe20000100800 */
[----:B------:R-:W-:Y:S02]  /*90280*/  STL [R1+0x182c], R43 ;  /* 0x00182c2b01007387 */ /* 0x000fe40000100800 */
[----:B------:R-:W-:Y:S02]  /*90290*/  STL [R1+0x1838], R40 ;  /* 0x0018382801007387 */ /* 0x000fe40000100800 */
[----:B------:R1:W-:Y:S01]  /*902a0*/  STL [R1+0x1834], R41 ;  /* 0x0018342901007387 */ /* 0x0003e20000100800 */
[----:B------:R2:W-:Y:S02]  /*902b0*/  LDGSTS.E [R0+0x3c800], [R28.64], P1 ;  /* 0x3c8000001c007fae */ /* 0x0005e40008921844 */
[----:B--2---:R-:W-:Y:S01]  /*902c0*/  MOV R29, R41 ;  /* 0x00000029001d7202 */ /* 0x004fe20000000f00 */
[----:B------:R-:W-:Y:S01]  /*902d0*/  IMAD.MOV.U32 R28, RZ, RZ, R40 ;  /* 0x000000ffff1c7224 */ /* 0x000fe200078e0028 */
[----:B-1----:R-:W2:Y:S01]  /*902e0*/  LDL.LU R41, [R1+0x1dec] ;  /* 0x001dec0001297983 */ /* 0x002ea20000300800 */
[----:B------:R-:W2:Y:S01]  /*902f0*/  LDL.LU R40, [R1+0x1df8] ;  /* 0x001df80001287983 */ /* 0x000ea20000300800 */
[----:B------:R-:W-:-:S02]  /*90300*/  ISETP.GT.AND P2, PT, R3, 0x7d, PT ;  /* 0x0000007d0300780c */ /* 0x000fc40003f44270 */
[----:B------:R-:W-:Y:S01]  /*90310*/  ISETP.GT.AND P3, PT, R3, 0x2, PT ;  /* 0x000000020300780c */ /* 0x000fe20003f64270 */
[----:B------:R1:W-:Y:S04]  /*90320*/  LDGSTS.E [R0+0x3ca00], [R28.64], P1 ;  /* 0x3ca000001c007fae */ /* 0x0003e80008921844 */
[----:B------:R-:W2:Y:S01]  /*90330*/  LDL.LU R46, [R1+0x1de4] ;  /* 0x001de400012e7983 */ /* 0x000ea20000300800 */
[----:B------:R-:W2:Y:S02]  /*90340*/  LDL.LU R45, [R1+0x1df0] ;  /* 0x001df000012d7983 */ /* 0x000ea40000300800 */
[----:B------:R-:W2:Y:S02]  /*90350*/  LDL.LU R44, [R1+0x1ddc] ;  /* 0x001ddc00012c7983 */ /* 0x000ea40000300800 */
[----:B------:R-:W2:Y:S01]  /*90360*/  LDL.LU R43, [R1+0x1de8] ;  /* 0x001de800012b7983 */ /* 0x000ea20000300800 */
[----:B-1----:R-:W-:-:S02]  /*90370*/  SEL R28, RZ, 0x4, !P2 ;  /* 0x00000004ff1c7807 */ /* 0x002fc40005000000 */
[----:B------:R-:W-:Y:S02]  /*90380*/  SEL R29, RZ, 0x4, !P3 ;  /* 0x00000004ff1d7807 */ /* 0x000fe40005800000 */
[----:B------:R-:W-:Y:S02]  /*90390*/  SEL R28, R28, RZ, !P0 ;  /* 0x000000ff1c1c7207 */ /* 0x000fe40004000000 */
[----:B------:R-:W-:Y:S02]  /*903a0*/  SEL R29, R29, RZ, !P0 ;  /* 0x000000ff1d1d7207 */ /* 0x000fe40004000000 */
[----:B------:R-:W-:Y:S02]  /*903b0*/  ISETP.NE.U32.AND P3, PT, R28, RZ, PT ;  /* 0x000000ff1c00720c */ /* 0x000fe40003f65070 */
[----:B------:R-:W-:Y:S02]  /*903c0*/  ISETP.NE.U32.AND P2, PT, R29, RZ, PT ;  /* 0x000000ff1d00720c */ /* 0x000fe40003f45070 */
[----:B---3--:R-:W-:-:S05]  /*903d0*/  IADD3 R28, P4, R30, R56, RZ ;  /* 0x000000381e1c7210 */ /* 0x008fca0007f9e0ff */
[----:B------:R-:W-:-:S05]  /*903e0*/  IMAD.X R29, R31, 0x1, R2, P4 ;  /* 0x000000011f1d7824 */ /* 0x000fca00020e0602 */
[----:B------:R1:W-:Y:S01]  /*903f0*/  LDGSTS.E [R0+0x3cc00], [R28.64], P1 ;  /* 0x3cc000001c007fae */ /* 0x0003e20008921844 */
[----:B----4-:R-:W-:-:S04]  /*90400*/  IADD3 R30, P4, R32, R56, RZ ;  /* 0x00000038201e7210 */ /* 0x010fc80007f9e0ff */
[----:B------:R-:W-:Y:S01]  /*90410*/  IADD3.X R31, R33, R2, RZ, P4, !PT ;  /* 0x00000002211f7210 */ /* 0x000fe200027fe4ff */
[----:B------:R-:W-:-:S04]  /*90420*/  IADD3 R32, P4, R34, R56, RZ ;  /* 0x0000003822207210 */ /* 0x000fc80007f9e0ff */
[----:B------:R3:W-:Y:S01]  /*90430*/  LDGSTS.E [R0+0x3ce00], [R30.64], P1 ;  /* 0x3ce000001e007fae */ /* 0x0007e20008921844 */
[----:B------:R-:W-:Y:S01]  /*90440*/  IMAD.X R33, R35, 0x1, R2, P4 ;  /* 0x0000000123217824 */ /* 0x000fe200020e0602 */
[----:B------:R-:W-:-:S04]  /*90450*/  IADD3 R34, P4, R36, R56, RZ ;  /* 0x0000003824227210 */ /* 0x000fc80007f9e0ff */
[----:B------:R-:W-:Y:S01]  /*90460*/  IADD3.X R35, R37, R2, RZ, P4, !PT ;  /* 0x0000000225237210 */ /* 0x000fe200027fe4ff */
[-C--:B------:R-:W-:Y:S01]  /*90470*/  IADD3 R36, P4, R38, R56.reuse, RZ ;  /* 0x0000003826247210 */ /* 0x080fe20007f9e0ff */
[----:B------:R4:W-:Y:S03]  /*90480*/  LDGSTS.E [R0+0x3e800], [R32.64], P3 ;  /* 0x3e80000020007fae */ /* 0x0009e60009921844 */
[----:B------:R1:W-:Y:S02]  /*90490*/  LDGSTS.E [R0+0x3ea00], [R34.64], P3 ;  /* 0x3ea0000022007fae */ /* 0x0003e40009921844 */
[----:B------:R-:W-:Y:S01]  /*904a0*/  IMAD.X R37, R39, 0x1, R2, P4 ;  /* 0x0000000127257824 */ /* 0x000fe200020e0602 */
[----:B------:R-:W-:-:S04]  /*904b0*/  IADD3 R38, P4, R48, R56, RZ ;  /* 0x0000003830267210 */ /* 0x000fc80007f9e0ff */
[----:B------:R-:W-:Y:S01]  /*904c0*/  IADD3.X R39, R49, R2, RZ, P4, !PT ;  /* 0x0000000231277210 */ /* 0x000fe200027fe4ff */
[----:B------:R1:W-:Y:S01]  /*904d0*/  LDGSTS.E [R0+0x3ec00], [R36.64], P3 ;  /* 0x3ec0000024007fae */ /* 0x0003e20009921844 */
[----:B--2---:R-:W-:Y:S01]  /*904e0*/  IADD3 R40, P4, R40, R56, RZ ;  /* 0x0000003828287210 */ /* 0x004fe20007f9e0ff */
[----:B------:R-:W-:Y:S01]  /*904f0*/  IMAD.MOV.U32 R48, RZ, RZ, R38 ;  /* 0x000000ffff307224 */ /* 0x000fe200078e0026 */
[----:B------:R-:W-:-:S03]  /*90500*/  MOV R49, R39 ;  /* 0x0000002700317202 */ /* 0x000fc60000000f00 */
[----:B------:R-:W-:Y:S01]  /*90510*/  STL [R1+0x1df8], R40 ;  /* 0x001df82801007387 */ /* 0x000fe20000100800 */
[----:B------:R-:W-:Y:S02]  /*90520*/  STL.64 [R1+0xee0], R28 ;  /* 0x000ee01c01007387 */ /* 0x000fe40000100a00 */
[----:B------:R-:W-:Y:S02]  /*90530*/  STL.64 [R1+0xed8], R30 ;  /* 0x000ed81e01007387 */ /* 0x000fe40000100a00 */
[----:B------:R4:W-:Y:S01]  /*90540*/  STL.64 [R1+0xe70], R32 ;  /* 0x000e702001007387 */ /* 0x0009e20000100a00 */
[----:B------:R1:W-:Y:S01]  /*90550*/  STL.64 [R1+0xe68], R34 ;  /* 0x000e682201007387 */ /* 0x0003e20000100a00 */
[----:B------:R-:W-:Y:S02]  /*90560*/  STL.64 [R1+0xe60], R36 ;  /* 0x000e602401007387 */ /* 0x000fe40000100a00 */
[----:B------:R-:W-:Y:S01]  /*90570*/  STL.64 [R1+0xe58], R48 ;  /* 0x000e583001007387 */ /* 0x000fe20000100a00 */
[----:B------:R-:W-:Y:S01]  /*90580*/  IADD3.X R41, R41, R2, RZ, P4, !PT ;  /* 0x0000000229297210 */ /* 0x000fe200027fe4ff */
[----:B------:R2:W-:Y:S04]  /*90590*/  LDGSTS.E [R0+0x3ee00], [R48.64], P3 ;  /* 0x3ee0000030007fae */ /* 0x0005e80009921844 */
[----:B----4-:R-:W4:Y:S01]  /*905a0*/  LDL.LU R32, [R1+0x1de0] ;  /* 0x001de00001207983 */ /* 0x010f220000300800 */
[----:B---3--:R-:W3:Y:S02]  /*905b0*/  LDL.LU R30, [R1+0x1d78] ;  /* 0x001d7800011e7983 */ /* 0x008ee40000300800 */
[----:B-1----:R-:W2:Y:S02]  /*905c0*/  LDL.LU R34, [R1+0x1dd4] ;  /* 0x001dd40001227983 */ /* 0x002ea40000300800 */
[----:B------:R-:W2:Y:S01]  /*905d0*/  LDL.LU R31, [R1+0x1d6c] ;  /* 0x001d6c00011f7983 */ /* 0x000ea20000300800 */
[----:B------:R1:W-:Y:S01]  /*905e0*/  STL [R1+0x1dec], R41 ;  /* 0x001dec2901007387 */ /* 0x0003e20000100800 */
[----:B------:R-:W-:-:S02]  /*905f0*/  IMAD.MOV.U32 R29, RZ, RZ, R41 ;  /* 0x000000ffff1d7224 */ /* 0x000fc400078e0029 */
[----:B------:R-:W2:Y:S01]  /*90600*/  LDL.LU R42, [R1+0x1d64] ;  /* 0x001d6400012a7983 */ /* 0x000ea20000300800 */
[----:B------:R-:W-:Y:S02]  /*90610*/  MOV R28, R40 ;  /* 0x00000028001c7202 */ /* 0x000fe40000000f00 */
[-C--:B------:R-:W-:Y:S02]  /*90620*/  IADD3 R45, P1, R45, R56.reuse, RZ ;  /* 0x000000382d2d7210 */ /* 0x080fe40007f3e0ff */
[----:B------:R-:W-:Y:S01]  /*90630*/  IADD3 R43, P3, R43, R56, RZ ;  /* 0x000000382b2b7210 */ /* 0x000fe20007f7e0ff */
[----:B------:R-:W-:Y:S01]  /*90640*/  IMAD.SHL.U32 R250, R57, 0x4, RZ ;  /* 0x0000000439fa7824 */ /* 0x000fe200078e00ff */
[----:B-1----:R-:W2:Y:S01]  /*90650*/  LDL.LU R41, [R1+0x1d70] ;  /* 0x001d700001297983 */ /* 0x002ea20000300800 */
[----:B------:R-:W2:Y:S02]  /*90660*/  LDL.LU R40, [R1+0x1d5c] ;  /* 0x001d5c0001287983 */ /* 0x000ea40000300800 */
[----:B------:R-:W2:Y:S01]  /*90670*/  LDL.LU R39, [R1+0x1d68] ;  /* 0x001d680001277983 */ /* 0x000ea20000300800 */
[----:B------:R-:W-:Y:S01]  /*90680*/  IADD3.X R46, R46, R2, RZ, P1, !PT ;  /* 0x000000022e2e7210 */ /* 0x000fe20000ffe4ff */
[----:B------:R-:W-:Y:S01]  /*90690*/  IMAD.X R44, R44, 0x1, R2, P3 ;  /* 0x000000012c2c7824 */ /* 0x000fe200018e0602 */
[----:B------:R-:W-:Y:S01]  /*906a0*/  LOP3.LUT R63, R250, 0x40, RZ, 0x3c, !PT ;  /* 0x00000040fa3f7812 */ /* 0x000fe200078e3cff */
[----:B------:R-:W-:Y:S02]  /*906b0*/  STL [R1+0x1df0], R45 ;  /* 0x001df02d01007387 */ /* 0x000fe40000100800 */
[----:B------:R-:W-:Y:S02]  /*906c0*/  STL [R1+0x1de4], R46 ;  /* 0x001de42e01007387 */ /* 0x000fe40000100800 */
[----:B------:R-:W-:Y:S02]  /*906d0*/  STL [R1+0x1de8], R43 ;  /* 0x001de82b01007387 */ /* 0x000fe40000100800 */
[----:B------:R-:W-:Y:S01]  /*906e0*/  STL [R1+0x1ddc], R44 ;  /* 0x001ddc2c01007387 */ /* 0x000fe20000100800 */
[----:B------:R-:W2:Y:S01]  /*906f0*/  LDL.LU R38, [R1+0x1d54] ;  /* 0x001d540001267983 */ /* 0x000ea20000300800 */
[----:B------:R-:W-:-:S02]  /*90700*/  IMAD R33, R60, 0x40000, R63 ;  /* 0x000400003c217824 */ /* 0x000fc400078e023f */
[----:B------:R-:W2:Y:S02]  /*90710*/  LDL.LU R37, [R1+0x1d60] ;  /* 0x001d600001257983 */ /* 0x000ea40000300800 */
[----:B------:R-:W2:Y:S01]  /*90720*/  LDL.LU R36, [R1+0x1cec] ;  /* 0x001cec0001247983 */ /* 0x000ea20000300800 */
[----:B------:R-:W2:Y:S04]  /*90730*/  LDL.LU R35, [R1+0x1cf8] ;  /* 0x001cf80001237983 */ /* 0x000ea80000300800 */
[----:B------:R1:W-:Y:S02]  /*90740*/  LDGSTS.E [R33+0x1000], [R28.64], P2 ;  /* 0x010000001c217fae */ /* 0x0003e40009121844 */
[----:B-1----:R-:W-:Y:S01]  /*90750*/  MOV R28, R45 ;  /* 0x0000002d001c7202 */ /* 0x002fe20000000f00 */
[----:B------:R-:W-:-:S05]  /*90760*/  IMAD.MOV.U32 R29, RZ, RZ, R46 ;  /* 0x000000ffff1d7224 */ /* 0x000fca00078e002e */
[----:B------:R1:W-:Y:S02]  /*90770*/  LDGSTS.E [R33+0x1200], [R28.64], P2 ;  /* 0x012000001c217fae */ /* 0x0003e40009121844 */
[----:B-1----:R-:W-:Y:S01]  /*90780*/  MOV R28, R43 ;  /* 0x0000002b001c7202 */ /* 0x002fe20000000f00 */
[----:B------:R-:W-:-:S05]  /*90790*/  IMAD.MOV.U32 R29, RZ, RZ, R44 ;  /* 0x000000ffff1d7224 */ /* 0x000fca00078e002c */
[----:B------:R1:W-:Y:S01]  /*907a0*/  LDGSTS.E [R33+0x1400], [R28.64], P2 ;  /* 0x014000001c217fae */ /* 0x0003e20009121844 */
[-C--:B----4-:R-:W-:Y:S02]  /*907b0*/  IADD3 R32, P3, R32, R56.reuse, RZ ;  /* 0x0000003820207210 */ /* 0x090fe40007f7e0ff */
[----:B---3--:R-:W-:Y:S02]  /*907c0*/  IADD3 R30, P4, R30, R56, RZ ;  /* 0x000000381e1e7210 */ /* 0x008fe40007f9e0ff */
[----:B--2---:R-:W-:-:S03]  /*907d0*/  IADD3.X R34, R34, R2, RZ, P3, !PT ;  /* 0x0000000222227210 */ /* 0x004fc60001ffe4ff */
[----:B------:R-:W-:Y:S01]  /*907e0*/  IMAD.X R31, R31, 0x1, R2, P4 ;  /* 0x000000011f1f7824 */ /* 0x000fe200020e0602 */
[----:B------:R-:W-:Y:S01]  /*907f0*/  STL [R1+0x1de0], R32 ;  /* 0x001de02001007387 */ /* 0x000fe20000100800 */
[----:B-1----:R-:W-:Y:S01]  /*90800*/  MOV R28, R32 ;  /* 0x00000020001c7202 */ /* 0x002fe20000000f00 */
[----:B------:R-:W-:Y:S02]  /*90810*/  IMAD.MOV.U32 R29, RZ, RZ, R34 ;  /* 0x000000ffff1d7224 */ /* 0x000fe400078e0022 */
[----:B------:R1:W-:Y:S04]  /*90820*/  STL [R1+0x1dd4], R34 ;  /* 0x001dd42201007387 */ /* 0x0003e80000100800 */
        /* <DEDUP_REMOVED lines=9> */
[----:B------:R-:W-:-:S04]  /*908c0*/  ISETP.GT.AND P1, PT, R3, 0x6, PT ;  /* 0x000000060300780c */ /* 0x000fc80003f24270 */
[----:B------:R-:W-:-:S04]  /*908d0*/  SEL R0, RZ, 0x4, !P1 ;  /* 0x00000004ff007807 */ /* 0x000fc80004800000 */
[----:B------:R-:W-:-:S04]  /*908e0*/  SEL R0, R0, RZ, !P0 ;  /* 0x000000ff00007207 */ /* 0x000fc80004000000 */
[----:B------:R-:W-:Y:S02]  /*908f0*/  ISETP.NE.U32.AND P1, PT, R0, RZ, PT ;  /* 0x000000ff0000720c */ /* 0x000fe40003f25070 */
[-C--:B------:R-:W-:Y:S02]  /*90900*/  IADD3 R41, P2, R41, R56.reuse, RZ ;  /* 0x0000003829297210 */ /* 0x080fe40007f5e0ff */
[----:B------:R-:W-:Y:S02]  /*90910*/  IADD3 R39, P3, R39, R56, RZ ;  /* 0x0000003827277210 */ /* 0x000fe40007f7e0ff */
[----:B------:R-:W-:-:S03]  /*90920*/  IADD3.X R42, R42, R2, RZ, P2, !PT ;  /* 0x000000022a2a7210 */ /* 0x000fc600017fe4ff */
[----:B------:R-:W-:Y:S01]  /*90930*/  IMAD.X R40, R40, 0x1, R2, P3 ;  /* 0x0000000128287824 */ /* 0x000fe200018e0602 */
[----:B------:R-:W-:Y:S01]  /*90940*/  STL [R1+0x1d70], R41 ;  /* 0x001d702901007387 */ /* 0x000fe20000100800 */
[----:B------:R1:W-:Y:S02]  /*90950*/  STL [R1+0x1d64], R42 ;  /* 0x001d642a01007387 */ /* 0x0003e40000100800 */
[----:B------:R-:W-:Y:S01]  /*90960*/  STL [R1+0x1d68], R39 ;  /* 0x001d682701007387 */ /* 0x000fe20000100800 */
[----:B------:R1:W-:Y:S04]  /*90970*/  LDGSTS.E [R33+0x3000], [R28.64], P1 ;  /* 0x030000001c217fae */ /* 0x0003e80008921844 */
[----:B------:R1:W-:Y:S01]  /*90980*/  STL [R1+0x1d5c], R40 ;  /* 0x001d5c2801007387 */ /* 0x0003e20000100800 */
[----:B------:R-:W-:-:S02]  /*90990*/  IADD3 R37, P3, R37, R56, RZ ;  /* 0x0000003825257210 */ /* 0x000fc40007f7e0ff */
[----:B------:R-:W-:Y:S02]  /*909a0*/  IADD3 R35, P4, R35, R56, RZ ;  /* 0x0000003823237210 */ /* 0x000fe40007f9e0ff */
[----:B-1----:R-:W-:Y:S01]  /*909b0*/  MOV R28, R41 ;  /* 0x00000029001c7202 */ /* 0x002fe20000000f00 */
[----:B------:R-:W-:Y:S02]  /*909c0*/  IMAD.MOV.U32 R29, RZ, RZ, R42 ;  /* 0x000000ffff1d7224 */ /* 0x000fe400078e002a */
[----:B------:R-:W2:Y:S04]  /*909d0*/  LDL.LU R42, [R1+0x1cd4] ;  /* 0x001cd400012a7983 */ /* 0x000ea80000300800 */
[----:B------:R1:W-:Y:S01]  /*909e0*/  LDGSTS.E [R33+0x3200], [R28.64], P1 ;  /* 0x032000001c217fae */ /* 0x0003e20008921844 */
[----:B------:R-:W2:Y:S01]  /*909f0*/  LDL.LU R41, [R1+0x1ce0] ;  /* 0x001ce00001297983 */ /* 0x000ea20000300800 */
[----:B------:R-:W-:-:S02]  /*90a00*/  IADD3.X R38, R38, R2, RZ, P3, !PT ;  /* 0x0000000226267210 */ /* 0x000fc40001ffe4ff */
[----:B------:R-:W-:Y:S01]  /*90a10*/  ISETP.GT.AND P2, PT, R3, 0xa, PT ;  /* 0x0000000a0300780c */ /* 0x000fe20003f44270 */
[----:B------:R-:W-:Y:S02]  /*90a20*/  IMAD.X R36, R36, 0x1, R2, P4 ;  /* 0x0000000124247824 */ /* 0x000fe400020e0602 */
[----:B-1----:R-:W-:Y:S01]  /*90a30*/  IMAD.MOV.U32 R29, RZ, RZ, R40 ;  /* 0x000000ffff1d7224 */ /* 0x002fe200078e0028 */
[----:B------:R-:W-:Y:S01]  /*90a40*/  MOV R28, R39 ;  /* 0x00000027001c7202 */ /* 0x000fe20000000f00 */
[----:B------:R-:W2:Y:S01]  /*90a50*/  LDL.LU R40, [R1+0x1c6c] ;  /* 0x001c6c0001287983 */ /* 0x000ea20000300800 */
[----:B------:R-:W2:Y:S01]  /*90a60*/  LDL.LU R39, [R1+0x1c78] ;  /* 0x001c780001277983 */ /* 0x000ea20000300800 */
[----:B------:R-:W-:Y:S02]  /*90a70*/  SEL R0, RZ, 0x4, !P2 ;  /* 0x00000004ff007807 */ /* 0x000fe40005000000 */
[----:B------:R1:W-:Y:S01]  /*90a80*/  LDGSTS.E [R33+0x3400], [R28.64], P1 ;  /* 0x034000001c217fae */ /* 0x0003e20008921844 */
[----:B------:R-:W-:Y:S02]  /*90a90*/  STL [R1+0x1d60], R37 ;  /* 0x001d602501007387 */ /* 0x000fe40000100800 */
[----:B------:R1:W-:Y:S02]  /*90aa0*/  STL [R1+0x1d54], R38 ;  /* 0x001d542601007387 */ /* 0x0003e40000100800 */
[----:B------:R-:W-:Y:S01]  /*90ab0*/  STL [R1+0x1cf8], R35 ;  /* 0x001cf82301007387 */ /* 0x000fe20000100800 */
[----:B------:R1:W-:Y:S01]  /*90ac0*/  STL [R1+0x1cec], R36 ;  /* 0x001cec2401007387 */ /* 0x0003e20000100800 */
[----:B------:R-:W-:-:S02]  /*90ad0*/  SEL R0, R0, RZ, !P0 ;  /* 0x000000ff00007207 */ /* 0x000fc40004000000 */
[----:B-1----:R-:W-:Y:S01]  /*90ae0*/  MOV R28, R37 ;  /* 0x00000025001c7202 */ /* 0x002fe20000000f00 */
[----:B------:R-:W-:Y:S02]  /*90af0*/  IMAD.MOV.U32 R29, RZ, RZ, R38 ;  /* 0x000000ffff1d7224 */ /* 0x000fe400078e0026 */
[----:B------:R-:W2:Y:S04]  /*90b00*/  LDL.LU R38, [R1+0x1c64] ;  /* 0x001c640001267983 */ /* 0x000ea80000300800 */
[----:B------:R1:W-:Y:S01]  /*90b10*/  LDGSTS.E [R33+0x3600], [R28.64], P1 ;  /* 0x036000001c217fae */ /* 0x0003e20008921844 */
[----:B------:R-:W2:Y:S01]  /*90b20*/  LDL.LU R37, [R1+0x1c70] ;  /* 0x001c700001257983 */ /* 0x000ea20000300800 */
[----:B------:R-:W-:Y:S01]  /*90b30*/  ISETP.NE.U32.AND P2, PT, R0, RZ, PT ;  /* 0x000000ff0000720c */ /* 0x000fe20003f45070 */
[----:B-1----:R-:W-:Y:S01]  /*90b40*/  IMAD.MOV.U32 R29, RZ, RZ, R36 ;  /* 0x000000ffff1d7224 */ /* 0x002fe200078e0024 */
[----:B------:R-:W-:Y:S01]  /*90b50*/  MOV R28, R35 ;  /* 0x00000023001c7202 */ /* 0x000fe20000000f00 */
[----:B------:R-:W2:Y:S01]  /*90b60*/  LDL.LU R36, [R1+0x1c5c] ;  /* 0x001c5c0001247983 */ /* 0x000ea20000300800 */
[----:B------:R-:W2:Y:S09]  /*90b70*/  LDL.LU R35, [R1+0x1c68] ;  /* 0x001c680001237983 */ /* 0x000eb20000300800 */
        /* <DEDUP_REMOVED lines=20> */
[----:B------:R-:W-:-:S04]  /*90cc0*/  SEL R0, RZ, 0x4, !P1 ;  /* 0x00000004ff007807 */ /* 0x000fc80004800000 */
[----:B------:R-:W-:Y:S02]  /*90cd0*/  SEL R0, R0, RZ, !P0 ;  /* 0x000000ff00007207 */ /* 0x000fe40004000000 */
[----:B------:R-:W-:-:S04]  /*90ce0*/  IADD3 R41, P3, R41, R56, RZ ;  /* 0x0000003829297210 */ /* 0x000fc80007f7e0ff */
[----:B------:R-:W-:Y:S02]  /*90cf0*/  IADD3.X R42, R42, R2, RZ, P3, !PT ;  /* 0x000000022a2a7210 */ /* 0x000fe40001ffe4ff */
[----:B-1----:R-:W-:Y:S02]  /*90d00*/  MOV R28, R41 ;  /* 0x00000029001c7202 */ /* 0x002fe40000000f00 */
[----:B------:R-:W-:Y:S01]  /*90d10*/  ISETP.NE.U32.AND P1, PT, R0, RZ, PT ;  /* 0x000000ff0000720c */ /* 0x000fe20003f25070 */
[----:B------:R-:W-:Y:S01]  /*90d20*/  STL [R1+0x1ce0], R41 ;  /* 0x001ce02901007387 */ /* 0x000fe20000100800 */
[----:B------:R-:W-:Y:S01]  /*90d30*/  IADD3 R39, P4, R39, R56, RZ ;  /* 0x0000003827277210 */ /* 0x000fe20007f9e0ff */
[----:B------:R-:W-:Y:S02]  /*90d40*/  IMAD.MOV.U32 R29, RZ, RZ, R42 ;  /* 0x000000ffff1d7224 */ /* 0x000fe400078e002a */
[----:B------:R1:W-:Y:S02]  /*90d50*/  STL [R1+0x1cd4], R42 ;  /* 0x001cd42a01007387 */ /* 0x0003e40000100800 */
[----:B------:R-:W-:-:S02]  /*90d60*/  IMAD.X R40, R40, 0x1, R2, P4 ;  /* 0x0000000128287824 */ /* 0x000fc400020e0602 */
[----:B------:R-:W-:Y:S04]  /*90d70*/  STL [R1+0x1c78], R39 ;  /* 0x001c782701007387 */ /* 0x000fe80000100800 */
[----:B------:R1:W-:Y:S04]  /*90d80*/  LDGSTS.E [R33+0x5600], [R28.64], P2 ;  /* 0x056000001c217fae */ /* 0x0003e80009121844 */
[----:B------:R1:W-:Y:S04]  /*90d90*/  STL [R1+0x1c6c], R40 ;  /* 0x001c6c2801007387 */ /* 0x0003e80000100800 */
[----:B-1----:R-:W2:Y:S01]  /*90da0*/  LDL.LU R42, [R1+0x1be4] ;  /* 0x001be400012a7983 */ /* 0x002ea20000300800 */
[----:B------:R-:W2:Y:S02]  /*90db0*/  LDL.LU R41, [R1+0x1bf0] ;  /* 0x001bf00001297983 */ /* 0x000ea40000300800 */
[----:B------:R-:W-:Y:S01]  /*90dc0*/  IMAD.MOV.U32 R29, RZ, RZ, R40 ;  /* 0x000000ffff1d7224 */ /* 0x000fe200078e0028 */
[----:B------:R-:W-:-:S02]  /*90dd0*/  IADD3 R37, P2, R37, R56, RZ ;  /* 0x0000003825257210 */ /* 0x000fc40007f5e0ff */
[----:B------:R-:W-:Y:S01]  /*90de0*/  MOV R28, R39 ;  /* 0x00000027001c7202 */ /* 0x000fe20000000f00 */
[----:B------:R-:W2:Y:S01]  /*90df0*/  LDL.LU R40, [R1+0x1bdc] ;  /* 0x001bdc0001287983 */ /* 0x000ea20000300800 */
[----:B------:R-:W2:Y:S01]  /*90e00*/  LDL.LU R39, [R1+0x1be8] ;  /* 0x001be80001277983 */ /* 0x000ea20000300800 */
[----:B------:R-:W-:Y:S01]  /*90e10*/  IADD3.X R38, R38, R2, RZ, P2, !PT ;  /* 0x0000000226267210 */ /* 0x000fe200017fe4ff */
[----:B------:R-:W-:Y:S01]  /*90e20*/  STL [R1+0x1c70], R37 ;  /* 0x001c702501007387 */ /* 0x000fe20000100800 */
[----:B------:R1:W-:Y:S01]  /*90e30*/  LDGSTS.E [R33+0x7000], [R28.64], P1 ;  /* 0x070000001c217fae */ /* 0x0003e20008921844 */
[----:B------:R-:W-:-:S03]  /*90e40*/  IADD3 R35, P3, R35, R56, RZ ;  /* 0x0000003823237210 */ /* 0x000fc60007f7e0ff */
[----:B------:R1:W-:Y:S02]  /*90e50*/  STL [R1+0x1c64], R38 ;  /* 0x001c642601007387 */ /* 0x0003e40000100800 */
[----:B------:R-:W-:Y:S01]  /*90e60*/  IMAD.X R36, R36, 0x1, R2, P3 ;  /* 0x0000000124247824 */ /* 0x000fe200018e0602 */
[----:B-1----:R-:W-:Y:S01]  /*90e70*/  MOV R28, R37 ;  /* 0x00000025001c7202 */ /* 0x002fe20000000f00 */
[----:B------:R-:W-:Y:S01]  /*90e80*/  IMAD.MOV.U32 R29, RZ, RZ, R38 ;  /* 0x000000ffff1d7224 */ /* 0x000fe200078e0026 */
[----:B------:R-:W-:Y:S02]  /*90e90*/  STL [R1+0x1c68], R35 ;  /* 0x001c682301007387 */ /* 0x000fe40000100800 */
[----:B------:R1:W-:Y:S02]  /*90ea0*/  STL [R1+0x1c5c], R36 ;  /* 0x001c5c2401007387 */ /* 0x0003e40000100800 */
        /* <DEDUP_REMOVED lines=8> */
[----:B----4-:R-:W-:-:S04]  /*90f30*/  IADD3 R32, P3, R32, R56, RZ ;  /* 0x0000003820207210 */ /* 0x010fc80007f7e0ff */
[----:B------:R-:W-:Y:S02]  /*90f40*/  IADD3.X R34, R34, R2, RZ, P3, !PT ;  /* 0x0000000222227210 */ /* 0x000fe40001ffe4ff */
[----:B---3--:R-:W-:Y:S01]  /*90f50*/  IADD3 R30, P4, R30, R56, RZ ;  /* 0x000000381e1e7210 */ /* 0x008fe20007f9e0ff */
[----:B------:R-:W-:Y:S01]  /*90f60*/  STL [R1+0x1c60], R32 ;  /* 0x001c602001007387 */ /* 0x000fe20000100800 */
[----:B-1----:R-:W-:Y:S01]  /*90f70*/  MOV R28, R32 ;  /* 0x00000020001c7202 */ /* 0x002fe20000000f00 */
        /* <DEDUP_REMOVED lines=11> */
[----:B------:R-:W3:Y:S01]  /*91030*/  LDL.LU R30, [R1+0x1b68] ;  /* 0x001b6800011e7983 */ /* 0x000ee20000300800 */
[----:B------:R-:W-:-:S04]  /*91040*/  ISETP.GT.AND P2, PT, R3, 0x12, PT ;  /* 0x000000120300780c */ /* 0x000fc80003f44270 */
[----:B------:R-:W-:-:S04]  /*91050*/  SEL R0, RZ, 0x4, !P2 ;  /* 0x00000004ff007807 */ /* 0x000fc80005000000 */
[----:B------:R-:W-:-:S04]  /*91060*/  SEL R0, R0, RZ, !P0 ;  /* 0x000000ff00007207 */ /* 0x000fc80004000000 */
[----:B------:R-:W-:Y:S02]  /*91070*/  ISETP.NE.U32.AND P2, PT, R0, RZ, PT ;  /* 0x000000ff0000720c */ /* 0x000fe40003f45070 */
[----:B------:R-:W-:-:S11]  /*91080*/  IADD3 R41, P1, R41, R56, RZ ;  /* 0x0000003829297210 */ /* 0x000fd60007f3e0ff */
[----:B------:R1:W-:Y:S01]  /*91090*/  LDGSTS.E [R33+0x9000], [R28.64], P2 ;  /* 0x090000001c217fae */ /* 0x0003e20009121844 */
[----:B------:R-:W-:Y:S02]  /*910a0*/  IADD3.X R42, R42, R2, RZ, P1, !PT ;  /* 0x000000022a2a7210 */ /* 0x000fe40000ffe4ff */
[----:B------:R-:W-:Y:S01]  /*910b0*/  IADD3 R39, P3, R39, R56, RZ ;  /* 0x0000003827277210 */ /* 0x000fe20007f7e0ff */
[----:B------:R-:W-:Y:S02]  /*910c0*/  STL [R1+0x1bf0], R41 ;  /* 0x001bf02901007387 */ /* 0x000fe40000100800 */
[----:B------:R1:W-:Y:S02]  /*910d0*/  STL [R1+0x1be4], R42 ;  /* 0x001be42a01007387 */ /* 0x0003e40000100800 */
[----:B------:R-:W-:Y:S01]  /*910e0*/  IMAD.X R40, R40, 0x1, R2, P3 ;  /* 0x0000000128287824 */ /* 0x000fe200018e0602 */
[----:B-1----:R-:W-:Y:S01]  /*910f0*/  MOV R28, R41 ;  /* 0x00000029001c7202 */ /* 0x002fe20000000f00 */
[----:B------:R-:W-:Y:S01]  /*91100*/  IMAD.MOV.U32 R29, RZ, RZ, R42 ;  /* 0x000000ffff1d7224 */ /* 0x000fe200078e002a */
[----:B------:R-:W-:Y:S02]  /*91110*/  STL [R1+0x1be8], R39 ;  /* 0x001be82701007387 */ /* 0x000fe40000100800 */
[----:B------:R1:W-:Y:S02]  /*91120*/  STL [R1+0x1bdc], R40 ;  /* 0x001bdc2801007387 */ /* 0x0003e40000100800 */
[----:B------:R-:W2:Y:S04]  /*91130*/  LDL.LU R42, [R1+0x1b54] ;  /* 0x001b5400012a7983 */ /* 0x000ea80000300800 */
[----:B------:R1:W-:Y:S01]  /*91140*/  LDGSTS.E [R33+0x9200], [R28.64], P2 ;  /* 0x092000001c217fae */ /* 0x0003e20009121844 */
[----:B------:R-:W2:Y:S01]  /*91150*/  LDL.LU R41, [R1+0x1b60] ;  /* 0x001b600001297983 */ /* 0x000ea20000300800 */
[----:B------:R-:W-:-:S02]  /*91160*/  ISETP.GT.AND P1, PT, R3, 0x16, PT ;  /* 0x000000160300780c */ /* 0x000fc40003f24270 */
[----:B------:R-:W-:Y:S01]  /*91170*/  IADD3 R37, P3, R37, R56, RZ ;  /* 0x0000003825257210 */ /* 0x000fe20007f7e0ff */
[----:B-1----:R-:W-:Y:S01]  /*91180*/  IMAD.MOV.U32 R29, RZ, RZ, R40 ;  /* 0x000000ffff1d7224 */ /* 0x002fe200078e0028 */
[----:B------:R-:W-:Y:S01]  /*91190*/  MOV R28, R39 ;  /* 0x00000027001c7202 */ /* 0x000fe20000000f00 */
[----:B------:R-:W2:Y:S01]  /*911a0*/  LDL.LU R40, [R1+0x1aec] ;  /* 0x001aec0001287983 */ /* 0x000ea20000300800 */
[----:B------:R-:W2:Y:S01]  /*911b0*/  LDL.LU R39, [R1+0x1b38] ;  /* 0x001b380001277983 */ /* 0x000ea20000300800 */
[----:B------:R-:W-:Y:S02]  /*911c0*/  IADD3.X R38, R38, R2, RZ, P3, !PT ;  /* 0x0000000226267210 */ /* 0x000fe40001ffe4ff */
[----:B------:R1:W-:Y:S01]  /*911d0*/  LDGSTS.E [R33+0x9400], [R28.64], P2 ;  /* 0x094000001c217fae */ /* 0x0003e20009121844 */
[-C--:B------:R-:W-:Y:S02]  /*911e0*/  IADD3 R35, P4, R35, R56.reuse, RZ ;  /* 0x0000003823237210 */ /* 0x080fe40007f9e0ff */
[----:B------:R-:W-:Y:S01]  /*911f0*/  SEL R0, RZ, 0x4, !P1 ;  /* 0x00000004ff007807 */ /* 0x000fe20004800000 */
[----:B------:R-:W-:Y:S02]  /*91200*/  STL [R1+0x1be0], R37 ;  /* 0x001be02501007387 */ /* 0x000fe40000100800 */
[----:B------:R-:W-:Y:S01]  /*91210*/  IMAD.X R36, R36, 0x1, R2, P4 ;  /* 0x0000000124247824 */ /* 0x000fe200020e0602 */
[----:B-1----:R-:W-:Y:S01]  /*91220*/  MOV R28, R37 ;  /* 0x00000025001c7202 */ /* 0x002fe20000000f00 */
[----:B------:R-:W-:Y:S01]  /*91230*/  IMAD.MOV.U32 R29, RZ, RZ, R38 ;  /* 0x000000ffff1d7224 */ /* 0x000fe200078e0026 */
[----:B------:R1:W-:Y:S01]  /*91240*/  STL [R1+0x1bd4], R38 ;  /* 0x001bd42601007387 */ /* 0x0003e20000100800 */
[----:B------:R-:W-:Y:S02]  /*91250*/  STL [R1+0x1bb8], R35 ;  /* 0x001bb82301007387 */ /* 0x000fe40000100800 */
[----:B------:R1:W-:Y:S01]  /*91260*/  STL [R1+0x1b6c], R36 ;  /* 0x001b6c2401007387 */ /* 0x0003e20000100800 */
[----:B------:R-:W-:Y:S01]  /*91270*/  SEL R0, R0, RZ, !P0 ;  /* 0x000000ff00007207 */ /* 0x000fe20004000000 */
[----:B------:R1:W-:Y:S04]  /*91280*/  LDGSTS.E [R33+0x9600], [R28.64], P2 ;  /* 0x096000001c217fae */ /* 0x0003e80009121844 */
[----:B-1----:R-:W2:Y:S01]  /*91290*/  LDL.LU R38, [R1+0x1ae4] ;  /* 0x001ae40001267983 */ /* 0x002ea20000300800 */
[----:B------:R-:W2:Y:S01]  /*912a0*/  LDL.LU R37, [R1+0x1af0] ;  /* 0x001af00001257983 */ /* 0x000ea20000300800 */
[----:B------:R-:W-:Y:S01]  /*912b0*/  ISETP.NE.U32.AND P1, PT, R0, RZ, PT ;  /* 0x000000ff0000720c */ /* 0x000fe20003f25070 */
[----:B------:R-:W-:Y:S01]  /*912c0*/  IMAD.MOV.U32 R29, RZ, RZ, R36 ;  /* 0x000000ffff1d7224 */ /* 0x000fe200078e0024 */
        /* <DEDUP_REMOVED lines=21> */
[----:B------:R-:W-:-:S02]  /*91420*/  ISETP.GT.AND P2, PT, R3, 0x1a, PT ;  /* 0x0000001a0300780c */ /* 0x000fc40003f44270 */
[----:B------:R1:W-:Y:S02]  /*91430*/  LDGSTS.E [R33+0xb400], [R28.64], P1 ;  /* 0x0b4000001c217fae */ /* 0x0003e40008921844 */
[----:B------:R-:W-:-:S04]  /*91440*/  SEL R0, RZ, 0x4, !P2 ;  /* 0x00000004ff007807 */ /* 0x000fc80005000000 */
[----:B------:R-:W-:-:S04]  /*91450*/  SEL R0, R0, RZ, !P0 ;  /* 0x000000ff00007207 */ /* 0x000fc80004000000 */
[----:B------:R-:W-:Y:S02]  /*91460*/  ISETP.NE.U32.AND P2, PT, R0, RZ, PT ;  /* 0x000000ff0000720c */ /* 0x000fe40003f45070 */
[----:B------:R-:W-:-:S04]  /*91470*/  IADD3 R41, P3, R41, R56, RZ ;  /* 0x0000003829297210 */ /* 0x000fc80007f7e0ff */
[----:B------:R-:W-:Y:S02]  /*91480*/  IADD3.X R42, R42, R2, RZ, P3, !PT ;  /* 0x000000022a2a7210 */ /* 0x000fe40001ffe4ff */
[----:B-1----:R-:W-:Y:S01]  /*91490*/  MOV R28, R41 ;  /* 0x00000029001c7202 */ /* 0x002fe20000000f00 */
[----:B------:R-:W-:Y:S01]  /*914a0*/  STL [R1+0x1b60], R41 ;  /* 0x001b602901007387 */ /* 0x000fe20000100800 */
[-C--:B------:R-:W-:Y:S01]  /*914b0*/  IADD3 R39, P4, R39, R56.reuse, RZ ;  /* 0x0000003827277210 */ /* 0x080fe20007f9e0ff */
[----:B------:R-:W-:Y:S02]  /*914c0*/  IMAD.MOV.U32 R29, RZ, RZ, R42 ;  /* 0x000000ffff1d7224 */ /* 0x000fe400078e002a */
[----:B------:R1:W-:Y:S02]  /*914d0*/  STL [R1+0x1b54], R42 ;  /* 0x001b542a01007387 */ /* 0x0003e40000100800 */
[----:B------:R-:W-:Y:S02]  /*914e0*/  IMAD.X R40, R40, 0x1, R2, P4 ;  /* 0x0000000128287824 */ /* 0x000fe400020e0602 */
[----:B------:R-:W-:Y:S04]  /*914f0*/  STL [R1+0x1b38], R39 ;  /* 0x001b382701007387 */ /* 0x000fe80000100800 */
        /* <DEDUP_REMOVED lines=11> */
[-C--:B------:R-:W-:Y:S01]  /*915b0*/  IADD3 R35, P3, R35, R56.reuse, RZ ;  /* 0x0000003823237210 */ /* 0x080fe20007f7e0ff */
        /* <DEDUP_REMOVED lines=35> */
[----:B------:R-:W-:Y:S11]  /*917f0*/  ISETP.NE.U32.AND P1, PT, R0, RZ, PT ;  /* 0x000000ff0000720c */ /* 0x000ff60003f25070 */
[----:B------:R-:W-:Y:S02]  /*91800*/  @!UPT UIADD3 URZ, URZ, URZ, URZ ;  /* 0x0000003f3f3ff290 */ /* 0x000fe4000fffe03f */
        /* <DEDUP_REMOVED lines=23> */
[----:B-1----:R-:W-:Y:S02]  /*91980*/  MOV R28, R37 ;  /* 0x00000025001c7202 */ /* 0x002fe40000000f00 */
[----:B------:R-:W-:Y:S01]  /*91990*/  SEL R0, RZ, 0x4, !P2 ;  /* 0x00000004ff007807 */ /* 0x000fe20005000000 */
[----:B------:R-:W-:Y:S02]  /*919a0*/  IMAD.MOV.U32 R29, RZ, RZ, R38 ;  /* 0x000000ffff1d7224 */ /* 0x000fe400078e0026 */
[----:B------:R-:W-:Y:S01]  /*919b0*/  IMAD.X R36, R36, 0x1, R2, P4 ;  /* 0x0000000124247824 */ /* 0x000fe200020e0602 */
[----:B------:R-:W-:Y:S01]  /*919c0*/  STL [R1+0x1a60], R37 ;  /* 0x001a602501007387 */ /* 0x000fe20000100800 */
[----:B------:R1:W-:Y:S02]  /*919d0*/  STL [R1+0x1a54], R38 ;  /* 0x001a542601007387 */ /* 0x0003e40000100800 */
[----:B------:R-:W-:Y:S01]  /*919e0*/  STL [R1+0x1a1c], R35 ;  /* 0x001a1c2301007387 */ /* 0x000fe20000100800 */
[----:B------:R-:W-:Y:S01]  /*919f0*/  SEL R0, R0, RZ, !P0 ;  /* 0x000000ff00007207 */ /* 0x000fe20004000000 */
[----:B------:R1:W-:Y:S04]  /*91a00*/  STL [R1+0x1a18], R36 ;  /* 0x001a182401007387 */ /* 0x0003e80000100800 */
[----:B------:R1:W-:Y:S01]  /*91a10*/  LDGSTS.E [R33+0xf600], [R28.64], P1 ;  /* 0x0f6000001c217fae */ /* 0x0003e20008921844 */
[----:B------:R-:W-:-:S03]  /*91a20*/  ISETP.NE.U32.AND P2, PT, R0, RZ, PT ;  /* 0x000000ff0000720c */ /* 0x000fc60003f45070 */
[----:B-1----:R-:W2:Y:S01]  /*91a30*/  LDL.LU R38, [R1+0x19a0] ;  /* 0x0019a00001267983 */ /* 0x002ea20000300800 */
[----:B------:R-:W2:Y:S02]  /*91a40*/  LDL.LU R37, [R1+0x19a4] ;  /* 0x0019a40001257983 */ /* 0x000ea40000300800 */
[----:B------:R-:W-:Y:S01]  /*91a50*/  IMAD.MOV.U32 R29, RZ, RZ, R36 ;  /* 0x000000ffff1d7224 */ /* 0x000fe200078e0024 */
[----:B------:R-:W-:Y:S01]  /*91a60*/  MOV R28, R35 ;  /* 0x00000023001c7202 */ /* 0x000fe20000000f00 */
[----:B------:R-:W2:Y:S01]  /*91a70*/  LDL.LU R36, [R1+0x19a8] ;  /* 0x0019a80001247983 */ /* 0x000ea20000300800 */
[----:B------:R-:W2:Y:S04]  /*91a80*/  LDL.LU R35, [R1+0x19ac] ;  /* 0x0019ac0001237983 */ /* 0x000ea80000300800 */
        /* <DEDUP_REMOVED lines=25> */
[-C--:B------:R-:W-:Y:S02]  /*91c20*/  IADD3 R39, P4, R39, R56.reuse, RZ ;  /* 0x0000003827277210 */ /* 0x080fe40007f9e0ff */
[----:B-1----:R-:W-:Y:S01]  /*91c30*/  MOV R28, R41 ;  /* 0x00000029001c7202 */ /* 0x002fe20000000f00 */
[----:B------:R-:W-:Y:S01]  /*91c40*/  STL [R1+0x1a34], R41 ;  /* 0x001a342901007387 */ /* 0x000fe20000100800 */
        /* <DEDUP_REMOVED lines=194> */
[----:B------:R-:W-:Y:S02]  /*92870*/  SEL R0, RZ, 0x4, !P2 ;  /* 0x00000004ff007807 */ /* 0x000fe40005000000 */
        /* <DEDUP_REMOVED lines=8> */
[----:B------:R-:W-:Y:S01]  /*92900*/  STL [R1+0x1050], R35 ;  /* 0x0010502301007387 */ /* 0x000fe20000100800 */
[----:B------:R-:W-:-:S02]  /*92910*/  SEL R0, R0, RZ, !P0 ;  /* 0x000000ff00007207 */ /* 0x000fc40004000000 */
[----:B------:R1:W-:Y:S04]  /*92920*/  LDGSTS.E [R33+0x1b600], [R28.64], P1 ;  /* 0x1b6000001c217fae */ /* 0x0003e80008921844 */
[----:B------:R1:W-:Y:S01]  /*92930*/  STL [R1+0x104c], R36 ;  /* 0x00104c2401007387 */ /* 0x0003e20000100800 */
        /* <DEDUP_REMOVED lines=331> */
[-C--:B------:R-:W-:Y:S02]  /*93df0*/  IADD3 R41, P1, R41, R56.reuse, RZ ;  /* 0x0000003829297210 */ /* 0x080fe40007f3e0ff */
        /* <DEDUP_REMOVED lines=11> */
[----:B------:R-:W2:Y:S01]  /*93eb0*/  LDL.LU R41, [R1+0x14e8] ;  /* 0x0014e80001297983 */ /* 0x000ea20000300800 */
[----:B------:R-:W-:Y:S01]  /*93ec0*/  ISETP.GT.AND P1, PT, R3, 0x5e, PT ;  /* 0x0000005e0300780c */ /* 0x000fe20003f24270 */
[----:B-1----:R-:W-:Y:S01]  /*93ed0*/  IMAD.MOV.U32 R29, RZ, RZ, R40 ;  /* 0x000000ffff1d7224 */ /* 0x002fe200078e0028 */
[----:B------:R-:W-:Y:S01]  /*93ee0*/  MOV R28, R39 ;  /* 0x00000027001c7202 */ /* 0x000fe20000000f00 */
[----:B------:R-:W2:Y:S01]  /*93ef0*/  LDL.LU R40, [R1+0x154c] ;  /* 0x00154c0001287983 */ /* 0x000ea20000300800 */
[----:B------:R-:W2:Y:S01]  /*93f00*/  LDL.LU R39, [R1+0x1550] ;  /* 0x0015500001277983 */ /* 0x000ea20000300800 */
[----:B------:R-:W-:-:S02]  /*93f10*/  SEL R0, RZ, 0x4, !P1 ;  /* 0x00000004ff007807 */ /* 0x000fc40004800000 */
        /* <DEDUP_REMOVED lines=47> */
[----:B------:R-:W-:Y:S01]  /*94210*/  IMAD.MOV.U32 R29, RZ, RZ, R42 ;  /* 0x000000ffff1d7224 */ /* 0x000fe200078e002a */
[----:B------:R-:W-:Y:S01]  /*94220*/  STL [R1+0x14e8], R41 ;  /* 0x0014e82901007387 */ /* 0x000fe20000100800 */
[----:B------:R-:W-:Y:S02]  /*94230*/  IMAD.X R40, R40, 0x1, R2, P4 ;  /* 0x0000000128287824 */ /* 0x000fe400020e0602 */
[----:B------:R1:W-:Y:S01]  /*94240*/  STL [R1+0x14e4], R42 ;  /* 0x0014e42a01007387 */ /* 0x0003e20000100800 */
[----:B------:R-:W-:Y:S04]  /*94250*/  STL [R1+0x1550], R39 ;  /* 0x0015502701007387 */ /* 0x000fe80000100800 */
[----:B------:R1:W-:Y:S01]  /*94260*/  LDGSTS.E [R33+0x2f600], [R28.64], P1 ;  /* 0x2f6000001c217fae */ /* 0x0003e20008921844 */
[----:B------:R1:W-:Y:S03]  /*94270*/  STL [R1+0x154c], R40 ;  /* 0x00154c2801007387 */ /* 0x0003e60000100800 */
        /* <DEDUP_REMOVED lines=25> */
[----:B----4-:R-:W-:-:S02]  /*94410*/  IADD3 R32, P3, R32, R56, RZ ;  /* 0x0000003820207210 */ /* 0x010fc40007f7e0ff */
[----:B---3--:R-:W-:Y:S02]  /*94420*/  IADD3 R30, P4, R30, R56, RZ ;  /* 0x000000381e1e7210 */ /* 0x008fe40007f9e0ff */
[----:B------:R-:W-:Y:S01]  /*94430*/  IADD3.X R34, R34, R2, RZ, P3, !PT ;  /* 0x0000000222227210 */ /* 0x000fe20001ffe4ff */
[----:B------:R-:W-:Y:S02]  /*94440*/  STL [R1+0x1568], R32 ;  /* 0x0015682001007387 */ /* 0x000fe40000100800 */
[----:B--2---:R-:W-:Y:S02]  /*94450*/  IMAD.X R31, R31, 0x1, R2, P4 ;  /* 0x000000011f1f7824 */ /* 0x004fe400020e0602 */
[----:B------:R2:W-:Y:S01]  /*94460*/  STL [R1+0x1564], R34 ;  /* 0x0015642201007387 */ /* 0x0005e20000100800 */
[----:B-1----:R-:W-:Y:S01]  /*94470*/  MOV R28, R32 ;  /* 0x00000020001c7202 */ /* 0x002fe20000000f00 */
[----:B------:R-:W-:Y:S02]  /*94480*/  IMAD.MOV.U32 R29, RZ, RZ, R34 ;  /* 0x000000ffff1d7224 */ /* 0x000fe400078e0022 */
[----:B------:R-:W-:Y:S01]  /*94490*/  STL [R1+0x15d0], R30 ;  /* 0x0015d01e01007387 */ /* 0x000fe20000100800 */
[----:B------:R1:W-:Y:S04]  /*944a0*/  STL [R1+0x15cc], R31 ;  /* 0x0015cc1f01007387 */ /* 0x0003e80000100800 */
[----:B------:R3:W-:Y:S04]  /*944b0*/  LDGSTS.E [R33+0x31600], [R28.64], P2 ;  /* 0x316000001c217fae */ /* 0x0007e80009121844 */
[----:B--2---:R-:W2:Y:S01]  /*944c0*/  LDL.LU R34, [R1+0x1654] ;  /* 0x0016540001227983 */ /* 0x004ea20000300800 */
[----:B------:R-:W4:Y:S02]  /*944d0*/  LDL.LU R32, [R1+0x1658] ;  /* 0x0016580001207983 */ /* 0x000f240000300800 */
[----:B---3--:R-:W-:Y:S01]  /*944e0*/  IMAD.MOV.U32 R29, RZ, RZ, R31 ;  /* 0x000000ffff1d7224 */ /* 0x008fe200078e001f */
[----:B------:R-:W-:Y:S01]  /*944f0*/  MOV R28, R30 ;  /* 0x0000001e001c7202 */ /* 0x000fe20000000f00 */
[----:B-1----:R-:W3:Y:S01]  /*94500*/  LDL.LU R31, [R1+0x165c] ;  /* 0x00165c00011f7983 */ /* 0x002ee20000300800 */
        /* <DEDUP_REMOVED lines=19> */
[----:B-1----:R-:W3:Y:S01]  /*94640*/  LDL.LU R42, [R1+0x1664] ;  /* 0x00166400012a7983 */ /* 0x002ee20000300800 */
[----:B------:R-:W3:Y:S02]  /*94650*/  LDL.LU R41, [R1+0x1668] ;  /* 0x0016680001297983 */ /* 0x000ee40000300800 */
[----:B------:R-:W-:Y:S01]  /*94660*/  IMAD.MOV.U32 R29, RZ, RZ, R40 ;  /* 0x000000ffff1d7224 */ /* 0x000fe200078e0028 */
[----:B------:R-:W-:Y:S01]  /*94670*/  MOV R28, R39 ;  /* 0x00000027001c7202 */ /* 0x000fe20000000f00 */
[----:B------:R-:W3:Y:S01]  /*94680*/  LDL.LU R40, [R1+0x16cc] ;  /* 0x0016cc0001287983 */ /* 0x000ee20000300800 */
[----:B------:R-:W3:Y:S01]  /*94690*/  LDL.LU R39, [R1+0x16d0] ;  /* 0x0016d00001277983 */ /* 0x000ee20000300800 */
[----:B------:R-:W-:Y:S02]  /*946a0*/  SEL R0, RZ, 0x4, !P2 ;  /* 0x00000004ff007807 */ /* 0x000fe40005000000 */
        /* <DEDUP_REMOVED lines=14> */
[----:B-1----:R-:W3:Y:S01]  /*94790*/  LDL.LU R38, [R1+0x16d4] ;  /* 0x0016d40001267983 */ /* 0x002ee20000300800 */
[----:B------:R-:W3:Y:S02]  /*947a0*/  LDL.LU R37, [R1+0x16d8] ;  /* 0x0016d80001257983 */ /* 0x000ee40000300800 */
[----:B------:R-:W-:Y:S01]  /*947b0*/  IMAD.MOV.U32 R29, RZ, RZ, R36 ;  /* 0x000000ffff1d7224 */ /* 0x000fe200078e0024 */
[----:B------:R-:W-:Y:S01]  /*947c0*/  MOV R28, R35 ;  /* 0x00000023001c7202 */ /* 0x000fe20000000f00 */
[----:B------:R-:W3:Y:S01]  /*947d0*/  LDL.LU R36, [R1+0x16dc] ;  /* 0x0016dc0001247983 */ /* 0x000ee20000300800 */
[----:B------:R-:W3:Y:S04]  /*947e0*/  LDL.LU R35, [R1+0x16e0] ;  /* 0x0016e00001237983 */ /* 0x000ee80000300800 */
[----:B------:R1:W-:Y:S01]  /*947f0*/  LDGSTS.E [R33+0x35000], [R28.64], P2 ;  /* 0x350000001c217fae */ /* 0x0003e20009121844 */
[----:B----4-:R-:W-:-:S04]  /*94800*/  IADD3 R32, P1, R32, R56, RZ ;  /* 0x0000003820207210 */ /* 0x010fc80007f3e0ff */
[----:B--2---:R-:W-:Y:S02]  /*94810*/  IADD3.X R34, R34, R2, RZ, P1, !PT ;  /* 0x0000000222227210 */ /* 0x004fe40000ffe4ff */
[----:B---3--:R-:W-:Y:S02]  /*94820*/  IADD3 R30, P3, R30, R56, RZ ;  /* 0x000000381e1e7210 */ /* 0x008fe40007f7e0ff */
[----:B-1----:R-:W-:Y:S01]  /*94830*/  MOV R28, R32 ;  /* 0x00000020001c7202 */ /* 0x002fe20000000f00 */
[----:B------:R-:W-:Y:S01]  /*94840*/  IMAD.MOV.U32 R29, RZ, RZ, R34 ;  /* 0x000000ffff1d7224 */ /* 0x000fe200078e0022 */
[----:B------:R1:W-:Y:S01]  /*94850*/  STL [R1+0x1658], R32 ;  /* 0x0016582001007387 */ /* 0x0003e20000100800 */
[----:B------:R-:W-:Y:S02]  /*94860*/  IMAD.X R31, R31, 0x1, R2, P3 ;  /* 0x000000011f1f7824 */ /* 0x000fe400018e0602 */
[----:B------:R-:W-:Y:S01]  /*94870*/  STL [R1+0x1654], R34 ;  /* 0x0016542201007387 */ /* 0x000fe20000100800 */
[----:B------:R2:W-:Y:S04]  /*94880*/  STL [R1+0x1660], R30 ;  /* 0x0016601e01007387 */ /* 0x0005e80000100800 */
[----:B------:R2:W-:Y:S01]  /*94890*/  LDGSTS.E [R33+0x35200], [R28.64], P2 ;  /* 0x352000001c217fae */ /* 0x0005e20009121844 */
[----:B------:R4:W-:Y:S03]  /*948a0*/  STL [R1+0x165c], R31 ;  /* 0x00165c1f01007387 */ /* 0x0009e60000100800 */
[----:B-1----:R-:W3:Y:S01]  /*948b0*/  LDL.LU R32, [R1+0x16e4] ;  /* 0x0016e40001207983 */ /* 0x002ee20000300800 */
[----:B--2---:R-:W-:-:S03]  /*948c0*/  MOV R28, R30 ;  /* 0x0000001e001c7202 */ /* 0x004fc60000000f00 */
[----:B------:R-:W2:Y:S01]  /*948d0*/  LDL.LU R30, [R1+0x16e8] ;  /* 0x0016e800011e7983 */ /* 0x000ea20000300800 */
[----:B------:R-:W-:Y:S02]  /*948e0*/  IMAD.MOV.U32 R29, RZ, RZ, R31 ;  /* 0x000000ffff1d7224 */ /* 0x000fe400078e001f */
[----:B------:R-:W3:Y:S02]  /*948f0*/  LDL.LU R34, [R1+0x174c] ;  /* 0x00174c0001227983 */ /* 0x000ee40000300800 */
[----:B----4-:R-:W4:Y:S01]  /*94900*/  LDL.LU R31, [R1+0x1750] ;  /* 0x00175000011f7983 */ /* 0x010f220000300800 */
[----:B------:R-:W-:Y:S01]  /*94910*/  ISETP.GT.AND P1, PT, R3, 0x6e, PT ;  /* 0x0000006e0300780c */ /* 0x000fe20003f24270 */
[----:B------:R1:W-:Y:S03]  /*94920*/  LDGSTS.E [R33+0x35400], [R28.64], P2 ;  /* 0x354000001c217fae */ /* 0x0003e60009121844 */
[----:B------:R-:W-:-:S04]  /*94930*/  SEL R0, RZ, 0x4, !P1 ;  /* 0x00000004ff007807 */ /* 0x000fc80004800000 */
[----:B------:R-:W-:Y:S02]  /*94940*/  SEL R0, R0, RZ, !P0 ;  /* 0x000000ff00007207 */ /* 0x000fe40004000000 */
        /* <DEDUP_REMOVED lines=11> */
[----:B------:R-:W3:Y:S02]  /*94a00*/  LDL.LU R44, [R1+0x1754] ;  /* 0x00175400012c7983 */ /* 0x000ee40000300800 */
[----:B------:R-:W3:Y:S01]  /*94a10*/  LDL.LU R43, [R1+0x1758] ;  /* 0x00175800012b7983 */ /* 0x000ee20000300800 */
[----:B------:R-:W-:Y:S01]  /*94a20*/  ISETP.NE.U32.AND P1, PT, R0, RZ, PT ;  /* 0x000000ff0000720c */ /* 0x000fe20003f25070 */
[----:B-1----:R-:W3:Y:S01]  /*94a30*/  LDL.LU R42, [R1+0x175c] ;  /* 0x00175c00012a7983 */ /* 0x002ee20000300800 */
[----:B------:R-:W3:Y:S02]  /*94a40*/  LDL.LU R41, [R1+0x1760] ;  /* 0x0017600001297983 */ /* 0x000ee40000300800 */
[----:B------:R-:W-:Y:S01]  /*94a50*/  IMAD.MOV.U32 R29, RZ, RZ, R40 ;  /* 0x000000ffff1d7224 */ /* 0x000fe200078e0028 */
[----:B------:R-:W-:-:S08]  /*94a60*/  MOV R28, R39 ;  /* 0x00000027001c7202 */ /* 0x000fd00000000f00 */
[----:B------:R1:W-:Y:S01]  /*94a70*/  LDGSTS.E [R33+0x37000], [R28.64], P1 ;  /* 0x370000001c217fae */ /* 0x0003e20008921844 */
[----:B------:R-:W-:-:S04]  /*94a80*/  IADD3 R37, P2, R37, R56, RZ ;  /* 0x0000003825257210 */ /* 0x000fc80007f5e0ff */
[----:B------:R-:W-:Y:S02]  /*94a90*/  IADD3.X R38, R38, R2, RZ, P2, !PT ;  /* 0x0000000226267210 */ /* 0x000fe400017fe4ff */
[----:B------:R-:W-:Y:S01]  /*94aa0*/  IADD3 R35, P3, R35, R56, RZ ;  /* 0x0000003823237210 */ /* 0x000fe20007f7e0ff */
[----:B------:R-:W-:Y:S02]  /*94ab0*/  STL [R1+0x16d8], R37 ;  /* 0x0016d82501007387 */ /* 0x000fe40000100800 */
[----:B------:R1:W-:Y:S02]  /*94ac0*/  STL [R1+0x16d4], R38 ;  /* 0x0016d42601007387 */ /* 0x0003e40000100800 */
[----:B------:R-:W-:Y:S01]  /*94ad0*/  IMAD.X R36, R36, 0x1, R2, P3 ;  /* 0x0000000124247824 */ /* 0x000fe200018e0602 */
[----:B------:R-:W-:Y:S04]  /*94ae0*/  STL [R1+0x16e0], R35 ;  /* 0x0016e02301007387 */ /* 0x000fe80000100800 */
[----:B------:R1:W-:Y:S01]  /*94af0*/  STL [R1+0x16dc], R36 ;  /* 0x0016dc2401007387 */ /* 0x0003e20000100800 */
[----:B------:R-:W3:Y:S02]  /*94b00*/  LDL.LU R40, [R1+0x1764] ;  /* 0x0017640001287983 */ /* 0x000ee40000300800 */
[----:B------:R-:W3:Y:S01]  /*94b10*/  LDL.LU R39, [R1+0x1768] ;  /* 0x0017680001277983 */ /* 0x000ee20000300800 */
[----:B-1----:R-:W-:Y:S01]  /*94b20*/  MOV R28, R37 ;  /* 0x00000025001c7202 */ /* 0x002fe20000000f00 */
[----:B------:R-:W-:-:S02]  /*94b30*/  IMAD.MOV.U32 R29, RZ, RZ, R38 ;  /* 0x000000ffff1d7224 */ /* 0x000fc400078e0026 */
[----:B------:R-:W3:Y:S04]  /*94b40*/  LDL.LU R38, [R1+0x17cc] ;  /* 0x0017cc0001267983 */ /* 0x000ee80000300800 */
[----:B------:R1:W-:Y:S01]  /*94b50*/  LDGSTS.E [R33+0x37200], [R28.64], P1 ;  /* 0x372000001c217fae */ /* 0x0003e20008921844 */
[----:B------:R-:W3:Y:S01]  /*94b60*/  LDL.LU R37, [R1+0x17d0] ;  /* 0x0017d00001257983 */ /* 0x000ee20000300800 */
[----:B-1----:R-:W-:Y:S01]  /*94b70*/  MOV R28, R35 ;  /* 0x00000023001c7202 */ /* 0x002fe20000000f00 */
[----:B------:R-:W-:Y:S02]  /*94b80*/  IMAD.MOV.U32 R29, RZ, RZ, R36 ;  /* 0x000000ffff1d7224 */ /* 0x000fe400078e0024 */
[----:B------:R-:W3:Y:S01]  /*94b90*/  LDL.LU R36, [R1+0x17d4] ;  /* 0x0017d40001247983 */ /* 0x000ee20000300800 */
[----:B------:R-:W3:Y:S03]  /*94ba0*/  LDL.LU R35, [R1+0x17d8] ;  /* 0x0017d80001237983 */ /* 0x000ee60000300800 */
[----:B------:R1:W-:Y:S01]  /*94bb0*/  LDGSTS.E [R33+0x37400], [R28.64], P1 ;  /* 0x374000001c217fae */ /* 0x0003e20008921844 */
[----:B--2---:R-:W-:-:S02]  /*94bc0*/  IADD3 R30, P3, R30, R56, RZ ;  /* 0x000000381e1e7210 */ /* 0x004fc40007f7e0ff */
[----:B----4-:R-:W-:Y:S02]  /*94bd0*/  IADD3 R31, P4, R31, R56, RZ ;  /* 0x000000381f1f7210 */ /* 0x010fe40007f9e0ff */
[----:B---3--:R-:W-:Y:S01]  /*94be0*/  IADD3.X R32, R32, R2, RZ, P3, !PT ;  /* 0x0000000220207210 */ /* 0x008fe20001ffe4ff */
[----:B------:R-:W-:Y:S01]  /*94bf0*/  STL [R1+0x16e8], R30 ;  /* 0x0016e81e01007387 */ /* 0x000fe20000100800 */
[----:B-1----:R-:W-:Y:S01]  /*94c00*/  MOV R28, R30 ;  /* 0x0000001e001c7202 */ /* 0x002fe20000000f00 */
[----:B------:R-:W-:Y:S02]  /*94c10*/  IMAD.X R34, R34, 0x1, R2, P4 ;  /* 0x0000000122227824 */ /* 0x000fe400020e0602 */
[----:B------:R1:W-:Y:S01]  /*94c20*/  STL [R1+0x16e4], R32 ;  /* 0x0016e42001007387 */ /* 0x0003e20000100800 */
[----:B------:R-:W-:Y:S02]  /*94c30*/  IMAD.MOV.U32 R29, RZ, RZ, R32 ;  /* 0x000000ffff1d7224 */ /* 0x000fe400078e0020 */
        /* <DEDUP_REMOVED lines=8> */
[----:B------:R-:W2:Y:S01]  /*94cc0*/  LDL.LU R31, [R1+0x17e4] ;  /* 0x0017e400011f7983 */ /* 0x000ea20000300800 */
[----:B------:R-:W-:-:S04]  /*94cd0*/  ISETP.GT.AND P2, PT, R3, 0x72, PT ;  /* 0x000000720300780c */ /* 0x000fc80003f44270 */
[----:B------:R-:W-:-:S04]  /*94ce0*/  SEL R0, RZ, 0x4, !P2 ;  /* 0x00000004ff007807 */ /* 0x000fc80005000000 */
[----:B------:R-:W-:-:S04]  /*94cf0*/  SEL R0, R0, RZ, !P0 ;  /* 0x000000ff00007207 */ /* 0x000fc80004000000 */
[----:B------:R-:W-:Y:S02]  /*94d00*/  ISETP.NE.U32.AND P2, PT, R0, RZ, PT ;  /* 0x000000ff0000720c */ /* 0x000fe40003f45070 */
[----:B------:R-:W-:-:S04]  /*94d10*/  IADD3 R43, P1, R43, R56, RZ ;  /* 0x000000382b2b7210 */ /* 0x000fc80007f3e0ff */
[----:B------:R-:W-:Y:S02]  /*94d20*/  IADD3.X R44, R44, R2, RZ, P1, !PT ;  /* 0x000000022c2c7210 */ /* 0x000fe40000ffe4ff */
[----:B------:R-:W-:-:S05]  /*94d30*/  IADD3 R41, P3, R41, R56, RZ ;  /* 0x0000003829297210 */ /* 0x000fca0007f7e0ff */
[----:B------:R1:W-:Y:S01]  /*94d40*/  LDGSTS.E [R33+0x39000], [R28.64], P2 ;  /* 0x390000001c217fae */ /* 0x0003e20009121844 */
[----:B------:R-:W-:Y:S01]  /*94d50*/  IMAD.X R42, R42, 0x1, R2, P3 ;  /* 0x000000012a2a7824 */ /* 0x000fe200018e0602 */
[----:B------:R-:W-:Y:S02]  /*94d60*/  ISETP.GT.AND P1, PT, R3, 0x76, PT ;  /* 0x000000760300780c */ /* 0x000fe40003f24270 */
[----:B-1----:R-:W-:Y:S01]  /*94d70*/  MOV R28, R43 ;  /* 0x0000002b001c7202 */ /* 0x002fe20000000f00 */
[----:B------:R-:W-:-:S05]  /*94d80*/  IMAD.MOV.U32 R29, RZ, RZ, R44 ;  /* 0x000000ffff1d7224 */ /* 0x000fca00078e002c */
[----:B------:R1:W-:Y:S01]  /*94d90*/  LDGSTS.E [R33+0x39200], [R28.64], P2 ;  /* 0x392000001c217fae */ /* 0x0003e20009121844 */
[----:B------:R-:W-:Y:S02]  /*94da0*/  SEL R0, RZ, 0x4, !P1 ;  /* 0x00000004ff007807 */ /* 0x000fe40004800000 */
[----:B-1----:R-:W-:Y:S01]  /*94db0*/  MOV R28, R41 ;  /* 0x00000029001c7202 */ /* 0x002fe20000000f00 */
[----:B------:R-:W-:-:S05]  /*94dc0*/  IMAD.MOV.U32 R29, RZ, RZ, R42 ;  /* 0x000000ffff1d7224 */ /* 0x000fca00078e002a */
[----:B------:R1:W-:Y:S01]  /*94dd0*/  LDGSTS.E [R33+0x39400], [R28.64], P2 ;  /* 0x394000001c217fae */ /* 0x0003e20009121844 */
[----:B------:R-:W-:-:S04]  /*94de0*/  IADD3 R39, P3, R39, R56, RZ ;  /* 0x0000003827277210 */ /* 0x000fc80007f7e0ff */
[----:B------:R-:W-:Y:S02]  /*94df0*/  IADD3.X R40, R40, R2, RZ, P3, !PT ;  /* 0x0000000228287210 */ /* 0x000fe40001ffe4ff */
[----:B------:R-:W-:Y:S01]  /*94e00*/  SEL R0, R0, RZ, !P0 ;  /* 0x000000ff00007207 */ /* 0x000fe20004000000 */
[----:B-1----:R-:W-:Y:S01]  /*94e10*/  IMAD.MOV.U32 R28, RZ, RZ, R39 ;  /* 0x000000ffff1c7224 */ /* 0x002fe200078e0027 */
[----:B------:R-:W-:Y:S01]  /*94e20*/  MOV R29, R40 ;  /* 0x00000028001d7202 */ /* 0x000fe20000000f00 */
[----:B------:R-:W-:Y:S04]  /*94e30*/  STL [R1+0x1758], R43 ;  /* 0x0017582b01007387 */ /* 0x000fe80000100800 */
[----:B------:R1:W-:Y:S01]  /*94e40*/  LDGSTS.E [R33+0x39600], [R28.64], P2 ;  /* 0x396000001c217fae */ /* 0x0003e20009121844 */
[----:B------:R-:W-:-:S02]  /*94e50*/  IADD3 R37, P2, R37, R56, RZ ;  /* 0x0000003825257210 */ /* 0x000fc40007f5e0ff */
[----:B------:R-:W-:Y:S01]  /*94e60*/  ISETP.NE.U32.AND P1, PT, R0, RZ, PT ;  /* 0x000000ff0000720c */ /* 0x000fe20003f25070 */
[----:B------:R-:W-:Y:S01]  /*94e70*/  STL [R1+0x1754], R44 ;  /* 0x0017542c01007387 */ /* 0x000fe20000100800 */
[----:B------:R-:W-:Y:S01]  /*94e80*/  IADD3 R35, P3, R35, R56, RZ ;  /* 0x0000003823237210 */ /* 0x000fe20007f7e0ff */
[----:B------:R-:W-:Y:S01]  /*94e90*/  STL [R1+0x1760], R41 ;  /* 0x0017602901007387 */ /* 0x000fe20000100800 */
[----:B------:R-:W-:Y:S02]  /*94ea0*/  IMAD.X R38, R38, 0x1, R2, P2 ;  /* 0x0000000126267824 */ /* 0x000fe400010e0602 */
[----:B------:R-:W-:Y:S02]  /*94eb0*/  STL [R1+0x175c], R42 ;  /* 0x00175c2a01007387 */ /* 0x000fe40000100800 */
[----:B------:R-:W-:Y:S01]  /*94ec0*/  STL [R1+0x1768], R39 ;  /* 0x0017682701007387 */ /* 0x000fe20000100800 */
[----:B------:R-:W-:Y:S01]  /*94ed0*/  IADD3.X R36, R36, R2, RZ, P3, !PT ;  /* 0x0000000224247210 */ /* 0x000fe20001ffe4ff */
[----:B------:R-:W-:Y:S01]  /*94ee0*/  STL [R1+0x1764], R40 ;  /* 0x0017642801007387 */ /* 0x000fe20000100800 */
[----:B------:R-:W-:Y:S02]  /*94ef0*/  STL [R1+0x17d0], R37 ;  /* 0x0017d02501007387 */ /* 0x000fe40000100800 */
[----:B------:R-:W-:Y:S02]  /*94f00*/  STL [R1+0x17cc], R38 ;  /* 0x0017cc2601007387 */ /* 0x000fe40000100800 */
[----:B-1----:R-:W-:Y:S01]  /*94f10*/  IMAD.MOV.U32 R28, RZ, RZ, R37 ;  /* 0x000000ffff1c7224 */ /* 0x002fe200078e0025 */
[----:B------:R-:W-:Y:S01]  /*94f20*/  MOV R29, R38 ;  /* 0x00000026001d7202 */ /* 0x000fe20000000f00 */
[----:B------:R-:W-:Y:S01]  /*94f30*/  STL [R1+0x17d8], R35 ;  /* 0x0017d82301007387 */ /* 0x000fe20000100800 */
[----:B------:R1:W-:Y:S02]  /*94f40*/  STL [R1+0x17d4], R36 ;  /* 0x0017d42401007387 */ /* 0x0003e40000100800 */
[----:B------:R-:W2:Y:S01]  /*94f50*/  LDL.LU.64 R54, [R1+0xed0] ;  /* 0x000ed00001367983 */ /* 0x000ea20000300a00 */
[----:B------:R1:W-:Y:S02]  /*94f60*/  LDGSTS.E [R33+0x3b000], [R28.64], P1 ;  /* 0x3b0000001c217fae */ /* 0x0003e40008921844 */
[----:B-1----:R-:W-:Y:S01]  /*94f70*/  IMAD.MOV.U32 R28, RZ, RZ, R35 ;  /* 0x000000ffff1c7224 */ /* 0x002fe200078e0023 */
[----:B------:R-:W-:-:S05]  /*94f80*/  MOV R29, R36 ;  /* 0x00000024001d7202 */ /* 0x000fca0000000f00 */
[----:B------:R1:W-:Y:S01]  /*94f90*/  LDGSTS.E [R33+0x3b200], [R28.64], P1 ;  /* 0x3b2000001c217fae */ /* 0x0003e20008921844 */
[-C--:B---3--:R-:W-:Y:S02]  /*94fa0*/  IADD3 R32, P2, R32, R56.reuse, RZ ;  /* 0x0000003820207210 */ /* 0x088fe40007f5e0ff */
[----:B----4-:R-:W-:-:S03]  /*94fb0*/  IADD3 R30, P3, R30, R56, RZ ;  /* 0x000000381e1e7210 */ /* 0x010fc60007f7e0ff */
[----:B------:R-:W-:Y:S01]  /*94fc0*/  STL [R1+0x17e0], R32 ;  /* 0x0017e02001007387 */ /* 0x000fe20000100800 */
[----:B--2---:R-:W-:Y:S01]  /*94fd0*/  IMAD.X R34, R34, 0x1, R2, P2 ;  /* 0x0000000122227824 */ /* 0x004fe200010e0602 */
[----:B------:R-:W-:-:S04]  /*94fe0*/  IADD3.X R31, R31, R2, RZ, P3, !PT ;  /* 0x000000021f1f7210 */ /* 0x000fc80001ffe4ff */
[----:B------:R2:W-:Y:S01]  /*94ff0*/  STL [R1+0x17dc], R34 ;  /* 0x0017dc2201007387 */ /* 0x0005e20000100800 */
[----:B------:R-:W-:Y:S02]  /*95000*/  STL [R1+0x17e8], R30 ;  /* 0x0017e81e01007387 */ /* 0x000fe40000100800 */
[----:B------:R-:W3:Y:S02]  /*95010*/  LDL.LU.64 R36, [R1+0xec8] ;  /* 0x000ec80001247983 */ /* 0x000ee40000300a00 */
[----:B-1----:R-:W-:Y:S01]  /*95020*/  IMAD.MOV.U32 R28, RZ, RZ, R32 ;  /* 0x000000ffff1c7224 */ /* 0x002fe200078e0020 */
[----:B------:R-:W-:Y:S01]  /*95030*/  MOV R29, R34 ;  /* 0x00000022001d7202 */ /* 0x000fe20000000f00 */
[----:B------:R1:W-:Y:S04]  /*95040*/  STL [R1+0x17e4], R31 ;  /* 0x0017e41f01007387 */ /* 0x0003e80000100800 */
[----:B------:R4:W-:Y:S04]  /*95050*/  LDGSTS.E [R33+0x3b400], [R28.64], P1 ;  /* 0x3b4000001c217fae */ /* 0x0009e80008921844 */
[----:B--2---:R-:W2:Y:S01]  /*95060*/  LDL.LU.64 R34, [R1+0xec0] ;  /* 0x000ec00001227983 */ /* 0x004ea20000300a00 */
[----:B----4-:R-:W-:Y:S01]  /*95070*/  IMAD.MOV.U32 R28, RZ, RZ, R30 ;  /* 0x000000ffff1c7224 */ /* 0x010fe200078e001e */
[----:B------:R-:W-:-:S02]  /*95080*/  MOV R29, R31 ;  /* 0x0000001f001d7202 */ /* 0x000fc40000000f00 */
[----:B-1----:R-:W4:Y:S01]  /*95090*/  LDL.LU.64 R30, [R1+0xeb8] ;  /* 0x000eb800011e7983 */ /* 0x002f220000300a00 */
[----:B------:R-:W4:Y:S02]  /*950a0*/  LDL.LU.64 R52, [R1+0xe50] ;  /* 0x000e500001347983 */ /* 0x000f240000300a00 */
[----:B------:R-:W4:Y:S02]  /*950b0*/  LDL.LU.64 R40, [R1+0xe48] ;  /* 0x000e480001287983 */ /* 0x000f240000300a00 */
[----:B------:R-:W4:Y:S01]  /*950c0*/  LDL.LU.64 R42, [R1+0xe40] ;  /* 0x000e4000012a7983 */ /* 0x000f220000300a00 */
[----:B------:R-:W4:Y:S01]  /*950d0*/  LDL.LU.64 R50, [R1+0xe38] ;  /* 0x000e380001327983 */ /* 0x000f220000300a00 */
[----:B------:R-:W4:Y:S02]  /*950e0*/  LDL.LU R49, [R1+0x1dcc] ;  /* 0x001dcc0001317983 */ /* 0x000f240000300800 */
[----:B------:R-:W4:Y:S02]  /*950f0*/  LDL.LU R48, [R1+0x1dd8] ;  /* 0x001dd80001307983 */ /* 0x000f240000300800 */
[----:B------:R-:W4:Y:S01]  /*95100*/  LDL.LU R47, [R1+0x1dc4] ;  /* 0x001dc400012f7983 */ /* 0x000f220000300800 */
[----:B------:R-:W4:Y:S01]  /*95110*/  LDL.LU R46, [R1+0x1dd0] ;  /* 0x001dd000012e7983 */ /* 0x000f220000300800 */
[----:B------:R-:W4:Y:S02]  /*95120*/  LDL.LU R45, [R1+0x1dbc] ;  /* 0x001dbc00012d7983 */ /* 0x000f240000300800 */
[----:B------:R-:W4:Y:S01]  /*95130*/  LDL.LU R44, [R1+0x1dc8] ;  /* 0x001dc800012c7983 */ /* 0x000f220000300800 */
[----:B------:R1:W-:Y:S01]  /*95140*/  LDGSTS.E [R33+0x3b600], [R28.64], P1 ;  /* 0x3b6000001c217fae */ /* 0x0003e20008921844 */
[----:B------:R-:W-:-:S04]  /*95150*/  ISETP.GT.AND P1, PT, R3, 0x7a, PT ;  /* 0x0000007a0300780c */ /* 0x000fc80003f24270 */
[----:B------:R-:W-:Y:S01]  /*95160*/  SEL R0, RZ, 0x4, !P1 ;  /* 0x00000004ff007807 */ /* 0x000fe20004800000 */
[----:B------:R-:W-:-:S03]  /*95170*/  ISETP.GT.AND P1, PT, R3, 0x7e, PT ;  /* 0x0000007e0300780c */ /* 0x000fc60003f24270 */
[----:B------:R-:W-:Y:S02]  /*95180*/  SEL R0, R0, RZ, !P0 ;  /* 0x000000ff00007207 */ /* 0x000fe40004000000 */
[----:B------:R-:W-:Y:S02]  /*95190*/  ISETP.GT.AND P3, PT, R3, 0x3, PT ;  /* 0x000000030300780c */ /* 0x000fe40003f64270 */
[----:B------:R-:W-:Y:S01]  /*951a0*/  ISETP.NE.U32.AND P2, PT, R0, RZ, PT ;  /* 0x000000ff0000720c */ /* 0x000fe20003f45070 */
[----:B------:R-:W-:Y:S01]  /*951b0*/  SEL R0, RZ, 0x4, !P1 ;  /* 0x00000004ff007807 */ /* 0x000fe20004800000 */
[----:B-1----:R-:W-:-:S03]  /*951c0*/  SEL R28, RZ, 0x4, !P3 ;  /* 0x00000004ff1c7807 */ /* 0x002fc60005800000 */
[----:B------:R-:W-:Y:S02]  /*951d0*/  SEL R0, R0, RZ, !P0 ;  /* 0x000000ff00007207 */ /* 0x000fe40004000000 */
[----:B------:R-:W-:Y:S02]  /*951e0*/  SEL R28, R28, RZ, !P0 ;  /* 0x000000ff1c1c7207 */ /* 0x000fe40004000000 */
[----:B------:R-:W-:Y:S02]  /*951f0*/  ISETP.NE.U32.AND P3, PT, R0, RZ, PT ;  /* 0x000000ff0000720c */ /* 0x000fe40003f65070 */
[----:B------:R-:W-:Y:S02]  /*95200*/  ISETP.NE.U32.AND P1, PT, R28, RZ, PT ;  /* 0x000000ff1c00720c */ /* 0x000fe40003f25070 */
[----:B------:R-:W-:-:S05]  /*95210*/  IADD3 R39, P4, R54, R56, RZ ;  /* 0x0000003836277210 */ /* 0x000fca0007f9e0ff */
[----:B------:R-:W-:Y:S02]  /*95220*/  IMAD.X R0, R55, 0x1, R2, P4 ;  /* 0x0000000137007824 */ /* 0x000fe400020e0602 */
[----:B------:R-:W-:-:S03]  /*95230*/  IMAD.MOV.U32 R172, RZ, RZ, R39 ;  /* 0x000000ffffac7224 */ /* 0x000fc600078e0027 */
[----:B------:R-:W-:-:S05]  /*95240*/  MOV R173, R0 ;  /* 0x0000000000ad7202 */ /* 0x000fca0000000f00 */
[----:B------:R1:W-:Y:S01]  /*95250*/  LDGSTS.E [R33+0x3d000], [R172.64], P2 ;  /* 0x3d000000ac217fae */ /* 0x0003e20009121844 */
[----:B---3--:R-:W-:-:S04]  /*95260*/  IADD3 R38, P4, R36, R56, RZ ;  /* 0x0000003824267210 */ /* 0x008fc80007f9e0ff */
[----:B------:R-:W-:Y:S02]  /*95270*/  IADD3.X R28, R37, R2, RZ, P4, !PT ;  /* 0x00000002251c7210 */ /* 0x000fe400027fe4ff */
[----:B--2---:R-:W-:-:S05]  /*95280*/  IADD3 R37, P4, R34, R56, RZ ;  /* 0x0000003822257210 */ /* 0x004fca0007f9e0ff */
[----:B------:R-:W-:Y:S01]  /*95290*/  IMAD.X R29, R35, 0x1, R2, P4 ;  /* 0x00000001231d7824 */ /* 0x000fe200020e0602 */
[----:B----4-:R-:W-:-:S04]  /*952a0*/  IADD3 R36, P4, R30, R56, RZ ;  /* 0x000000381e247210 */ /* 0x010fc80007f9e0ff */
[----:B------:R-:W-:Y:S01]  /*952b0*/  IADD3.X R30, R31, R2, RZ, P4, !PT ;  /* 0x000000021f1e7210 */ /* 0x000fe200027fe4ff */
[----:B------:R-:W-:-:S05]  /*952c0*/  IADD3 R35, P4, R52, R56, RZ ;  /* 0x0000003834237210 */ /* 0x000fca0007f9e0ff */
[----:B------:R-:W-:Y:S01]  /*952d0*/  IMAD.X R31, R53, 0x1, R2, P4 ;  /* 0x00000001351f7824 */ /* 0x000fe200020e0602 */
[----:B------:R-:W-:-:S04]  /*952e0*/  IADD3 R34, P4, R40, R56, RZ ;  /* 0x0000003828227210 */ /* 0x000fc80007f9e0ff */
[----:B------:R-:W-:Y:S01]  /*952f0*/  IADD3.X R32, R41, R2, RZ, P4, !PT ;  /* 0x0000000229207210 */ /* 0x000fe200027fe4ff */
[----:B------:R-:W-:-:S05]  /*95300*/  IADD3 R41, P4, R42, R56, RZ ;  /* 0x000000382a297210 */ /* 0x000fca0007f9e0ff */
[----:B------:R-:W-:Y:S01]  /*95310*/  IMAD.X R40, R43, 0x1, R2, P4 ;  /* 0x000000012b287824 */ /* 0x000fe200020e0602 */
[----:B------:R-:W-:Y:S01]  /*95320*/  IADD3 R43, P4, R50, R56, RZ ;  /* 0x00000038322b7210 */ /* 0x000fe20007f9e0ff */
[----:B------:R-:W-:-:S03]  /*95330*/  IMAD.MOV.U32 R170, RZ, RZ, R38 ;  /* 0x000000ffffaa7224 */ /* 0x000fc600078e0026 */
[----:B------:R-:W-:Y:S02]  /*95340*/  IADD3.X R42, R51, R2, RZ, P4, !PT ;  /* 0x00000002332a7210 */ /* 0x000fe400027fe4ff */
[----:B------:R-:W-:Y:S01]  /*95350*/  LOP3.LUT R41, R41, R40, RZ, 0x3c, !PT ;  /* 0x0000002829297212 */ /* 0x000fe200078e3cff */
[----:B------:R-:W-:Y:S01]  /*95360*/  IADD3 R48, P4, R48, R56, RZ ;  /* 0x0000003830307210 */ /* 0x000fe20007f9e0ff */
[----:B------:R-:W-:Y:S01]  /*95370*/  MOV R171, R28 ;  /* 0x0000001c00ab7202 */ /* 0x000fe20000000f00 */
[----:B------:R-:W-:Y:S01]  /*95380*/  IMAD.MOV.U32 R168, RZ, RZ, R37 ;  /* 0x000000ffffa87224 */ /* 0x000fe200078e0025 */
[----:B------:R-:W-:Y:S02]  /*95390*/  MOV R169, R29 ;  /* 0x0000001d00a97202 */ /* 0x000fe40000000f00 */
[C---:B------:R-:W-:Y:S01]  /*953a0*/  LOP3.LUT R40, R41.reuse, R40, RZ, 0x3c, !PT ;  /* 0x0000002829287212 */ /* 0x040fe200078e3cff */
[----:B------:R-:W-:Y:S01]  /*953b0*/  IMAD.MOV.U32 R58, RZ, RZ, R36 ;  /* 0x000000ffff3a7224 */ /* 0x000fe200078e0024 */
[----:B------:R-:W-:Y:S01]  /*953c0*/  MOV R59, R30 ;  /* 0x0000001e003b7202 */ /* 0x000fe20000000f00 */
[----:B------:R-:W-:Y:S01]  /*953d0*/  STL [R1+0x1dd8], R48 ;  /* 0x001dd83001007387 */ /* 0x000fe20000100800 */
[----:B------:R-:W-:Y:S01]  /*953e0*/  IMAD.MOV.U32 R54, RZ, RZ, R35 ;  /* 0x000000ffff367224 */ /* 0x000fe200078e0023 */
[----:B------:R-:W-:Y:S01]  /*953f0*/  MOV R55, R31 ;  /* 0x0000001f00377202 */ /* 0x000fe20000000f00 */
[----:B------:R-:W-:Y:S02]  /*95400*/  STL.64 [R1+0xed0], R172 ;  /* 0x000ed0ac01007387 */ /* 0x000fe40000100a00 */
[----:B------:R-:W-:Y:S01]  /*95410*/  IMAD.MOV.U32 R52, RZ, RZ, R34 ;  /* 0x000000ffff347224 */ /* 0x000fe200078e0022 */
[----:B------:R-:W-:Y:S01]  /*95420*/  MOV R53, R32 ;  /* 0x0000002000357202 */ /* 0x000fe20000000f00 */
[----:B------:R-:W-:Y:S01]  /*95430*/  STL.64 [R1+0xec8], R170 ;  /* 0x000ec8aa01007387 */ /* 0x000fe20000100a00 */
[----:B------:R-:W-:Y:S01]  /*95440*/  LOP3.LUT R41, R41, R40, RZ, 0x3c, !PT ;  /* 0x0000002829297212 */ /* 0x000fe200078e3cff */
[----:B------:R-:W-:Y:S02]  /*95450*/  STL.64 [R1+0xec0], R168 ;  /* 0x000ec0a801007387 */ /* 0x000fe40000100a00 */
[----:B------:R-:W-:Y:S01]  /*95460*/  IMAD.MOV.U32 R50, RZ, RZ, R43 ;  /* 0x000000ffff327224 */ /* 0x000fe200078e002b */
[----:B------:R-:W-:Y:S01]  /*95470*/  MOV R51, R42 ;  /* 0x0000002a00337202 */ /* 0x000fe20000000f00 */
[----:B------:R-:W-:Y:S01]  /*95480*/  STL.64 [R1+0xeb8], R58 ;  /* 0x000eb83a01007387 */ /* 0x000fe20000100a00 */
[----:B------:R-:W-:Y:S02]  /*95490*/  STL.64 [R1+0xe50], R54 ;  /* 0x000e503601007387 */ /* 0x000fe40000100a00 */
[----:B------:R-:W-:Y:S02]  /*954a0*/  STL.64 [R1+0xe48], R52 ;  /* 0x000e483401007387 */ /* 0x000fe40000100a00 */
[----:B------:R2:W-:Y:S01]  /*954b0*/  STL.64 [R1+0xe40], R40 ;  /* 0x000e402801007387 */ /* 0x0005e20000100a00 */
[----:B------:R-:W-:Y:S01]  /*954c0*/  STL.64 [R1+0xe38], R50 ;  /* 0x000e383201007387 */ /* 0x000fe20000100a00 */
[----:B------:R-:W3:Y:S02]  /*954d0*/  LDL.LU R32, [R1+0x1dc0] ;  /* 0x001dc00001207983 */ /* 0x000ee40000300800 */
[----:B------:R-:W4:Y:S02]  /*954e0*/  LDL.LU R30, [R1+0x1d58] ;  /* 0x001d5800011e7983 */ /* 0x000f240000300800 */
[----:B------:R-:W4:Y:S01]  /*954f0*/  LDL.LU R42, [R1+0x1db4] ;  /* 0x001db400012a7983 */ /* 0x000f220000300800 */
[----:B------:R-:W4:Y:S04]  /*95500*/  LDL.LU R31, [R1+0x1d4c] ;  /* 0x001d4c00011f7983 */ /* 0x000f280000300800 */
[----:B------:R1:W-:Y:S01]  /*95510*/  LDGSTS.E [R33+0x3d200], [R170.64], P2 ;  /* 0x3d200000aa217fae */ /* 0x0003e20009121844 */
[----:B------:R-:W-:Y:S01]  /*95520*/  IADD3.X R49, R49, R2, RZ, P4, !PT ;  /* 0x0000000231317210 */ /* 0x000fe200027fe4ff */
[----:B------:R1:W-:Y:S02]  /*95530*/  LDGSTS.E [R33+0x3d400], [R168.64], P2 ;  /* 0x3d400000a8217fae */ /* 0x0003e40009121844 */
[----:B------:R1:W-:Y:S01]  /*95540*/  LDGSTS.E [R33+0x3d600], [R58.64], P2 ;  /* 0x3d6000003a217fae */ /* 0x0003e20009121844 */
[----:B------:R1:W-:Y:S01]  /*95550*/  LDGSTS.E [R33+0x3f000], [R54.64], P3 ;  /* 0x3f00000036217fae */ /* 0x0003e20009921844 */
[----:B------:R1:W-:Y:S02]  /*95560*/  LDGSTS.E [R33+0x3f200], [R52.64], P3 ;  /* 0x3f20000034217fae */ /* 0x0003e40009921844 */
[----:B------:R2:W-:Y:S01]  /*95570*/  LDGSTS.E [R33+0x3f400], [R40.64], P3 ;  /* 0x3f40000028217fae */ /* 0x0005e20009921844 */
[----:B------:R-:W-:Y:S01]  /*95580*/  STL [R1+0x1dcc], R49 ;  /* 0x001dcc3101007387 */ /* 0x000fe20000100800 */
[----:B------:R1:W-:Y:S03]  /*95590*/  LDGSTS.E [R33+0x3f600], [R50.64], P3 ;  /* 0x3f60000032217fae */ /* 0x0003e60009921844 */
[----:B--2---:R-:W2:Y:S01]  /*955a0*/  LDL.LU R41, [R1+0x1d44] ;  /* 0x001d440001297983 */ /* 0x004ea20000300800 */
[----:B------:R-:W2:Y:S02]  /*955b0*/  LDL.LU R40, [R1+0x1d50] ;  /* 0x001d500001287983 */ /* 0x000ea40000300800 */
[----:B------:R-:W2:Y:S02]  /*955c0*/  LDL.LU R39, [R1+0x1d3c] ;  /* 0x001d3c0001277983 */ /* 0x000ea40000300800 */
[----:B------:R-:W2:Y:S01]  /*955d0*/  LDL.LU R38, [R1+0x1d48] ;  /* 0x001d480001267983 */ /* 0x000ea20000300800 */
[----:B------:R-:W-:-:S02]  /*955e0*/  IADD3 R46, P2, R46, R56, RZ ;  /* 0x000000382e2e7210 */ /* 0x000fc40007f5e0ff */
[----:B------:R-:W-:Y:S02]  /*955f0*/  IADD3 R44, P3, R44, R56, RZ ;  /* 0x000000382c2c7210 */ /* 0x000fe40007f7e0ff */
[----:B------:R-:W-:-:S03]  /*95600*/  IADD3.X R47, R47, R2, RZ, P2, !PT ;  /* 0x000000022f2f7210 */ /* 0x000fc600017fe4ff */
[----:B------:R-:W-:Y:S01]  /*95610*/  IMAD.X R45, R45, 0x1, R2, P3 ;  /* 0x000000012d2d7824 */ /* 0x000fe200018e0602 */
[----:B------:R-:W-:Y:S01]  /*95620*/  STL [R1+0x1dd0], R46 ;  /* 0x001dd02e01007387 */ /* 0x000fe20000100800 */
[----:B------:R-:W-:Y:S02]  /*95630*/  STL [R1+0x1dc4], R47 ;  /* 0x001dc42f01007387 */ /* 0x000fe40000100800 */
[----:B------:R-:W-:Y:S01]  /*95640*/  STL [R1+0x1dc8], R44 ;  /* 0x001dc82c01007387 */ /* 0x000fe20000100800 */
[----:B------:R-:W-:Y:S01]  /*95650*/  STL [R1+0x1dbc], R45 ;  /* 0x001dbc2d01007387 */ /* 0x000fe20000100800 */
[----:B------:R-:W2:Y:S02]  /*95660*/  LDL.LU R37, [R1+0x1d34] ;  /* 0x001d340001257983 */ /* 0x000ea40000300800 */
[----:B------:R-:W2:Y:S02]  /*95670*/  LDL.LU R36, [R1+0x1d40] ;  /* 0x001d400001247983 */ /* 0x000ea40000300800 */
[----:B------:R-:W2:Y:S01]  /*95680*/  LDL.LU R35, [R1+0x1ccc] ;  /* 0x001ccc0001237983 */ /* 0x000ea20000300800 */
[----:B------:R-:W2:Y:S01]  /*95690*/  LDL.LU R34, [R1+0x1cd8] ;  /* 0x001cd80001227983 */ /* 0x000ea20000300800 */
[----:B------:R-:W-:-:S05]  /*956a0*/  IMAD.SHL.U32 R251, R57, 0x4, RZ ;  /* 0x0000000439fb7824 */ /* 0x000fca00078e00ff */
[----:B------:R-:W-:Y:S02]  /*956b0*/  LOP3.LUT R62, R251, 0x60, RZ, 0x3c, !PT ;  /* 0x00000060fb3e7812 */ /* 0x000fe400078e3cff */
[----:B------:R-:W-:Y:S01]  /*956c0*/  MOV R28, R48 ;  /* 0x00000030001c7202 */ /* 0x000fe20000000f00 */
[----:B------:R-:W-:Y:S02]  /*956d0*/  IMAD.MOV.U32 R29, RZ, RZ, R49 ;  /* 0x000000ffff1d7224 */ /* 0x000fe400078e0031 */
[----:B------:R-:W-:-:S05]  /*956e0*/  IMAD R0, R60, 0x40000, R62 ;  /* 0x000400003c007824 */ /* 0x000fca00078e023e */
[----:B------:R1:W-:Y:S01]  /*956f0*/  LDGSTS.E [R0+0x1800], [R28.64], P1 ;  /* 0x018000001c007fae */ /* 0x0003e20008921844 */
[----:B------:R-:W-:Y:S02]  /*95700*/  ISETP.GT.AND P2, PT, R3, 0x7, PT ;  /* 0x000000070300780c */ /* 0x000fe40003f44270 */
[----:B-1----:R-:W-:Y:S01]  /*95710*/  MOV R28, R46 ;  /* 0x0000002e001c7202 */ /* 0x002fe20000000f00 */
[----:B------:R-:W-:-:S05]  /*95720*/  IMAD.MOV.U32 R29, RZ, RZ, R47 ;  /* 0x000000ffff1d7224 */ /* 0x000fca00078e002f */
[----:B------:R1:W-:Y:S02]  /*95730*/  LDGSTS.E [R0+0x1a00], [R28.64], P1 ;  /* 0x01a000001c007fae */ /* 0x0003e40008921844 */
[----:B-1----:R-:W-:Y:S01]  /*95740*/  MOV R28, R44 ;  /* 0x0000002c001c7202 */ /* 0x002fe20000000f00 */
[----:B------:R-:W-:-:S05]  /*95750*/  IMAD.MOV.U32 R29, RZ, RZ, R45 ;  /* 0x000000ffff1d7224 */ /* 0x000fca00078e002d */
[----:B------:R1:W-:Y:S02]  /*95760*/  LDGSTS.E [R0+0x1c00], [R28.64], P1 ;  /* 0x01c000001c007fae */ /* 0x0003e40008921844 */
[----:B-1----:R-:W-:-:S04]  /*95770*/  SEL R28, RZ, 0x4, !P2 ;  /* 0x00000004ff1c7807 */ /* 0x002fc80005000000 */
[----:B------:R-:W-:-:S04]  /*95780*/  SEL R28, R28, RZ, !P0 ;  /* 0x000000ff1c1c7207 */ /* 0x000fc80004000000 */
[----:B------:R-:W-:Y:S02]  /*95790*/  ISETP.NE.U32.AND P2, PT, R28, RZ, PT ;  /* 0x000000ff1c00720c */ /* 0x000fe40003f45070 */
[-C--:B---3--:R-:W-:Y:S02]  /*957a0*/  IADD3 R32, P3, R32, R56.reuse, RZ ;  /* 0x0000003820207210 */ /* 0x088fe40007f7e0ff */
[----:B----4-:R-:W-:Y:S02]  /*957b0*/  IADD3 R30, P4, R30, R56, RZ ;  /* 0x000000381e1e7210 */ /* 0x010fe40007f9e0ff */
[----:B------:R-:W-:-:S03]  /*957c0*/  IADD3.X R42, R42, R2, RZ, P3, !PT ;  /* 0x000000022a2a7210 */ /* 0x000fc60001ffe4ff */
[----:B------:R-:W-:Y:S01]  /*957d0*/  IMAD.X R31, R31, 0x1, R2, P4 ;  /* 0x000000011f1f7824 */ /* 0x000fe200020e0602 */
[----:B------:R1:W-:Y:S01]  /*957e0*/  STL [R1+0x1dc0], R32 ;  /* 0x001dc02001007387 */ /* 0x0003e20000100800 */
[----:B------:R-:W-:Y:S01]  /*957f0*/  MOV R28, R32 ;  /* 0x00000020001c7202 */ /* 0x000fe20000000f00 */
[----:B------:R-:W-:Y:S02]  /*95800*/  IMAD.MOV.U32 R29, RZ, RZ, R42 ;  /* 0x000000ffff1d7224 */ /* 0x000fe400078e002a */
[----:B------:R-:W-:Y:S01]  /*95810*/  STL [R1+0x1db4], R42 ;  /* 0x001db42a01007387 */ /* 0x000fe20000100800 */
[----:B------:R-:W-:Y:S01]  /*95820*/  STL [R1+0x1d58], R30 ;  /* 0x001d581e01007387 */ /* 0x000fe20000100800 */
[----:B------:R3:W-:Y:S02]  /*95830*/  STL [R1+0x1d4c], R31 ;  /* 0x001d4c1f01007387 */ /* 0x0007e40000100800 */
[----:B------:R-:W4:Y:S01]  /*95840*/  LDL.LU R33, [R1+0x1cc4] ;  /* 0x001cc40001217983 */ /* 0x000f220000300800 */
[----:B------:R3:W-:Y:S04]  /*95850*/  LDGSTS.E [R0+0x1e00], [R28.64], P1 ;  /* 0x01e000001c007fae */ /* 0x0007e80008921844 */
[----:B-1----:R-:W4:Y:S01]  /*95860*/  LDL.LU R32, [R1+0x1cd0] ;  /* 0x001cd00001207983 */ /* 0x002f220000300800 */
[----:B---3--:R-:W-:Y:S01]  /*95870*/  IMAD.MOV.U32 R29, RZ, RZ, R31 ;  /* 0x000000ffff1d7224 */ /* 0x008fe200078e001f */
[----:B------:R-:W-:-:S02]  /*95880*/  MOV R28, R30 ;  /* 0x0000001e001c7202 */ /* 0x000fc40000000f00 */
[----:B------:R-:W3:Y:S01]  /*95890*/  LDL.LU R31, [R1+0x1cbc] ;  /* 0x001cbc00011f7983 */ /* 0x000ee20000300800 */
[----:B------:R-:W3:Y:S01]  /*958a0*/  LDL.LU R30, [R1+0x1cc8] ;  /* 0x001cc800011e7983 */ /* 0x000ee20000300800 */
[-C--:B--2---:R-:W-:Y:S02]  /*958b0*/  IADD3 R40, P1, R40, R56.reuse, RZ ;  /* 0x0000003828287210 */ /* 0x084fe40007f3e0ff */
[----:B------:R-:W-:Y:S01]  /*958c0*/  IADD3 R38, P3, R38, R56, RZ ;  /* 0x0000003826267210 */ /* 0x000fe20007f7e0ff */
[----:B------:R1:W-:Y:S01]  /*958d0*/  LDGSTS.E [R0+0x3800], [R28.64], P2 ;  /* 0x038000001c007fae */ /* 0x0003e20009121844 */
[----:B------:R-:W-:-:S03]  /*958e0*/  IADD3.X R41, R41, R2, RZ, P1, !PT ;  /* 0x0000000229297210 */ /* 0x000fc60000ffe4ff */
[----:B------:R-:W-:Y:S01]  /*958f0*/  IMAD.X R39, R39, 0x1, R2, P3 ;  /* 0x0000000127277824 */ /* 0x000fe200018e0602 */
[----:B------:R-:W-:Y:S01]  /*95900*/  STL [R1+0x1d50], R40 ;  /* 0x001d502801007387 */ /* 0x000fe20000100800 */
[----:B------:R2:W-:Y:S02]  /*95910*/  STL [R1+0x1d44], R41 ;  /* 0x001d442901007387 */ /* 0x0005e40000100800 */
[----:B------:R-:W-:Y:S01]  /*95920*/  STL [R1+0x1d48], R38 ;  /* 0x001d482601007387 */ /* 0x000fe20000100800 */
[----:B-1----:R-:W-:Y:S01]  /*95930*/  MOV R28, R40 ;  /* 0x00000028001c7202 */ /* 0x002fe20000000f00 */
[----:B------:R-:W-:Y:S01]  /*95940*/  IMAD.MOV.U32 R29, RZ, RZ, R41 ;  /* 0x000000ffff1d7224 */ /* 0x000fe200078e0029 */
[----:B------:R1:W-:Y:S01]  /*95950*/  STL [R1+0x1d3c], R39 ;  /* 0x001d3c2701007387 */ /* 0x0003e20000100800 */
[----:B--2---:R-:W4:Y:S02]  /*95960*/  LDL.LU R41, [R1+0x1cb4] ;  /* 0x001cb40001297983 */ /* 0x004f240000300800 */
[----:B------:R-:W4:Y:S01]  /*95970*/  LDL.LU R40, [R1+0x1cc0] ;  /* 0x001cc00001287983 */ /* 0x000f220000300800 */
[----:B------:R1:W-:Y:S01]  /*95980*/  LDGSTS.E [R0+0x3a00], [R28.64], P2 ;  /* 0x03a000001c007fae */ /* 0x0003e20009121844 */
[----:B------:R-:W-:-:S02]  /*95990*/  ISETP.GT.AND P1, PT, R3, 0xb, PT ;  /* 0x0000000b0300780c */ /* 0x000fc40003f24270 */
[----:B------:R-:W-:Y:S01]  /*959a0*/  IADD3 R36, P3, R36, R56, RZ ;  /* 0x0000003824247210 */ /* 0x000fe20007f7e0ff */
[----:B-1----:R-:W-:Y:S01]  /*959b0*/  IMAD.MOV.U32 R29, RZ, RZ, R39 ;  /* 0x000000ffff1d7224 */ /* 0x002fe200078e0027 */
[----:B------:R-:W-:Y:S01]  /*959c0*/  MOV R28, R38 ;  /* 0x00000026001c7202 */ /* 0x000fe20000000f00 */
[----:B------:R-:W4:Y:S01]  /*959d0*/  LDL.LU R39, [R1+0x1c4c] ;  /* 0x001c4c0001277983 */ /* 0x000f220000300800 */
[----:B------:R-:W4:Y:S03]  /*959e0*/  LDL.LU R38, [R1+0x1c58] ;  /* 0x001c580001267983 */ /* 0x000f260000300800 */
[----:B------:R1:W-:Y:S01]  /*959f0*/  LDGSTS.E [R0+0x3c00], [R28.64], P2 ;  /* 0x03c000001c007fae */ /* 0x0003e20009121844 */
[----:B------:R-:W-:Y:S02]  /*95a00*/  IADD3 R34, P4, R34, R56, RZ ;  /* 0x0000003822227210 */ /* 0x000fe40007f9e0ff */
[----:B------:R-:W-:-:S02]  /*95a10*/  IADD3.X R37, R37, R2, RZ, P3, !PT ;  /* 0x0000000225257210 */ /* 0x000fc40001ffe4ff */
        /* <DEDUP_REMOVED lines=18> */
[----:B----4-:R-:W-:-:S04]  /*95b40*/  IADD3 R32, P2, R32, R56, RZ ;  /* 0x0000003820207210 */ /* 0x010fc80007f5e0ff */
[----:B------:R-:W-:Y:S02]  /*95b50*/  IADD3.X R33, R33, R2, RZ, P2, !PT ;  /* 0x0000000221217210 */ /* 0x000fe400017fe4ff */
[----:B-1----:R-:W-:Y:S01]  /*95b60*/  MOV R28, R32 ;  /* 0x00000020001c7202 */ /* 0x002fe20000000f00 */
[----:B------:R-:W-:Y:S01]  /*95b70*/  STL [R1+0x1cd0], R32 ;  /* 0x001cd02001007387 */ /* 0x000fe20000100800 */
[----:B---3--:R-:W-:Y:S01]  /*95b80*/  IADD3 R30, P3, R30, R56, RZ ;  /* 0x000000381e1e7210 */ /* 0x008fe20007f7e0ff */
[----:B------:R-:W-:Y:S02]  /*95b90*/  IMAD.MOV.U32 R29, RZ, RZ, R33 ;  /* 0x000000ffff1d7224 */ /* 0x000fe400078e0021 */
[----:B------:R1:W-:Y:S02]  /*95ba0*/  STL [R1+0x1cc4], R33 ;  /* 0x001cc42101007387 */ /* 0x0003e40000100800 */
[----:B------:R-:W-:Y:S02]  /*95bb0*/  IMAD.X R31, R31, 0x1, R2, P3 ;  /* 0x000000011f1f7824 */ /* 0x000fe400018e0602 */
[----:B------:R-:W-:Y:S04]  /*95bc0*/  STL [R1+0x1cc8], R30 ;  /* 0x001cc81e01007387 */ /* 0x000fe80000100800 */
[----:B------:R3:W-:Y:S04]  /*95bd0*/  LDGSTS.E [R0+0x5a00], [R28.64], P1 ;  /* 0x05a000001c007fae */ /* 0x0007e80008921844 */
[----:B------:R4:W-:Y:S01]  /*95be0*/  STL [R1+0x1cbc], R31 ;  /* 0x001cbc1f01007387 */ /* 0x0009e20000100800 */
[----:B------:R-:W-:-:S03]  /*95bf0*/  ISETP.GT.AND P2, PT, R3, 0xf, PT ;  /* 0x0000000f0300780c */ /* 0x000fc60003f44270 */
[----:B-1----:R-:W2:Y:S01]  /*95c00*/  LDL.LU R33, [R1+0x1bf4] ;  /* 0x001bf40001217983 */ /* 0x002ea20000300800 */
[----:B------:R-:W2:Y:S01]  /*95c10*/  LDL.LU R32, [R1+0x1c40] ;  /* 0x001c400001207983 */ /* 0x000ea20000300800 */
[----:B---3--:R-:W-:Y:S01]  /*95c20*/  MOV R28, R30 ;  /* 0x0000001e001c7202 */ /* 0x008fe20000000f00 */
[----:B------:R-:W-:Y:S02]  /*95c30*/  IMAD.MOV.U32 R29, RZ, RZ, R31 ;  /* 0x000000ffff1d7224 */ /* 0x000fe400078e001f */
[----:B----4-:R-:W3:Y:S01]  /*95c40*/  LDL.LU R31, [R1+0x1bcc] ;  /* 0x001bcc00011f7983 */ /* 0x010ee20000300800 */
[----:B------:R-:W4:Y:S03]  /*95c50*/  LDL.LU R30, [R1+0x1bd8] ;  /* 0x001bd800011e7983 */ /* 0x000f260000300800 */
[----:B------:R1:W-:Y:S01]  /*95c60*/  LDGSTS.E [R0+0x5c00], [R28.64], P1 ;  /* 0x05c000001c007fae */ /* 0x0003e20008921844 */
[----:B------:R-:W-:-:S04]  /*95c70*/  IADD3 R40, P3, R40, R56, RZ ;  /* 0x0000003828287210 */ /* 0x000fc80007f7e0ff */
[----:B------:R-:W-:Y:S02]  /*95c80*/  IADD3.X R41, R41, R2, RZ, P3, !PT ;  /* 0x0000000229297210 */ /* 0x000fe40001ffe4ff */
[----:B-1----:R-:W-:Y:S02]  /*95c90*/  SEL R28, RZ, 0x4, !P2 ;  /* 0x00000004ff1c7807 */ /* 0x002fe40005000000 */
[----:B------:R-:W-:Y:S02]  /*95ca0*/  IADD3 R38, P4, R38, R56, RZ ;  /* 0x0000003826267210 */ /* 0x000fe40007f9e0ff */
[----:B------:R-:W-:-:S03]  /*95cb0*/  SEL R28, R28, RZ, !P0 ;  /* 0x000000ff1c1c7207 */ /* 0x000fc60004000000 */
[----:B------:R-:W-:Y:S01]  /*95cc0*/  IMAD.X R39, R39, 0x1, R2, P4 ;  /* 0x0000000127277824 */ /* 0x000fe200020e0602 */
[----:B------:R-:W-:Y:S01]  /*95cd0*/  STL [R1+0x1cc0], R40 ;  /* 0x001cc02801007387 */ /* 0x000fe20000100800 */
[----:B------:R-:W-:Y:S01]  /*95ce0*/  ISETP.NE.U32.AND P2, PT, R28, RZ, PT ;  /* 0x000000ff1c00720c */ /* 0x000fe20003f45070 */
[----:B------:R-:W-:Y:S02]  /*95cf0*/  MOV R28, R40 ;  /* 0x00000028001c7202 */ /* 0x000fe40000000f00 */
        /* <DEDUP_REMOVED lines=23> */
[----:B-1----:R-:W3:Y:S01]  /*95e70*/  LDL.LU R37, [R1+0x1b74] ;  /* 0x001b740001257983 */ /* 0x002ee20000300800 */
[----:B------:R-:W3:Y:S02]  /*95e80*/  LDL.LU R36, [R1+0x1bc0] ;  /* 0x001bc00001247983 */ /* 0x000ee40000300800 */
[----:B------:R-:W-:Y:S01]  /*95e90*/  IMAD.MOV.U32 R29, RZ, RZ, R35 ;  /* 0x000000ffff1d7224 */ /* 0x000fe200078e0023 */
[----:B------:R-:W-:Y:S01]  /*95ea0*/  MOV R28, R34 ;  /* 0x00000022001c7202 */ /* 0x000fe20000000f00 */
[----:B------:R-:W3:Y:S01]  /*95eb0*/  LDL.LU R35, [R1+0x1b4c] ;  /* 0x001b4c0001237983 */ /* 0x000ee20000300800 */
[----:B------:R-:W3:Y:S01]  /*95ec0*/  LDL.LU R34, [R1+0x1b58] ;  /* 0x001b580001227983 */ /* 0x000ee20000300800 */
[----:B------:R-:W-:-:S02]  /*95ed0*/  ISETP.GT.AND P1, PT, R3, 0x13, PT ;  /* 0x000000130300780c */ /* 0x000fc40003f24270 */
[----:B------:R1:W-:Y:S02]  /*95ee0*/  LDGSTS.E [R0+0x7c00], [R28.64], P2 ;  /* 0x07c000001c007fae */ /* 0x0003e40009121844 */
[----:B-1----:R-:W-:-:S04]  /*95ef0*/  SEL R28, RZ, 0x4, !P1 ;  /* 0x00000004ff1c7807 */ /* 0x002fc80004800000 */
[----:B------:R-:W-:-:S04]  /*95f00*/  SEL R28, R28, RZ, !P0 ;  /* 0x000000ff1c1c7207 */ /* 0x000fc80004000000 */
[----:B------:R-:W-:Y:S02]  /*95f10*/  ISETP.NE.U32.AND P1, PT, R28, RZ, PT ;  /* 0x000000ff1c00720c */ /* 0x000fe40003f25070 */
[----:B--2---:R-:W-:-:S04]  /*95f20*/  IADD3 R32, P3, R32, R56, RZ ;  /* 0x0000003820207210 */ /* 0x004fc80007f7e0ff */
[----:B------:R-:W-:Y:S02]  /*95f30*/  IADD3.X R33, R33, R2, RZ, P3, !PT ;  /* 0x0000000221217210 */ /* 0x000fe40001ffe4ff */
[----:B----4-:R-:W-:Y:S01]  /*95f40*/  IADD3 R30, P4, R30, R56, RZ ;  /* 0x000000381e1e7210 */ /* 0x010fe20007f9e0ff */
[----:B------:R-:W-:Y:S01]  /*95f50*/  STL [R1+0x1c40], R32 ;  /* 0x001c402001007387 */ /* 0x000fe20000100800 */
[----:B------:R-:W-:Y:S01]  /*95f60*/  MOV R28, R32 ;  /* 0x00000020001c7202 */ /* 0x000fe20000000f00 */
[----:B------:R-:W-:Y:S02]  /*95f70*/  IMAD.MOV.U32 R29, RZ, RZ, R33 ;  /* 0x000000ffff1d7224 */ /* 0x000fe400078e0021 */
[----:B---3--:R-:W-:Y:S01]  /*95f80*/  IMAD.X R31, R31, 0x1, R2, P4 ;  /* 0x000000011f1f7824 */ /* 0x008fe200020e0602 */
        /* <DEDUP_REMOVED lines=32> */
[----:B-1----:R-:W-:Y:S02]  /*96190*/  SEL R28, RZ, 0x4, !P2 ;  /* 0x00000004ff1c7807 */ /* 0x002fe40005000000 */
[----:B------:R-:W-:Y:S02]  /*961a0*/  IADD3 R34, P4, R34, R56, RZ ;  /* 0x0000003822227210 */ /* 0x000fe40007f9e0ff */
[----:B------:R-:W-:Y:S01]  /*961b0*/  SEL R28, R28, RZ, !P0 ;  /* 0x000000ff1c1c7207 */ /* 0x000fe20004000000 */
[----:B------:R-:W-:Y:S02]  /*961c0*/  IMAD.MOV.U32 R29, RZ, RZ, R37 ;  /* 0x000000ffff1d7224 */ /* 0x000fe400078e0025 */
[----:B------:R-:W-:Y:S01]  /*961d0*/  IMAD.X R35, R35, 0x1, R2, P4 ;  /* 0x0000000123237824 */ /* 0x000fe200020e0602 */
        /* <DEDUP_REMOVED lines=39> */
[----:B------:R-:W-:Y:S01]  /*96450*/  STL [R1+0x1b40], R40 ;  /* 0x001b402801007387 */ /* 0x000fe20000100800 */
[----:B------:R-:W-:Y:S01]  /*96460*/  MOV R28, R40 ;  /* 0x00000028001c7202 */ /* 0x000fe20000000f00 */
        /* <DEDUP_REMOVED lines=72> */
[----:B------:R-:W-:-:S02]  /*968f0*/  IADD3 R36, P3, R36, R56, RZ ;  /* 0x0000003824247210 */ /* 0x000fc40007f7e0ff */
[----:B-1----:R-:W-:Y:S02]  /*96900*/  SEL R28, RZ, 0x4, !P1 ;  /* 0x00000004ff1c7807 */ /* 0x002fe40004800000 */
[----:B------:R-:W-:Y:S02]  /*96910*/  IADD3.X R37, R37, R2, RZ, P3, !PT ;  /* 0x0000000225257210 */ /* 0x000fe40001ffe4ff */
[----:B------:R-:W-:Y:S02]  /*96920*/  IADD3 R34, P4, R34, R56, RZ ;  /* 0x0000003822227210 */ /* 0x000fe40007f9e0ff */
[----:B------:R-:W-:Y:S01]  /*96930*/  SEL R28, R28, RZ, !P0 ;  /* 0x000000ff1c1c7207 */ /* 0x000fe20004000000 */
[----:B------:R-:W-:Y:S01]  /*96940*/  STL [R1+0x1a40], R36 ;  /* 0x001a402401007387 */ /* 0x000fe20000100800 */
[----:B------:R-:W-:Y:S02]  /*96950*/  IMAD.MOV.U32 R29, RZ, RZ, R37 ;  /* 0x000000ffff1d7224 */ /* 0x000fe400078e0025 */
        /* <DEDUP_REMOVED lines=562> */
[----:B------:R-:W-:Y:S01]  /*98c80*/  STL [R1+0x1470], R30 ;  /* 0x0014701e01007387 */ /* 0x000fe20000100800 */
[----:B------:R-:W-:Y:S01]  /*98c90*/  MOV R28, R32 ;  /* 0x00000020001c7202 */ /* 0x000fe20000000f00 */
[----:B------:R-:W-:-:S02]  /*98ca0*/  IMAD.MOV.U32 R29, RZ, RZ, R33 ;  /* 0x000000ffff1d7224 */ /* 0x000fc400078e0021 */
[----:B------:R2:W-:Y:S01]  /*98cb0*/  STL [R1+0x146c], R31 ;  /* 0x00146c1f01007387 */ /* 0x0005e20000100800 */
[----:B-1----:R-:W3:Y:S02]  /*98cc0*/  LDL.LU R33, [R1+0x14f4] ;  /* 0x0014f40001217983 */ /* 0x002ee40000300800 */
[----:B------:R-:W4:Y:S01]  /*98cd0*/  LDL.LU R32, [R1+0x14f8] ;  /* 0x0014f80001207983 */ /* 0x000f220000300800 */
[----:B------:R1:W-:Y:S02]  /*98ce0*/  LDGSTS.E [R0+0x2be00], [R28.64], P2 ;  /* 0x2be000001c007fae */ /* 0x0003e40009121844 */
[----:B-1----:R-:W-:Y:S01]  /*98cf0*/  IMAD.MOV.U32 R29, RZ, RZ, R31 ;  /* 0x000000ffff1d7224 */ /* 0x002fe200078e001f */
[----:B------:R-:W-:Y:S01]  /*98d00*/  MOV R28, R30 ;  /* 0x0000001e001c7202 */ /* 0x000fe20000000f00 */
[----:B--2---:R-:W2:Y:S01]  /*98d10*/  LDL.LU R31, [R1+0x14fc] ;  /* 0x0014fc00011f7983 */ /* 0x004ea20000300800 */
        /* <DEDUP_REMOVED lines=43> */
[----:B---3--:R-:W-:Y:S02]  /*98fd0*/  IADD3.X R33, R33, R2, RZ, P1, !PT ;  /* 0x0000000221217210 */ /* 0x008fe40000ffe4ff */
[----:B-1----:R-:W-:-:S03]  /*98fe0*/  MOV R28, R32 ;  /* 0x00000020001c7202 */ /* 0x002fc60000000f00 */
[----:B------:R-:W-:Y:S01]  /*98ff0*/  IMAD.MOV.U32 R29, RZ, RZ, R33 ;  /* 0x000000ffff1d7224 */ /* 0x000fe200078e0021 */
[----:B--2---:R-:W-:-:S04]  /*99000*/  IADD3 R30, P3, R30, R56, RZ ;  /* 0x000000381e1e7210 */ /* 0x004fc80007f7e0ff */
[----:B------:R1:W-:Y:S01]  /*99010*/  LDGSTS.E [R0+0x2fa00], [R28.64], P2 ;  /* 0x2fa000001c007fae */ /* 0x0003e20009121844 */
[----:B------:R-:W-:-:S03]  /*99020*/  IMAD.X R31, R31, 0x1, R2, P3 ;  /* 0x000000011f1f7824 */ /* 0x000fc600018e0602 */
[----:B------:R-:W-:Y:S01]  /*99030*/  STL [R1+0x14f8], R32 ;  /* 0x0014f82001007387 */ /* 0x000fe20000100800 */
[----:B------:R2:W-:Y:S02]  /*99040*/  STL [R1+0x14f4], R33 ;  /* 0x0014f42101007387 */ /* 0x0005e40000100800 */
[----:B------:R-:W-:Y:S01]  /*99050*/  STL [R1+0x1500], R30 ;  /* 0x0015001e01007387 */ /* 0x000fe20000100800 */
[----:B------:R-:W-:Y:S01]  /*99060*/  ISETP.GT.AND P1, PT, R3, 0x63, PT ;  /* 0x000000630300780c */ /* 0x000fe20003f24270 */
[----:B------:R3:W-:Y:S01]  /*99070*/  STL [R1+0x14fc], R31 ;  /* 0x0014fc1f01007387 */ /* 0x0007e20000100800 */
[----:B-1----:R-:W-:Y:S01]  /*99080*/  MOV R28, R30 ;  /* 0x0000001e001c7202 */ /* 0x002fe20000000f00 */
[----:B------:R-:W-:Y:S02]  /*99090*/  IMAD.MOV.U32 R29, RZ, RZ, R31 ;  /* 0x000000ffff1d7224 */ /* 0x000fe400078e001f */
[----:B--2---:R-:W2:Y:S01]  /*990a0*/  LDL.LU R33, [R1+0x1584] ;  /* 0x0015840001217983 */ /* 0x004ea20000300800 */
[----:B------:R-:W4:Y:S03]  /*990b0*/  LDL.LU R32, [R1+0x1588] ;  /* 0x0015880001207983 */ /* 0x000f260000300800 */
[----:B------:R1:W-:Y:S01]  /*990c0*/  LDGSTS.E [R0+0x2fc00], [R28.64], P2 ;  /* 0x2fc000001c007fae */ /* 0x0003e20009121844 */
[----:B---3--:R-:W3:Y:S02]  /*990d0*/  LDL.LU R31, [R1+0x15ec] ;  /* 0x0015ec00011f7983 */ /* 0x008ee40000300800 */
[----:B------:R-:W2:Y:S01]  /*990e0*/  LDL.LU R30, [R1+0x15f0] ;  /* 0x0015f000011e7983 */ /* 0x000ea20000300800 */
        /* <DEDUP_REMOVED lines=43> */
[-C--:B----4-:R-:W-:Y:S02]  /*993a0*/  IADD3 R32, P3, R32, R56.reuse, RZ ;  /* 0x0000003820207210 */ /* 0x090fe40007f7e0ff */
[----:B--2---:R-:W-:Y:S02]  /*993b0*/  IADD3 R30, P4, R30, R56, RZ ;  /* 0x000000381e1e7210 */ /* 0x004fe40007f9e0ff */
[----:B------:R-:W-:Y:S02]  /*993c0*/  IADD3.X R33, R33, R2, RZ, P3, !PT ;  /* 0x0000000221217210 */ /* 0x000fe40001ffe4ff */
[----:B------:R-:W-:Y:S01]  /*993d0*/  MOV R28, R32 ;  /* 0x00000020001c7202 */ /* 0x000fe20000000f00 */
[----:B------:R-:W-:Y:S01]  /*993e0*/  STL [R1+0x1588], R32 ;  /* 0x0015882001007387 */ /* 0x000fe20000100800 */
[----:B---3--:R-:W-:-:S02]  /*993f0*/  IMAD.X R31, R31, 0x1, R2, P4 ;  /* 0x000000011f1f7824 */ /* 0x008fc400020e0602 */
        /* <DEDUP_REMOVED lines=25> */
[----:B------:R-:W2:Y:S02]  /*99590*/  LDL.LU R40, [R1+0x1688] ;  /* 0x0016880001287983 */ /* 0x000ea40000300800 */
[----:B------:R-:W-:Y:S01]  /*995a0*/  IMAD.MOV.U32 R29, RZ, RZ, R39 ;  /* 0x000000ffff1d7224 */ /* 0x000fe200078e0027 */
[----:B------:R-:W-:Y:S01]  /*995b0*/  MOV R28, R38 ;  /* 0x00000026001c7202 */ /* 0x000fe20000000f00 */
[----:B------:R-:W2:Y:S01]  /*995c0*/  LDL.LU R39, [R1+0x16ec] ;  /* 0x0016ec0001277983 */ /* 0x000ea20000300800 */
[----:B------:R-:W2:Y:S03]  /*995d0*/  LDL.LU R38, [R1+0x16f0] ;  /* 0x0016f00001267983 */ /* 0x000ea60000300800 */
        /* <DEDUP_REMOVED lines=25> */
[----:B------:R-:W-:Y:S02]  /*99770*/  STL [R1+0x1678], R32 ;  /* 0x0016782001007387 */ /* 0x000fe40000100800 */
[----:B------:R3:W-:Y:S02]  /*99780*/  STL [R1+0x1674], R33 ;  /* 0x0016742101007387 */ /* 0x0007e40000100800 */
[----:B--2---:R-:W-:Y:S01]  /*99790*/  IMAD.X R31, R31, 0x1, R2, P3 ;  /* 0x000000011f1f7824 */ /* 0x004fe200018e0602 */
[----:B-1----:R-:W-:Y:S01]  /*997a0*/  MOV R28, R32 ;  /* 0x00000020001c7202 */ /* 0x002fe20000000f00 */
[----:B------:R-:W-:Y:S01]  /*997b0*/  IMAD.MOV.U32 R29, RZ, RZ, R33 ;  /* 0x000000ffff1d7224 */ /* 0x000fe200078e0021 */
[----:B------:R-:W-:Y:S02]  /*997c0*/  STL [R1+0x1680], R30 ;  /* 0x0016801e01007387 */ /* 0x000fe40000100800 */
[----:B------:R1:W-:Y:S02]  /*997d0*/  STL [R1+0x167c], R31 ;  /* 0x00167c1f01007387 */ /* 0x0003e40000100800 */
[----:B---3--:R-:W2:Y:S01]  /*997e0*/  LDL.LU R33, [R1+0x1704] ;  /* 0x0017040001217983 */ /* 0x008ea20000300800 */
[----:B------:R-:W3:Y:S03]  /*997f0*/  LDL.LU R32, [R1+0x1708] ;  /* 0x0017080001207983 */ /* 0x000ee60000300800 */
[----:B------:R4:W-:Y:S01]  /*99800*/  LDGSTS.E [R0+0x35a00], [R28.64], P1 ;  /* 0x35a000001c007fae */ /* 0x0009e20008921844 */
[----:B------:R-:W-:-:S02]  /*99810*/  ISETP.GT.AND P2, PT, R3, 0x6f, PT ;  /* 0x0000006f0300780c */ /* 0x000fc40003f44270 */
[----:B----4-:R-:W-:Y:S01]  /*99820*/  MOV R28, R30 ;  /* 0x0000001e001c7202 */ /* 0x010fe20000000f00 */
[----:B------:R-:W-:Y:S02]  /*99830*/  IMAD.MOV.U32 R29, RZ, RZ, R31 ;  /* 0x000000ffff1d7224 */ /* 0x000fe400078e001f */
[----:B-1----:R-:W4:Y:S01]  /*99840*/  LDL.LU R31, [R1+0x176c] ;  /* 0x00176c00011f7983 */ /* 0x002f220000300800 */
[----:B------:R-:W4:Y:S03]  /*99850*/  LDL.LU R30, [R1+0x1770] ;  /* 0x00177000011e7983 */ /* 0x000f260000300800 */
[----:B------:R1:W-:Y:S02]  /*99860*/  LDGSTS.E [R0+0x35c00], [R28.64], P1 ;  /* 0x35c000001c007fae */ /* 0x0003e40008921844 */
[----:B-1----:R-:W-:Y:S02]  /*99870*/  SEL R28, RZ, 0x4, !P2 ;  /* 0x00000004ff1c7807 */ /* 0x002fe40005000000 */
[----:B------:R-:W-:-:S02]  /*99880*/  IADD3 R40, P3, R40, R56, RZ ;  /* 0x0000003828287210 */ /* 0x000fc40007f7e0ff */
[----:B------:R-:W-:Y:S02]  /*99890*/  IADD3 R38, P4, R38, R56, RZ ;  /* 0x0000003826267210 */ /* 0x000fe40007f9e0ff */
[----:B------:R-:W-:Y:S01]  /*998a0*/  IADD3.X R41, R41, R2, RZ, P3, !PT ;  /* 0x0000000229297210 */ /* 0x000fe20001ffe4ff */
[----:B------:R-:W-:Y:S02]  /*998b0*/  STL [R1+0x1688], R40 ;  /* 0x0016882801007387 */ /* 0x000fe40000100800 */
[----:B------:R-:W-:Y:S02]  /*998c0*/  IMAD.X R39, R39, 0x1, R2, P4 ;  /* 0x0000000127277824 */ /* 0x000fe400020e0602 */
[----:B------:R1:W-:Y:S01]  /*998d0*/  STL [R1+0x1684], R41 ;  /* 0x0016842901007387 */ /* 0x0003e20000100800 */
[----:B------:R-:W-:Y:S01]  /*998e0*/  STL [R1+0x16f0], R38 ;  /* 0x0016f02601007387 */ /* 0x000fe20000100800 */
[----:B------:R-:W-:Y:S02]  /*998f0*/  SEL R28, R28, RZ, !P0 ;  /* 0x000000ff1c1c7207 */ /* 0x000fe40004000000 */
[----:B------:R1:W-:Y:S01]  /*99900*/  STL [R1+0x16ec], R39 ;  /* 0x0016ec2701007387 */ /* 0x0003e20000100800 */
[----:B------:R-:W4:Y:S02]  /*99910*/  LDL.LU R43, [R1+0x1774] ;  /* 0x00177400012b7983 */ /* 0x000f240000300800 */
[----:B------:R-:W4:Y:S01]  /*99920*/  LDL.LU R42, [R1+0x1778] ;  /* 0x00177800012a7983 */ /* 0x000f220000300800 */
[----:B------:R-:W-:Y:S01]  /*99930*/  ISETP.NE.U32.AND P2, PT, R28, RZ, PT ;  /* 0x000000ff1c00720c */ /* 0x000fe20003f45070 */
[----:B------:R-:W-:-:S02]  /*99940*/  MOV R28, R40 ;  /* 0x00000028001c7202 */ /* 0x000fc40000000f00 */
[----:B------:R-:W-:Y:S02]  /*99950*/  IMAD.MOV.U32 R29, RZ, RZ, R41 ;  /* 0x000000ffff1d7224 */ /* 0x000fe400078e0029 */
[----:B-1----:R-:W4:Y:S01]  /*99960*/  LDL.LU R41, [R1+0x177c] ;  /* 0x00177c0001297983 */ /* 0x002f220000300800 */
[----:B------:R-:W4:Y:S03]  /*99970*/  LDL.LU R40, [R1+0x1780] ;  /* 0x0017800001287983 */ /* 0x000f260000300800 */
[----:B------:R1:W-:Y:S01]  /*99980*/  LDGSTS.E [R0+0x35e00], [R28.64], P1 ;  /* 0x35e000001c007fae */ /* 0x0003e20008921844 */
[-C--:B------:R-:W-:Y:S02]  /*99990*/  IADD3 R36, P1, R36, R56.reuse, RZ ;  /* 0x0000003824247210 */ /* 0x080fe40007f3e0ff */
[----:B------:R-:W-:Y:S02]  /*999a0*/  IADD3 R34, P3, R34, R56, RZ ;  /* 0x0000003822227210 */ /* 0x000fe40007f7e0ff */
[----:B------:R-:W-:Y:S01]  /*999b0*/  IADD3.X R37, R37, R2, RZ, P1, !PT ;  /* 0x0000000225257210 */ /* 0x000fe20000ffe4ff */
[----:B------:R-:W-:Y:S02]  /*999c0*/  STL [R1+0x16f8], R36 ;  /* 0x0016f82401007387 */ /* 0x000fe40000100800 */
[----:B------:R-:W-:-:S02]  /*999d0*/  IMAD.X R35, R35, 0x1, R2, P3 ;  /* 0x0000000123237824 */ /* 0x000fc400018e0602 */
[----:B------:R1:W-:Y:S01]  /*999e0*/  STL [R1+0x16f4], R37 ;  /* 0x0016f42501007387 */ /* 0x0003e20000100800 */
[----:B------:R-:W-:Y:S02]  /*999f0*/  STL [R1+0x1700], R34 ;  /* 0x0017002201007387 */ /* 0x000fe40000100800 */
[----:B-1----:R-:W-:Y:S01]  /*99a00*/  IMAD.MOV.U32 R29, RZ, RZ, R39 ;  /* 0x000000ffff1d7224 */ /* 0x002fe200078e0027 */
[----:B------:R-:W-:Y:S01]  /*99a10*/  MOV R28, R38 ;  /* 0x00000026001c7202 */ /* 0x000fe20000000f00 */
[----:B------:R1:W-:Y:S01]  /*99a20*/  STL [R1+0x16fc], R35 ;  /* 0x0016fc2301007387 */ /* 0x0003e20000100800 */
[----:B------:R-:W4:Y:S02]  /*99a30*/  LDL.LU R39, [R1+0x1784] ;  /* 0x0017840001277983 */ /* 0x000f240000300800 */
[----:B------:R-:W4:Y:S01]  /*99a40*/  LDL.LU R38, [R1+0x1788] ;  /* 0x0017880001267983 */ /* 0x000f220000300800 */
[----:B------:R1:W-:Y:S02]  /*99a50*/  LDGSTS.E [R0+0x37800], [R28.64], P2 ;  /* 0x378000001c007fae */ /* 0x0003e40009121844 */
[----:B-1----:R-:W-:Y:S01]  /*99a60*/  MOV R28, R36 ;  /* 0x00000024001c7202 */ /* 0x002fe20000000f00 */
[----:B------:R-:W-:-:S02]  /*99a70*/  IMAD.MOV.U32 R29, RZ, RZ, R37 ;  /* 0x000000ffff1d7224 */ /* 0x000fc400078e0025 */
[----:B------:R-:W4:Y:S04]  /*99a80*/  LDL.LU R37, [R1+0x17ec] ;  /* 0x0017ec0001257983 */ /* 0x000f280000300800 */
[----:B------:R1:W-:Y:S01]  /*99a90*/  LDGSTS.E [R0+0x37a00], [R28.64], P2 ;  /* 0x37a000001c007fae */ /* 0x0003e20009121844 */
[----:B------:R-:W4:Y:S02]  /*99aa0*/  LDL.LU R36, [R1+0x17f0] ;  /* 0x0017f00001247983 */ /* 0x000f240000300800 */
[----:B-1----:R-:W-:Y:S01]  /*99ab0*/  IMAD.MOV.U32 R29, RZ, RZ, R35 ;  /* 0x000000ffff1d7224 */ /* 0x002fe200078e0023 */
[----:B------:R-:W-:Y:S01]  /*99ac0*/  MOV R28, R34 ;  /* 0x00000022001c7202 */ /* 0x000fe20000000f00 */
[----:B------:R-:W4:Y:S01]  /*99ad0*/  LDL.LU R35, [R1+0x17f4] ;  /* 0x0017f40001237983 */ /* 0x000f220000300800 */
[----:B------:R-:W4:Y:S01]  /*99ae0*/  LDL.LU R34, [R1+0x17f8] ;  /* 0x0017f80001227983 */ /* 0x000f220000300800 */
[----:B------:R-:W-:-:S02]  /*99af0*/  ISETP.GT.AND P1, PT, R3, 0x73, PT ;  /* 0x000000730300780c */ /* 0x000fc40003f24270 */
[----:B------:R1:W-:Y:S02]  /*99b00*/  LDGSTS.E [R0+0x37c00], [R28.64], P2 ;  /* 0x37c000001c007fae */ /* 0x0003e40009121844 */
[----:B-1----:R-:W-:-:S04]  /*99b10*/  SEL R28, RZ, 0x4, !P1 ;  /* 0x00000004ff1c7807 */ /* 0x002fc80004800000 */
[----:B------:R-:W-:-:S04]  /*99b20*/  SEL R28, R28, RZ, !P0 ;  /* 0x000000ff1c1c7207 */ /* 0x000fc80004000000 */
[----:B------:R-:W-:Y:S02]  /*99b30*/  ISETP.NE.U32.AND P1, PT, R28, RZ, PT ;  /* 0x000000ff1c00720c */ /* 0x000fe40003f25070 */
[----:B---3--:R-:W-:-:S04]  /*99b40*/  IADD3 R32, P3, R32, R56, RZ ;  /* 0x0000003820207210 */ /* 0x008fc80007f7e0ff */
[----:B--2---:R-:W-:Y:S02]  /*99b50*/  IADD3.X R33, R33, R2, RZ, P3, !PT ;  /* 0x0000000221217210 */ /* 0x004fe40001ffe4ff */
[----:B------:R-:W-:Y:S01]  /*99b60*/  MOV R28, R32 ;  /* 0x00000020001c7202 */ /* 0x000fe20000000f00 */
[----:B------:R-:W-:Y:S02]  /*99b70*/  STL [R1+0x1708], R32 ;  /* 0x0017082001007387 */ /* 0x000fe40000100800 */
[----:B------:R-:W-:Y:S01]  /*99b80*/  IMAD.MOV.U32 R29, RZ, RZ, R33 ;  /* 0x000000ffff1d7224 */ /* 0x000fe200078e0021 */
[----:B----4-:R-:W-:Y:S01]  /*99b90*/  IADD3 R30, P4, R30, R56, RZ ;  /* 0x000000381e1e7210 */ /* 0x010fe20007f9e0ff */
[----:B------:R1:W-:Y:S04]  /*99ba0*/  STL [R1+0x1704], R33 ;  /* 0x0017042101007387 */ /* 0x0003e80000100800 */
[----:B------:R2:W-:Y:S01]  /*99bb0*/  LDGSTS.E [R0+0x37e00], [R28.64], P2 ;  /* 0x37e000001c007fae */ /* 0x0005e20009121844 */
[----:B------:R-:W-:-:S03]  /*99bc0*/  IMAD.X R31, R31, 0x1, R2, P4 ;  /* 0x000000011f1f7824 */ /* 0x000fc600020e0602 */
[----:B------:R-:W-:Y:S04]  /*99bd0*/  STL [R1+0x1770], R30 ;  /* 0x0017701e01007387 */ /* 0x000fe80000100800 */
[----:B------:R3:W-:Y:S01]  /*99be0*/  STL [R1+0x176c], R31 ;  /* 0x00176c1f01007387 */ /* 0x0007e20000100800 */
[----:B-1----:R-:W4:Y:S02]  /*99bf0*/  LDL.LU R33, [R1+0x17fc] ;  /* 0x0017fc0001217983 */ /* 0x002f240000300800 */
[----:B------:R-:W4:Y:S01]  /*99c00*/  LDL.LU R32, [R1+0x1800] ;  /* 0x0018000001207983 */ /* 0x000f220000300800 */
[----:B--2---:R-:W-:Y:S01]  /*99c10*/  MOV R28, R30 ;  /* 0x0000001e001c7202 */ /* 0x004fe20000000f00 */
[----:B------:R-:W-:Y:S02]  /*99c20*/  IMAD.MOV.U32 R29, RZ, RZ, R31 ;  /* 0x000000ffff1d7224 */ /* 0x000fe400078e001f */
[----:B---3--:R-:W3:Y:S01]  /*99c30*/  LDL.LU R31, [R1+0x1804] ;  /* 0x00180400011f7983 */ /* 0x008ee20000300800 */
[----:B------:R-:W3:Y:S03]  /*99c40*/  LDL.LU R30, [R1+0x1808] ;  /* 0x00180800011e7983 */ /* 0x000ee60000300800 */
[----:B------:R1:W-:Y:S01]  /*99c50*/  LDGSTS.E [R0+0x39800], [R28.64], P1 ;  /* 0x398000001c007fae */ /* 0x0003e20008921844 */
[----:B------:R-:W-:-:S04]  /*99c60*/  IADD3 R42, P2, R42, R56, RZ ;  /* 0x000000382a2a7210 */ /* 0x000fc80007f5e0ff */
[----:B------:R-:W-:Y:S02]  /*99c70*/  IADD3.X R43, R43, R2, RZ, P2, !PT ;  /* 0x000000022b2b7210 */ /* 0x000fe400017fe4ff */
[----:B------:R-:W-:Y:S02]  /*99c80*/  IADD3 R40, P3, R40, R56, RZ ;  /* 0x0000003828287210 */ /* 0x000fe40007f7e0ff */
[----:B-1----:R-:W-:Y:S01]  /*99c90*/  MOV R28, R42 ;  /* 0x0000002a001c7202 */ /* 0x002fe20000000f00 */
[----:B------:R-:W-:Y:S02]  /*99ca0*/  IMAD.MOV.U32 R29, RZ, RZ, R43 ;  /* 0x000000ffff1d7224 */ /* 0x000fe400078e002b */
[----:B------:R-:W-:-:S03]  /*99cb0*/  IMAD.X R41, R41, 0x1, R2, P3 ;  /* 0x0000000129297824 */ /* 0x000fc600018e0602 */
[----:B------:R1:W-:Y:S01]  /*99cc0*/  LDGSTS.E [R0+0x39a00], [R28.64], P1 ;  /* 0x39a000001c007fae */ /* 0x0003e20008921844 */
[----:B------:R-:W-:Y:S02]  /*99cd0*/  ISETP.GT.AND P2, PT, R3, 0x77, PT ;  /* 0x000000770300780c */ /* 0x000fe40003f44270 */
[----:B-1----:R-:W-:Y:S01]  /*99ce0*/  MOV R28, R40 ;  /* 0x00000028001c7202 */ /* 0x002fe20000000f00 */
[----:B------:R-:W-:-:S05]  /*99cf0*/  IMAD.MOV.U32 R29, RZ, RZ, R41 ;  /* 0x000000ffff1d7224 */ /* 0x000fca00078e0029 */
[----:B------:R1:W-:Y:S02]  /*99d00*/  LDGSTS.E [R0+0x39c00], [R28.64], P1 ;  /* 0x39c000001c007fae */ /* 0x0003e40008921844 */
[----:B-1----:R-:W-:Y:S02]  /*99d10*/  SEL R28, RZ, 0x4, !P2 ;  /* 0x00000004ff1c7807 */ /* 0x002fe40005000000 */
[----:B------:R-:W-:Y:S02]  /*99d20*/  IADD3 R38, P3, R38, R56, RZ ;  /* 0x0000003826267210 */ /* 0x000fe40007f7e0ff */
[----:B------:R-:W-:Y:S02]  /*99d30*/  SEL R28, R28, RZ, !P0 ;  /* 0x000000ff1c1c7207 */ /* 0x000fe40004000000 */
[----:B------:R-:W-:Y:S02]  /*99d40*/  IADD3.X R39, R39, R2, RZ, P3, !PT ;  /* 0x0000000227277210 */ /* 0x000fe40001ffe4ff */
[----:B------:R-:W-:Y:S01]  /*99d50*/  ISETP.NE.U32.AND P2, PT, R28, RZ, PT ;  /* 0x000000ff1c00720c */ /* 0x000fe20003f45070 */
[----:B------:R-:W-:Y:S01]  /*99d60*/  IMAD.MOV.U32 R28, RZ, RZ, R38 ;  /* 0x000000ffff1c7224 */ /* 0x000fe200078e0026 */
[----:B------:R-:W-:Y:S01]  /*99d70*/  MOV R29, R39 ;  /* 0x00000027001d7202 */ /* 0x000fe20000000f00 */
[----:B------:R-:W-:Y:S04]  /*99d80*/  STL [R1+0x1778], R42 ;  /* 0x0017782a01007387 */ /* 0x000fe80000100800 */
[----:B------:R1:W-:Y:S01]  /*99d90*/  LDGSTS.E [R0+0x39e00], [R28.64], P1 ;  /* 0x39e000001c007fae */ /* 0x0003e20008921844 */
[----:B------:R-:W-:Y:S01]  /*99da0*/  STL [R1+0x1774], R43 ;  /* 0x0017742b01007387 */ /* 0x000fe20000100800 */
[----:B------:R-:W-:-:S02]  /*99db0*/  IADD3 R36, P1, R36, R56, RZ ;  /* 0x0000003824247210 */ /* 0x000fc40007f3e0ff */
[----:B------:R-:W-:Y:S01]  /*99dc0*/  STL [R1+0x1780], R40 ;  /* 0x0017802801007387 */ /* 0x000fe20000100800 */
[----:B------:R-:W-:Y:S02]  /*99dd0*/  STL [R1+0x177c], R41 ;  /* 0x00177c2901007387 */ /* 0x000fe40000100800 */
[----:B------:R-:W-:Y:S02]  /*99de0*/  STL [R1+0x1788], R38 ;  /* 0x0017882601007387 */ /* 0x000fe40000100800 */
[----:B------:R-:W-:Y:S01]  /*99df0*/  IMAD.X R37, R37, 0x1, R2, P1 ;  /* 0x0000000125257824 */ /* 0x000fe200008e0602 */
[----:B------:R1:W-:Y:S01]  /*99e00*/  STL [R1+0x1784], R39 ;  /* 0x0017842701007387 */ /* 0x0003e20000100800 */
[----:B------:R-:W-:Y:S01]  /*99e10*/  STL [R1+0x17f0], R36 ;  /* 0x0017f02401007387 */ /* 0x000fe20000100800 */
[----:B------:R-:W-:Y:S02]  /*99e20*/  IADD3 R34, P3, R34, R56, RZ ;  /* 0x0000003822227210 */ /* 0x000fe40007f7e0ff */
[----:B------:R1:W-:Y:S02]  /*99e30*/  STL [R1+0x17ec], R37 ;  /* 0x0017ec2501007387 */ /* 0x0003e40000100800 */
[----:B------:R-:W-:-:S02]  /*99e40*/  IADD3.X R35, R35, R2, RZ, P3, !PT ;  /* 0x0000000223237210 */ /* 0x000fc40001ffe4ff */
[----:B------:R-:W-:Y:S04]  /*99e50*/  STL [R1+0x17f8], R34 ;  /* 0x0017f82201007387 */ /* 0x000fe80000100800 */
[----:B------:R3:W-:Y:S01]  /*99e60*/  STL [R1+0x17f4], R35 ;  /* 0x0017f42301007387 */ /* 0x0007e20000100800 */
[----:B-1----:R-:W2:Y:S02]  /*99e70*/  LDL.LU.64 R38, [R1+0xeb0] ;  /* 0x000eb00001267983 */ /* 0x002ea40000300a00 */
[----:B------:R-:W-:Y:S01]  /*99e80*/  IMAD.MOV.U32 R28, RZ, RZ, R36 ;  /* 0x000000ffff1c7224 */ /* 0x000fe200078e0024 */
[----:B------:R-:W-:Y:S02]  /*99e90*/  MOV R29, R37 ;  /* 0x00000025001d7202 */ /* 0x000fe40000000f00 */
[----:B------:R-:W2:Y:S01]  /*99ea0*/  LDL.LU.64 R36, [R1+0xea8] ;  /* 0x000ea80001247983 */ /* 0x000ea20000300a00 */
[----:B------:R-:W2:Y:S03]  /*99eb0*/  LDL.LU.64 R46, [R1+0xea0] ;  /* 0x000ea000012e7983 */ /* 0x000ea60000300a00 */
[----:B------:R1:W-:Y:S04]  /*99ec0*/  LDGSTS.E [R0+0x3b800], [R28.64], P2 ;  /* 0x3b8000001c007fae */ /* 0x0003e80009121844 */
[----:B------:R-:W3:Y:S01]  /*99ed0*/  S2R R45, SR_TID.X ;  /* 0x00000000002d7919 */ /* 0x000ee20000002100 */
[----:B-1----:R-:W-:Y:S01]  /*99ee0*/  IMAD.MOV.U32 R28, RZ, RZ, R34 ;  /* 0x000000ffff1c7224 */ /* 0x002fe200078e0022 */
[----:B------:R-:W-:-:S05]  /*99ef0*/  MOV R29, R35 ;  /* 0x00000023001d7202 */ /* 0x000fca0000000f00 */
[----:B------:R1:W-:Y:S01]  /*99f00*/  LDGSTS.E [R0+0x3ba00], [R28.64], P2 ;  /* 0x3ba000001c007fae */ /* 0x0003e20009121844 */
[----:B----4-:R-:W-:-:S05]  /*99f10*/  IADD3 R32, P1, R32, R56, RZ ;  /* 0x0000003820207210 */ /* 0x010fca0007f3e0ff */
[----:B------:R-:W-:Y:S01]  /*99f20*/  IMAD.X R33, R33, 0x1, R2, P1 ;  /* 0x0000000121217824 */ /* 0x000fe200008e0602 */
[----:B------:R-:W-:Y:S01]  /*99f30*/  STL [R1+0x1800], R32 ;  /* 0x0018002001007387 */ /* 0x000fe20000100800 */
[----:B---3--:R-:W-:-:S03]  /*99f40*/  IADD3 R30, P3, R30, R56, RZ ;  /* 0x000000381e1e7210 */ /* 0x008fc60007f7e0ff */
[----:B------:R-:W-:Y:S01]  /*99f50*/  STL [R1+0x17fc], R33 ;  /* 0x0017fc2101007387 */ /* 0x000fe20000100800 */
[----:B-1----:R-:W-:Y:S01]  /*99f60*/  IMAD.MOV.U32 R28, RZ, RZ, R32 ;  /* 0x000000ffff1c7224 */ /* 0x002fe200078e0020 */
[----:B------:R-:W-:Y:S02]  /*99f70*/  MOV R29, R33 ;  /* 0x00000021001d7202 */ /* 0x000fe40000000f00 */
[----:B------:R-:W-:Y:S01]  /*99f80*/  IADD3.X R31, R31, R2, RZ, P3, !PT ;  /* 0x000000021f1f7210 */ /* 0x000fe20001ffe4ff */
[----:B------:R-:W-:Y:S01]  /*99f90*/  STL [R1+0x1808], R30 ;  /* 0x0018081e01007387 */ /* 0x000fe20000100800 */
[----:B------:R-:W3:Y:S03]  /*99fa0*/  LDL.LU.64 R34, [R1+0xe98] ;  /* 0x000e980001227983 */ /* 0x000ee60000300a00 */
[----:B------:R1:W-:Y:S04]  /*99fb0*/  LDGSTS.E [R0+0x3bc00], [R28.64], P2 ;  /* 0x3bc000001c007fae */ /* 0x0003e80009121844 */
[----:B------:R4:W-:Y:S01]  /*99fc0*/  STL [R1+0x1804], R31 ;  /* 0x0018041f01007387 */ /* 0x0009e20000100800 */
[----:B-1----:R-:W-:Y:S01]  /*99fd0*/  IMAD.MOV.U32 R28, RZ, RZ, R30 ;  /* 0x000000ffff1c7224 */ /* 0x002fe200078e001e */
[----:B------:R-:W-:-:S02]  /*99fe0*/  MOV R29, R31 ;  /* 0x0000001f001d7202 */ /* 0x000fc40000000f00 */
[----:B----4-:R-:W4:Y:S01]  /*99ff0*/  LDL.LU.64 R30, [R1+0xe30] ;  /* 0x000e3000011e7983 */ /* 0x010f220000300a00 */
[----:B------:R-:W4:Y:S02]  /*9a000*/  LDL.LU.64 R40, [R1+0xe28] ;  /* 0x000e280001287983 */ /* 0x000f240000300a00 */
[----:B------:R-:W4:Y:S01]  /*9a010*/  LDL.LU.64 R42, [R1+0xe20] ;  /* 0x000e2000012a7983 */ /* 0x000f220000300a00 */
[----:B------:R-:W-:Y:S01]  /*9a020*/  LOP3.LUT R32, R45, 0x7f, RZ, 0xc0, !PT ;  /* 0x0000007f2d207812 */ /* 0x000fe200078ec0ff */
[----:B------:R-:W4:Y:S01]  /*9a030*/  LDL.LU.64 R52, [R1+0xe18] ;  /* 0x000e180001347983 */ /* 0x000f220000300a00 */
[----:B------:R-:W-:-:S03]  /*9a040*/  ISETP.GT.AND P1, PT, R3, 0x7b, PT ;  /* 0x0000007b0300780c */ /* 0x000fc60003f24270 */
[----:B------:R1:W-:Y:S01]  /*9a050*/  LDGSTS.E [R0+0x3be00], [R28.64], P2 ;  /* 0x3be000001c007fae */ /* 0x0003e20009121844 */
[----:B------:R-:W-:Y:S02]  /*9a060*/  ISETP.GE.AND P3, PT, R32, R3, PT ;  /* 0x000000032000720c */ /* 0x000fe40003f66270 */
[----:B------:R-:W-:Y:S01]  /*9a070*/  ISETP.GT.AND P2, PT, R3, 0x7f, PT ;  /* 0x0000007f0300780c */ /* 0x000fe20003f44270 */
[----:B------:R-:W-:Y:S01]  /*9a080*/  SEL R3, RZ, 0x4, !P1 ;  /* 0x00000004ff037807 */ /* 0x000fe20004800000 */
[----:B------:R-:W4:Y:S01]  /*9a090*/  LDL.LU.64 R50, [R1+0xe10] ;  /* 0x000e100001327983 */ /* 0x000f220000300a00 */
[----:B------:R-:W4:Y:S02]  /*9a0a0*/  LDL.LU.64 R48, [R1+0xdd0] ;  /* 0x000dd00001307983 */ /* 0x000f240000300a00 */
[----:B------:R-:W4:Y:S01]  /*9a0b0*/  LDL.LU.64 R44, [R1+0xd90] ;  /* 0x000d9000012c7983 */ /* 0x000f220000300a00 */
[----:B------:R-:W-:-:S04]  /*9a0c0*/  SEL R3, R3, RZ, !P0 ;  /* 0x000000ff03037207 */ /* 0x000fc80004000000 */
[----:B------:R-:W-:Y:S02]  /*9a0d0*/  ISETP.NE.U32.AND P1, PT, R3, RZ, PT ;  /* 0x000000ff0300720c */ /* 0x000fe40003f25070 */
[----:B-1----:R-:W-:Y:S01]  /*9a0e0*/  SEL R28, RZ, 0x4, P3 ;  /* 0x00000004ff1c7807 */ /* 0x002fe20001800000 */
[----:B------:R-:W-:-:S04]  /*9a0f0*/  SEL R3, RZ, 0x4, !P2 ;  /* 0x00000004ff037807 */ /* 0x000fc80005000000 */
[----:B------:R-:W-:Y:S02]  /*9a100*/  SEL R3, R3, RZ, !P0 ;  /* 0x000000ff03037207 */ /* 0x000fe40004000000 */
[----:B------:R-:W-:Y:S02]  /*9a110*/  SEL R28, R28, RZ, !P0 ;  /* 0x000000ff1c1c7207 */ /* 0x000fe40004000000 */
[----:B------:R-:W-:Y:S02]  /*9a120*/  ISETP.NE.U32.AND P2, PT, R3, RZ, PT ;  /* 0x000000ff0300720c */ /* 0x000fe40003f45070 */
[----:B------:R-:W-:Y:S02]  /*9a130*/  ISETP.NE.U32.AND P0, PT, R28, RZ, PT ;  /* 0x000000ff1c00720c */ /* 0x000fe40003f05070 */
[----:B--2---:R-:W-:-:S05]  /*9a140*/  IADD3 R32, P3, R38, R56, RZ ;  /* 0x0000003826207210 */ /* 0x004fca0007f7e0ff */
[----:B------:R-:W-:Y:S01]  /*9a150*/  IMAD.X R33, R39, 0x1, R2, P3 ;  /* 0x0000000127217824 */ /* 0x000fe200018e0602 */
[----:B------:R-:W-:-:S04]  /*9a160*/  IADD3 R38, P3, R36, R56, RZ ;  /* 0x0000003824267210 */ /* 0x000fc80007f7e0ff */
[----:B------:R-:W-:Y:S01]  /*9a170*/  IADD3.X R3, R37, R2, RZ, P3, !PT ;  /* 0x0000000225037210 */ /* 0x000fe20001ffe4ff */
[----:B------:R-:W-:Y:S02]  /*9a180*/  IADD3 R37, P3, R46, R56, RZ ;  /* 0x000000382e257210 */ /* 0x000fe40007f7e0ff */
[----:B------:R-:W-:Y:S01]  /*9a190*/  IMAD.MOV.U32 R64, RZ, RZ, c[0x0][0x18c] ;  /* 0x00006300ff407624 */ /* 0x000fe200078e00ff */
[----:B------:R1:W-:Y:S02]  /*9a1a0*/  LDGSTS.E [R0+0x3d800], [R32.64], P1 ;  /* 0x3d80000020007fae */ /* 0x0003e40008921844 */
[----:B------:R-:W-:Y:S02]  /*9a1b0*/  IMAD.X R28, R47, 0x1, R2, P3 ;  /* 0x000000012f1c7824 */ /* 0x000fe400018e0602 */
[----:B------:R-:W2:Y:S01]  /*9a1c0*/  LDL.LU.64 R46, [R1+0xd50] ;  /* 0x000d5000012e7983 */ /* 0x000ea20000300a00 */
[----:B------:R-:W-:Y:S01]  /*9a1d0*/  IMAD.MOV.U32 R172, RZ, RZ, R38 ;  /* 0x000000ffffac7224 */ /* 0x000fe200078e0026 */
[----:B------:R-:W-:Y:S01]  /*9a1e0*/  MOV R173, R3 ;  /* 0x0000000300ad7202 */ /* 0x000fe20000000f00 */
[----:B------:R-:W-:Y:S01]  /*9a1f0*/  IMAD.MOV.U32 R170, RZ, RZ, R37 ;  /* 0x000000ffffaa7224 */ /* 0x000fe200078e0025 */
[----:B------:R-:W-:-:S02]  /*9a200*/  MOV R171, R28 ;  /* 0x0000001c00ab7202 */ /* 0x000fc40000000f00 */
[----:B------:R-:W-:Y:S01]  /*9a210*/  SHF.L.U32 R64, R64, 0x7, RZ ;  /* 0x0000000740407819 */ /* 0x000fe200000006ff */
[----:B------:R1:W-:Y:S01]  /*9a220*/  STL.64 [R1+0xeb0], R32 ;  /* 0x000eb02001007387 */ /* 0x0003e20000100a00 */
[----:B------:R-:W-:Y:S02]  /*9a230*/  STL.64 [R1+0xea8], R172 ;  /* 0x000ea8ac01007387 */ /* 0x000fe40000100a00 */
[----:B------:R-:W-:Y:S01]  /*9a240*/  STL.64 [R1+0xea0], R170 ;  /* 0x000ea0aa01007387 */ /* 0x000fe20000100a00 */
[----:B------:R1:W-:Y:S01]  /*9a250*/  LDGSTS.E [R0+0x3da00], [R172.64], P1 ;  /* 0x3da00000ac007fae */ /* 0x0003e20008921844 */
[----:B------:R-:W-:Y:S02]  /*9a260*/  IMAD.SHL.U32 R64, R64, 0x4, RZ ;  /* 0x0000000440407824 */ /* 0x000fe400078e00ff */
[----:B------:R1:W-:Y:S01]  /*9a270*/  LDGSTS.E [R0+0x3dc00], [R170.64], P1 ;  /* 0x3dc00000aa007fae */ /* 0x0003e20008921844 */
[----:B---3--:R-:W-:-:S04]  /*9a280*/  IADD3 R36, P3, R34, R56, RZ ;  /* 0x0000003822247210 */ /* 0x008fc80007f7e0ff */
[----:B------:R-:W-:Y:S02]  /*9a290*/  IADD3.X R29, R35, R2, RZ, P3, !PT ;  /* 0x00000002231d7210 */ /* 0x000fe40001ffe4ff */
[----:B----4-:R-:W-:-:S05]  /*9a2a0*/  IADD3 R35, P3, R30, R56, RZ ;  /* 0x000000381e237210 */ /* 0x010fca0007f7e0ff */
[----:B------:R-:W-:Y:S01]  /*9a2b0*/  IMAD.X R30, R31, 0x1, R2, P3 ;  /* 0x000000011f1e7824 */ /* 0x000fe200018e0602 */
[----:B------:R-:W-:-:S04]  /*9a2c0*/  IADD3 R34, P3, R40, R56, RZ ;  /* 0x0000003828227210 */ /* 0x000fc80007f7e0ff */
[----:B------:R-:W-:Y:S01]  /*9a2d0*/  IADD3.X R31, R41, R2, RZ, P3, !PT ;  /* 0x00000002291f7210 */ /* 0x000fe20001ffe4ff */
[----:B------:R-:W-:-:S05]  /*9a2e0*/  IADD3 R40, P3, R42, R56, RZ ;  /* 0x000000382a287210 */ /* 0x000fca0007f7e0ff */
[----:B------:R-:W-:Y:S01]  /*9a2f0*/  IMAD.X R39, R43, 0x1, R2, P3 ;  /* 0x000000012b277824 */ /* 0x000fe200018e0602 */
[----:B------:R-:W-:Y:S01]  /*9a300*/  IADD3 R42, P3, R52, R56, RZ ;  /* 0x00000038342a7210 */ /* 0x000fe20007f7e0ff */
[----:B------:R-:W-:Y:S01]  /*9a310*/  IMAD.MOV.U32 R168, RZ, RZ, R36 ;  /* 0x000000ffffa87224 */ /* 0x000fe200078e0024 */
[----:B------:R-:W-:Y:S01]  /*9a320*/  MOV R169, R29 ;  /* 0x0000001d00a97202 */ /* 0x000fe20000000f00 */
[----:B------:R-:W-:Y:S01]  /*9a330*/  IMAD.MOV.U32 R58, RZ, RZ, R35 ;  /* 0x000000ffff3a7224 */ /* 0x000fe200078e0023 */
[----:B------:R-:W-:Y:S02]  /*9a340*/  IADD3.X R41, R53, R2, RZ, P3, !PT ;  /* 0x0000000235297210 */ /* 0x000fe40001ffe4ff */
[----:B------:R-:W-:Y:S01]  /*9a350*/  MOV R59, R30 ;  /* 0x0000001e003b7202 */ /* 0x000fe20000000f00 */
[----:B------:R-:W-:Y:S01]  /*9a360*/  IMAD.MOV.U32 R56, RZ, RZ, R34 ;  /* 0x000000ffff387224 */ /* 0x000fe200078e0022 */
[----:B------:R-:W-:Y:S01]  /*9a370*/  MOV R57, R31 ;  /* 0x0000001f00397202 */ /* 0x000fe20000000f00 */
[----:B------:R-:W-:Y:S01]  /*9a380*/  IMAD.MOV.U32 R54, RZ, RZ, R40 ;  /* 0x000000ffff367224 */ /* 0x000fe200078e0028 */
[----:B------:R-:W-:Y:S01]  /*9a390*/  MOV R55, R39 ;  /* 0x0000002700377202 */ /* 0x000fe20000000f00 */
[----:B------:R-:W-:Y:S01]  /*9a3a0*/  IMAD.MOV.U32 R52, RZ, RZ, R42 ;  /* 0x000000ffff347224 */ /* 0x000fe200078e002a */
[----:B------:R-:W-:Y:S01]  /*9a3b0*/  MOV R53, R41 ;  /* 0x0000002900357202 */ /* 0x000fe20000000f00 */
[----:B------:R-:W-:Y:S01]  /*9a3c0*/  STL.64 [R1+0xe98], R168 ;  /* 0x000e98a801007387 */ /* 0x000fe20000100a00 */
[----:B------:R-:W-:Y:S02]  /*9a3d0*/  STL.64 [R1+0xe30], R58 ;  /* 0x000e303a01007387 */ /* 0x000fe40000100a00 */
[----:B------:R-:W-:Y:S02]  /*9a3e0*/  STL.64 [R1+0xe28], R56 ;  /* 0x000e283801007387 */ /* 0x000fe40000100a00 */
[----:B------:R-:W-:Y:S01]  /*9a3f0*/  STL.64 [R1+0xe20], R54 ;  /* 0x000e203601007387 */ /* 0x000fe20000100a00 */
[----:B------:R3:W-:Y:S04]  /*9a400*/  STL.64 [R1+0xe18], R52 ;  /* 0x000e183401007387 */ /* 0x0007e80000100a00 */
[----:B------:R2:W-:Y:S01]  /*9a410*/  LDGSTS.E [R0+0x3de00], [R168.64], P1 ;  /* 0x3de00000a8007fae */ /* 0x0005e20008921844 */
[----:B------:R-:W4:Y:S01]  /*9a420*/  LDL.LU.64 R42, [R1+0xd10] ;  /* 0x000d1000012a7983 */ /* 0x000f220000300a00 */
[----:B------:R-:W-:Y:S01]  /*9a430*/  IADD3 R38, P1, R50, R64, RZ ;  /* 0x0000004032267210 */ /* 0x000fe20007f3e0ff */
[----:B------:R-:W4:Y:S01]  /*9a440*/  LDL.LU.64 R40, [R1+0xcd0] ;  /* 0x000cd00001287983 */ /* 0x000f220000300a00 */
[----:B------:R-:W4:Y:S04]  /*9a450*/  LDL.LU.64 R36, [R1+0xc90] ;  /* 0x000c900001247983 */ /* 0x000f280000300a00 */
[----:B------:R2:W-:Y:S01]  /*9a460*/  LDGSTS.E [R0+0x3f800], [R58.64], P2 ;  /* 0x3f8000003a007fae */ /* 0x0005e20009121844 */
[----:B------:R-:W-:Y:S01]  /*9a470*/  IADD3.X R39, R51, R252, RZ, P1, !PT ;  /* 0x000000fc33277210 */ /* 0x000fe20000ffe4ff */
[----:B------:R-:W-:-:S02]  /*9a480*/  IADD3 R35, P1, R48, R64, RZ ;  /* 0x0000004030237210 */ /* 0x000fc40007f3e0ff */
[----:B------:R2:W-:Y:S01]  /*9a490*/  LDGSTS.E [R0+0x3fa00], [R56.64], P2 ;  /* 0x3fa0000038007fae */ /* 0x0005e20009121844 */
[----:B------:R2:W-:Y:S01]  /*9a4a0*/  LDGSTS.E [R0+0x3fc00], [R54.64], P2 ;  /* 0x3fc0000036007fae */ /* 0x0005e20009121844 */
[----:B------:R3:W-:Y:S02]  /*9a4b0*/  LDGSTS.E [R0+0x3fe00], [R52.64], P2 ;  /* 0x3fe0000034007fae */ /* 0x0007e40009121844 */
[----:B------:R-:W-:Y:S01]  /*9a4c0*/  IMAD.X R34, R49, 0x1, R252, P1 ;  /* 0x0000000131227824 */ /* 0x000fe200008e06fc */
[----:B-1----:R-:W-:-:S04]  /*9a4d0*/  IADD3 R33, P1, R44, R64, RZ ;  /* 0x000000402c217210 */ /* 0x002fc80007f3e0ff */
[----:B------:R-:W-:Y:S02]  /*9a4e0*/  IADD3.X R32, R45, R252, RZ, P1, !PT ;  /* 0x000000fc2d207210 */ /* 0x000fe40000ffe4ff */
[----:B------:R-:W4:Y:S01]  /*9a4f0*/  LDL.LU.64 R44, [R1+0xc50] ;  /* 0x000c5000012c7983 */ /* 0x000f220000300a00 */
[----:B--2---:R-:W-:-:S05]  /*9a500*/  IADD3 R31, P1, R46, R64, RZ ;  /* 0x000000402e1f7210 */ /* 0x004fca0007f3e0ff */
[----:B------:R-:W-:Y:S02]  /*9a510*/  IMAD.X R30, R47, 0x1, R252, P1 ;  /* 0x000000012f1e7824 */ /* 0x000fe400008e06fc */
[----:B------:R-:W2:Y:S01]  /*9a520*/  LDL.LU.64 R46, [R1+0xc10] ;  /* 0x000c1000012e7983 */ /* 0x000ea20000300a00 */
[----:B------:R-:W2:Y:S02]  /*9a530*/  LDL.LU.64 R48, [R1+0xa18] ;  /* 0x000a180001307983 */ /* 0x000ea40000300a00 */
[----:B------:R-:W2:Y:S02]  /*9a540*/  LDL.LU.64 R50, [R1+0xbd0] ;  /* 0x000bd00001327983 */ /* 0x000ea40000300a00 */
[----:B---3--:R-:W3:Y:S01]  /*9a550*/  LDL.LU.64 R52, [R1+0xb90] ;  /* 0x000b900001347983 */ /* 0x008ee20000300a00 */
[----:B------:R-:W3:Y:S01]  /*9a560*/  LDL.LU.64 R54, [R1+0xb50] ;  /* 0x000b500001367983 */ /* 0x000ee20000300a00 */
[----:B------:R-:W3:Y:S02]  /*9a570*/  LDL.LU.64 R56, [R1+0xb10] ;  /* 0x000b100001387983 */ /* 0x000ee40000300a00 */
[----:B------:R-:W3:Y:S02]  /*9a580*/  LDL.LU.64 R58, [R1+0xad0] ;  /* 0x000ad000013a7983 */ /* 0x000ee40000300a00 */
[----:B------:R-:W3:Y:S01]  /*9a590*/  LDL.LU.64 R168, [R1+0xa90] ;  /* 0x000a900001a87983 */ /* 0x000ee20000300a00 */
[----:B------:R1:W-:Y:S01]  /*9a5a0*/  STL.64 [R1+0xe10], R38 ;  /* 0x000e102601007387 */ /* 0x0003e20000100a00 */
[----:B----4-:R-:W-:-:S04]  /*9a5b0*/  IADD3 R29, P1, R42, R64, RZ ;  /* 0x000000402a1d7210 */ /* 0x010fc80007f3e0ff */
[----:B------:R-:W-:Y:S01]  /*9a5c0*/  IADD3.X R28, R43, R252, RZ, P1, !PT ;  /* 0x000000fc2b1c7210 */ /* 0x000fe20000ffe4ff */
[----:B------:R-:W-:-:S05]  /*9a5d0*/  IADD3 R3, P1, R40, R64, RZ ;  /* 0x0000004028037210 */ /* 0x000fca0007f3e0ff */
[----:B------:R-:W-:Y:S01]  /*9a5e0*/  IMAD.X R0, R41, 0x1, R252, P1 ;  /* 0x0000000129007824 */ /* 0x000fe200008e06fc */
[----:B------:R-:W-:-:S04]  /*9a5f0*/  IADD3 R40, P1, R36, R64, RZ ;  /* 0x0000004024287210 */ /* 0x000fc80007f3e0ff */
[----:B------:R-:W-:Y:S02]  /*9a600*/  IADD3.X R36, R37, R252, RZ, P1, !PT ;  /* 0x000000fc25247210 */ /* 0x000fe40000ffe4ff */
[----:B------:R-:W-:-:S05]  /*9a610*/  IADD3 R42, P1, R44, R64, RZ ;  /* 0x000000402c2a7210 */ /* 0x000fca0007f3e0ff */
[----:B------:R-:W-:Y:S01]  /*9a620*/  IMAD.X R41, R45, 0x1, R252, P1 ;  /* 0x000000012d297824 */ /* 0x000fe200008e06fc */
[----:B------:R-:W-:Y:S02]  /*9a630*/  LEA R37, R60, R65, 0x10 ;  /* 0x000000413c257211 */ /* 0x000fe400078e80ff */
[----:B--2---:R-:W-:-:S04]  /*9a640*/  IADD3 R44, P1, R46, R64, RZ ;  /* 0x000000402e2c7210 */ /* 0x004fc80007f3e0ff */
[----:B------:R-:W-:Y:S01]  /*9a650*/  IADD3.X R43, R47, R252, RZ, P1, !PT ;  /* 0x000000fc2f2b7210 */ /* 0x000fe20000ffe4ff */
[----:B------:R-:W-:-:S05]  /*9a660*/  IADD3 R46, P1, R48, R64, RZ ;  /* 0x00000040302e7210 */ /* 0x000fca0007f3e0ff */
[----:B------:R-:W-:Y:S01]  /*9a670*/  IMAD.X R45, R49, 0x1, R252, P1 ;  /* 0x00000001312d7824 */ /* 0x000fe200008e06fc */
[----:B------:R-:W-:-:S04]  /*9a680*/  IADD3 R48, P1, R50, R64, RZ ;  /* 0x0000004032307210 */ /* 0x000fc80007f3e0ff */
[----:B------:R-:W-:Y:S01]  /*9a690*/  IADD3.X R47, R51, R252, RZ, P1, !PT ;  /* 0x000000fc332f7210 */ /* 0x000fe20000ffe4ff */
[----:B---3--:R-:W-:-:S05]  /*9a6a0*/  IADD3 R50, P1, R52, R64, RZ ;  /* 0x0000004034327210 */ /* 0x008fca0007f3e0ff */
[----:B------:R-:W-:Y:S01]  /*9a6b0*/  IMAD.X R49, R53, 0x1, R252, P1 ;  /* 0x0000000135317824 */ /* 0x000fe200008e06fc */
[----:B------:R-:W-:-:S04]  /*9a6c0*/  IADD3 R52, P1, R54, R64, RZ ;  /* 0x0000004036347210 */ /* 0x000fc80007f3e0ff */
[----:B------:R-:W-:Y:S01]  /*9a6d0*/  IADD3.X R51, R55, R252, RZ, P1, !PT ;  /* 0x000000fc37337210 */ /* 0x000fe20000ffe4ff */
[----:B------:R-:W-:-:S05]  /*9a6e0*/  IADD3 R54, P1, R56, R64, RZ ;  /* 0x0000004038367210 */ /* 0x000fca0007f3e0ff */
[----:B------:R-:W-:Y:S01]  /*9a6f0*/  IMAD.X R53, R57, 0x1, R252, P1 ;  /* 0x0000000139357824 */ /* 0x000fe200008e06fc */
[----:B------:R-:W-:-:S04]  /*9a700*/  IADD3 R56, P1, R58, R64, RZ ;  /* 0x000000403a387210 */ /* 0x000fc80007f3e0ff */
[----:B------:R-:W-:Y:S01]  /*9a710*/  IADD3.X R55, R59, R252, RZ, P1, !PT ;  /* 0x000000fc3b377210 */ /* 0x000fe20000ffe4ff */
[----:B------:R-:W-:Y:S01]  /*9a720*/  IADD3 R58, P1, R168, R64, RZ ;  /* 0x00000040a83a7210 */ /* 0x000fe20007f3e0ff */
[----:B------:R-:W-:-:S04]  /*9a730*/  IADD3 R59, R37, 0x100000, RZ ;  /* 0x00100000253b7810 */ /* 0x000fc80007ffe0ff */
[----:B------:R-:W-:Y:S02]  /*9a740*/  IMAD.X R57, R169, 0x1, R252, P1 ;  /* 0x00000001a9397824 */ /* 0x000fe400008e06fc */
[----:B-1----:R-:W-:Y:S01]  /*9a750*/  LOP3.LUT R35, R35, R34, RZ, 0x3c, !PT ;  /* 0x0000002223237212 */ /* 0x002fe200078e3cff */
[----:B------:R-:W0:Y:S01]  /*9a760*/  LDGDEPBAR ;  /* 0x00000000000079af */ /* 0x000e220000000000 */
[----:B------:R-:W-:Y:S02]  /*9a770*/  LOP3.LUT R33, R33, R32, RZ, 0x3c, !PT ;  /* 0x0000002021217212 */ /* 0x000fe400078e3cff */
[----:B------:R-:W-:Y:S01]  /*9a780*/  LOP3.LUT R34, R35, R34, RZ, 0x3c, !PT ;  /* 0x0000002223227212 */ /* 0x000fe200078e3cff */
[----:B------:R1:W-:Y:S01]  /*9a790*/  LDGSTS.E [R59+0x40000], [R38.64], P0 ;  /* 0x40000000263b7fae */ /* 0x0003e20008121844 */
[----:B------:R-:W-:Y:S02]  /*9a7a0*/  LOP3.LUT R32, R33, R32, RZ, 0x3c, !PT ;  /* 0x0000002021207212 */ /* 0x000fe400078e3cff */
[----:B------:R-:W-:Y:S02]  /*9a7b0*/  LOP3.LUT R35, R35, R34, RZ, 0x3c, !PT ;  /* 0x0000002223237212 */ /* 0x000fe400078e3cff */
[----:B------:R-:W-:-:S02]  /*9a7c0*/  LOP3.LUT R31, R31, R30, RZ, 0x3c, !PT ;  /* 0x0000001e1f1f7212 */ /* 0x000fc400078e3cff */
[----:B------:R-:W-:Y:S01]  /*9a7d0*/  LOP3.LUT R33, R33, R32, RZ, 0x3c, !PT ;  /* 0x0000002021217212 */ /* 0x000fe200078e3cff */
[----:B------:R2:W-:Y:S01]  /*9a7e0*/  STL.64 [R1+0xdd0], R34 ;  /* 0x000dd02201007387 */ /* 0x0005e20000100a00 */
[----:B------:R-:W-:Y:S02]  /*9a7f0*/  LOP3.LUT R30, R31, R30, RZ, 0x3c, !PT ;  /* 0x0000001e1f1e7212 */ /* 0x000fe400078e3cff */
[----:B------:R-:W-:Y:S01]  /*9a800*/  LOP3.LUT R29, R29, R28, RZ, 0x3c, !PT ;  /* 0x0000001c1d1d7212 */ /* 0x000fe200078e3cff */
[----:B------:R3:W-:Y:S01]  /*9a810*/  STL.64 [R1+0xd90], R32 ;  /* 0x000d902001007387 */ /* 0x0007e20000100a00 */
[----:B-1----:R-:W-:Y:S02]  /*9a820*/  IADD3 R38, R37, 0x100000, RZ ;  /* 0x0010000025267810 */ /* 0x002fe40007ffe0ff */
[----:B------:R-:W-:Y:S02]  /*9a830*/  LOP3.LUT R31, R31, R30, RZ, 0x3c, !PT ;  /* 0x0000001e1f1f7212 */ /* 0x000fe400078e3cff */
[C---:B------:R-:W-:Y:S01]  /*9a840*/  LOP3.LUT R28, R29.reuse, R28, RZ, 0x3c, !PT ;  /* 0x0000001c1d1c7212 */ /* 0x040fe200078e3cff */
[----:B------:R2:W-:Y:S03]  /*9a850*/  LDGSTS.E [R38+0x41000], [R34.64], P0 ;  /* 0x4100000022267fae */ /* 0x0005e60008121844 */
[----:B------:R-:W-:Y:S01]  /*9a860*/  LOP3.LUT R29, R29, R28, RZ, 0x3c, !PT ;  /* 0x0000001c1d1d7212 */ /* 0x000fe200078e3cff */
[----:B------:R1:W-:Y:S04]  /*9a870*/  STL.64 [R1+0xd50], R30 ;  /* 0x000d501e01007387 */ /* 0x0003e80000100a00 */
[----:B------:R4:W-:Y:S01]  /*9a880*/  STL.64 [R1+0xd10], R28 ;  /* 0x000d101c01007387 */ /* 0x0009e20000100a00 */
[----:B--2---:R-:W-:-:S05]  /*9a890*/  IADD3 R34, R37, 0x100000, RZ ;  /* 0x0010000025227810 */ /* 0x004fca0007ffe0ff */
[----:B------:R3:W-:Y:S02]  /*9a8a0*/  LDGSTS.E [R34+0x42000], [R32.64], P0 ;  /* 0x4200000020227fae */ /* 0x0007e40008121844 */
[C---:B---3--:R-:W-:Y:S02]  /*9a8b0*/  IADD3 R32, R37.reuse, 0x100000, RZ ;  /* 0x0010000025207810 */ /* 0x048fe40007ffe0ff */
[----:B------:R-:W-:Y:S02]  /*9a8c0*/  MOV R33, R0 ;  /* 0x0000000000217202 */ /* 0x000fe40000000f00 */
[C---:B------:R-:W-:Y:S01]  /*9a8d0*/  IADD3 R0, R37.reuse, 0x100000, RZ ;  /* 0x0010000025007810 */ /* 0x040fe20007ffe0ff */
[----:B------:R1:W-:Y:S02]  /*9a8e0*/  LDGSTS.E [R32+0x43000], [R30.64], P0 ;  /* 0x430000001e207fae */ /* 0x0003e40008121844 */
[----:B-1----:R-:W-:Y:S01]  /*9a8f0*/  IADD3 R30, R37, 0x100000, RZ ;  /* 0x00100000251e7810 */ /* 0x002fe20007ffe0ff */
[----:B------:R-:W-:Y:S01]  /*9a900*/  IMAD.MOV.U32 R32, RZ, RZ, R3 ;  /* 0x000000ffff207224 */ /* 0x000fe200078e0003 */
[----:B------:R-:W-:-:S03]  /*9a910*/  MOV R31, R36 ;  /* 0x00000024001f7202 */ /* 0x000fc60000000f00 */
[----:B------:R4:W-:Y:S04]  /*9a920*/  LDGSTS.E [R30+0x44000], [R28.64], P0 ;  /* 0x440000001c1e7fae */ /* 0x0009e80008121844 */
[----:B------:R-:W-:Y:S01]  /*9a930*/  STL.64 [R1+0xcd0], R32 ;  /* 0x000cd02001007387 */ /* 0x000fe20000100a00 */
[----:B----4-:R-:W-:Y:S01]  /*9a940*/  IADD3 R28, R37, 0x100000, RZ ;  /* 0x00100000251c7810 */ /* 0x010fe20007ffe0ff */
[----:B------:R-:W-:Y:S01]  /*9a950*/  IMAD.MOV.U32 R30, RZ, RZ, R40 ;  /* 0x000000ffff1e7224 */ /* 0x000fe200078e0028 */
[----:B------:R-:W-:-:S03]  /*9a960*/  MOV R29, R41 ;  /* 0x00000029001d7202 */ /* 0x000fc60000000f00 */
[----:B------:R1:W-:Y:S04]  /*9a970*/  LDGSTS.E [R28+0x45000], [R32.64], P0 ;  /* 0x45000000201c7fae */ /* 0x0003e80008121844 */
[----:B------:R-:W-:Y:S04]  /*9a980*/  STL.64 [R1+0xc90], R30 ;  /* 0x000c901e01007387 */ /* 0x000fe80000100a00 */
[----:B------:R2:W-:Y:S01]  /*9a990*/  LDGSTS.E [R0+0x46000], [R30.64], P0 ;  /* 0x460000001e007fae */ /* 0x0005e20008121844 */
[----:B-1----:R-:W-:-:S05]  /*9a9a0*/  IMAD.MOV.U32 R28, RZ, RZ, R42 ;  /* 0x000000ffff1c7224 */ /* 0x002fca00078e002a */
[----:B------:R1:W-:Y:S04]  /*9a9b0*/  STL.64 [R1+0xc50], R28 ;  /* 0x000c501c01007387 */ /* 0x0003e80000100a00 */
[----:B------:R1:W-:Y:S02]  /*9a9c0*/  LDGSTS.E [R0+0x47000], [R28.64], P0 ;  /* 0x470000001c007fae */ /* 0x0003e40008121844 */
[----:B-1----:R-:W-:Y:S01]  /*9a9d0*/  IMAD.MOV.U32 R28, RZ, RZ, R44 ;  /* 0x000000ffff1c7224 */ /* 0x002fe200078e002c */
[----:B------:R-:W-:-:S05]  /*9a9e0*/  MOV R29, R43 ;  /* 0x0000002b001d7202 */ /* 0x000fca0000000f00 */
        /* <DEDUP_REMOVED lines=9> */
[----:B------:R-:W3:Y:S01]  /*9aa80*/  LDL.LU.64 R42, [R1+0xe08] ;  /* 0x000e0800012a7983 */ /* 0x000ee20000300a00 */
[----:B--2---:R-:W-:Y:S01]  /*9aa90*/  IMAD.MOV.U32 R30, RZ, RZ, R52 ;  /* 0x000000ffff1e7224 */ /* 0x004fe200078e0034 */
[----:B------:R-:W-:Y:S02]  /*9aaa0*/  MOV R31, R51 ;  /* 0x00000033001f7202 */ /* 0x000fe40000000f00 */
[----:B------:R-:W2:Y:S04]  /*9aab0*/  LDL.LU.64 R34, [R1+0xdc8] ;  /* 0x000dc80001227983 */ /* 0x000ea80000300a00 */
[----:B------:R1:W-:Y:S01]  /*9aac0*/  LDGSTS.E [R0+0x4a000], [R28.64], P0 ;  /* 0x4a0000001c007fae */ /* 0x0003e20008121844 */
[----:B------:R-:W-:-:S03]  /*9aad0*/  IMAD.MOV.U32 R38, RZ, RZ, R56 ;  /* 0x000000ffff267224 */ /* 0x000fc600078e0038 */
[----:B------:R4:W-:Y:S01]  /*9aae0*/  LDGSTS.E [R0+0x4b000], [R30.64], P0 ;  /* 0x4b0000001e007fae */ /* 0x0009e20008121844 */
[----:B------:R-:W-:-:S03]  /*9aaf0*/  MOV R39, R55 ;  /* 0x0000003700277202 */ /* 0x000fc60000000f00 */
[----:B-1----:R-:W2:Y:S04]  /*9ab00*/  LDL.LU.64 R28, [R1+0xd88] ;  /* 0x000d8800011c7983 */ /* 0x002ea80000300a00 */
[----:B------:R4:W-:Y:S04]  /*9ab10*/  STL.64 [R1+0xb50], R30 ;  /* 0x000b501e01007387 */ /* 0x0009e80000100a00 */
[----:B------:R-:W2:Y:S01]  /*9ab20*/  LDL.LU.64 R32, [R1+0xd48] ;  /* 0x000d480001207983 */ /* 0x000ea20000300a00 */
[----:B----4-:R-:W-:Y:S01]  /*9ab30*/  IMAD.MOV.U32 R30, RZ, RZ, R54 ;  /* 0x000000ffff1e7224 */ /* 0x010fe200078e0036 */
[----:B------:R-:W-:-:S05]  /*9ab40*/  MOV R31, R53 ;  /* 0x00000035001f7202 */ /* 0x000fca0000000f00 */
[----:B------:R1:W-:Y:S04]  /*9ab50*/  STL.64 [R1+0xb10], R30 ;  /* 0x000b101e01007387 */ /* 0x0003e80000100a00 */
[----:B------:R1:W-:Y:S04]  /*9ab60*/  LDGSTS.E [R0+0x4c000], [R30.64], P0 ;  /* 0x4c0000001e007fae */ /* 0x0003e80008121844 */
[----:B------:R4:W-:Y:S04]  /*9ab70*/  LDGSTS.E [R0+0x4d000], [R38.64], P0 ;  /* 0x4d00000026007fae */ /* 0x0009e80008121844 */
[----:B-1----:R-:W2:Y:S04]  /*9ab80*/  LDL.LU.64 R30, [R1+0xd08] ;  /* 0x000d0800011e7983 */ /* 0x002ea80000300a00 */
[----:B------:R4:W-:Y:S01]  /*9ab90*/  STL.64 [R1+0xad0], R38 ;  /* 0x000ad02601007387 */ /* 0x0009e20000100a00 */
[----:B------:R-:W-:-:S03]  /*9aba0*/  IADD3 R37, R37, 0x100000, RZ ;  /* 0x0010000025257810 */ /* 0x000fc60007ffe0ff */
[----:B------:R-:W2:Y:S01]  /*9abb0*/  LDL.LU.64 R40, [R1+0xcc8] ;  /* 0x000cc80001287983 */ /* 0x000ea20000300a00 */
[----:B----4-:R-:W-:Y:S01]  /*9abc0*/  IMAD.MOV.U32 R38, RZ, RZ, R58 ;  /* 0x000000ffff267224 */ /* 0x010fe200078e003a */
[----:B------:R-:W-:-:S05]  /*9abd0*/  MOV R39, R57 ;  /* 0x0000003900277202 */ /* 0x000fca0000000f00 */
[----:B------:R1:W-:Y:S04]  /*9abe0*/  STL.64 [R1+0xa90], R38 ;  /* 0x000a902601007387 */ /* 0x0003e80000100a00 */
[----:B------:R1:W-:Y:S02]  /*9abf0*/  LDGSTS.E [R0+0x4e000], [R38.64], P0 ;  /* 0x4e00000026007fae */ /* 0x0003e40008121844 */
[----:B-1----:R-:W-:Y:S01]  /*9ac00*/  IMAD.MOV.U32 R38, RZ, RZ, R46 ;  /* 0x000000ffff267224 */ /* 0x002fe200078e002e */
[----:B------:R-:W-:-:S05]  /*9ac10*/  MOV R39, R45 ;  /* 0x0000002d00277202 */ /* 0x000fca0000000f00 */
[----:B------:R1:W-:Y:S04]  /*9ac20*/  STL.64 [R1+0xa18], R38 ;  /* 0x000a182601007387 */ /* 0x0003e80000100a00 */
[----:B------:R1:W-:Y:S04]  /*9ac30*/  LDGSTS.E [R37+0x4f000], [R38.64], P0 ;  /* 0x4f00000026257fae */ /* 0x0003e80008121844 */
        /* <DEDUP_REMOVED lines=10> */
[----:B---3--:R-:W-:-:S05]  /*9ace0*/  IADD3 R36, P1, R42, R64, RZ ;  /* 0x000000402a247210 */ /* 0x008fca0007f3e0ff */
[----:B------:R-:W-:Y:S01]  /*9acf0*/  IMAD.X R0, R43, 0x1, R252, P1 ;  /* 0x000000012b007824 */ /* 0x000fe200008e06fc */
[----:B--2---:R-:W-:-:S04]  /*9ad00*/  IADD3 R37, P1, R34, R64, RZ ;  /* 0x0000004022257210 */ /* 0x004fc80007f3e0ff */
[----:B------:R-:W-:Y:S02]  /*9ad10*/  IADD3.X R3, R35, R252, RZ, P1, !PT ;  /* 0x000000fc23037210 */ /* 0x000fe40000ffe4ff */
[----:B------:R-:W-:-:S05]  /*9ad20*/  IADD3 R35, P1, R28, R64, RZ ;  /* 0x000000401c237210 */ /* 0x000fca0007f3e0ff */
[----:B------:R-:W-:Y:S01]  /*9ad30*/  IMAD.X R28, R29, 0x1, R252, P1 ;  /* 0x000000011d1c7824 */ /* 0x000fe200008e06fc */
[----:B------:R-:W-:-:S04]  /*9ad40*/  IADD3 R34, P1, R32, R64, RZ ;  /* 0x0000004020227210 */ /* 0x000fc80007f3e0ff */
[----:B------:R-:W-:Y:S02]  /*9ad50*/  IADD3.X R29, R33, R252, RZ, P1, !PT ;  /* 0x000000fc211d7210 */ /* 0x000fe40000ffe4ff */
[----:B------:R-:W-:-:S05]  /*9ad60*/  IADD3 R33, P1, R30, R64, RZ ;  /* 0x000000401e217210 */ /* 0x000fca0007f3e0ff */
[----:B------:R-:W-:Y:S01]  /*9ad70*/  IMAD.X R30, R31, 0x1, R252, P1 ;  /* 0x000000011f1e7824 */ /* 0x000fe200008e06fc */
[----:B------:R-:W-:-:S04]  /*9ad80*/  IADD3 R32, P1, R40, R64, RZ ;  /* 0x0000004028207210 */ /* 0x000fc80007f3e0ff */
[----:B------:R-:W-:Y:S02]  /*9ad90*/  IADD3.X R31, R41, R252, RZ, P1, !PT ;  /* 0x000000fc291f7210 */ /* 0x000fe40000ffe4ff */
[----:B----4-:R-:W-:-:S05]  /*9ada0*/  IADD3 R40, P1, R38, R64, RZ ;  /* 0x0000004026287210 */ /* 0x010fca0007f3e0ff */
[----:B------:R-:W-:Y:S01]  /*9adb0*/  IMAD.X R38, R39, 0x1, R252, P1 ;  /* 0x0000000127267824 */ /* 0x000fe200008e06fc */
[----:B------:R-:W-:-:S04]  /*9adc0*/  IADD3 R42, P1, R44, R64, RZ ;  /* 0x000000402c2a7210 */ /* 0x000fc80007f3e0ff */
        /* <DEDUP_REMOVED lines=11> */
[----:B------:R-:W-:Y:S02]  /*9ae80*/  IADD3 R54, P1, R56, R64, RZ ;  /* 0x0000004038367210 */ /* 0x000fe40007f3e0ff */
[----:B------:R-:W-:Y:S02]  /*9ae90*/  LOP3.LUT R39, R249, 0x10, RZ, 0x3c, !PT ;  /* 0x00000010f9277812 */ /* 0x000fe400078e3cff */
[----:B------:R-:W-:Y:S02]  /*9aea0*/  IADD3.X R53, R57, R252, RZ, P1, !PT ;  /* 0x000000fc39357210 */ /* 0x000fe40000ffe4ff */
[----:B------:R-:W-:Y:S01]  /*9aeb0*/  IADD3 R56, P1, R58, R64, RZ ;  /* 0x000000403a387210 */ /* 0x000fe20007f3e0ff */
[----:B------:R-:W-:-:S04]  /*9aec0*/  IMAD R39, R60, 0x10000, R39 ;  /* 0x000100003c277824 */ /* 0x000fc800078e0227 */
[----:B------:R-:W-:Y:S01]  /*9aed0*/  IMAD.X R55, R59, 0x1, R252, P1 ;  /* 0x000000013b377824 */ /* 0x000fe200008e06fc */
[----:B------:R-:W-:Y:S02]  /*9aee0*/  IADD3 R58, P1, R168, R64, RZ ;  /* 0x00000040a83a7210 */ /* 0x000fe40007f3e0ff */
[----:B------:R-:W-:Y:S02]  /*9aef0*/  MOV R168, R36 ;  /* 0x0000002400a87202 */ /* 0x000fe40000000f00 */
[----:B------:R-:W-:Y:S01]  /*9af00*/  IADD3.X R57, R169, R252, RZ, P1, !PT ;  /* 0x000000fca9397210 */ /* 0x000fe20000ffe4ff */
[----:B------:R-:W-:Y:S01]  /*9af10*/  IMAD.MOV.U32 R169, RZ, RZ, R0 ;  /* 0x000000ffffa97224 */ /* 0x000fe200078e0000 */
[C---:B------:R-:W-:Y:S02]  /*9af20*/  IADD3 R59, R39.reuse, 0x100000, RZ ;  /* 0x00100000273b7810 */ /* 0x040fe40007ffe0ff */
[----:B------:R-:W-:Y:S01]  /*9af30*/  MOV R36, R37 ;  /* 0x0000002500247202 */ /* 0x000fe20000000f00 */
[----:B------:R-:W-:Y:S01]  /*9af40*/  IMAD.MOV.U32 R37, RZ, RZ, R3 ;  /* 0x000000ffff257224 */ /* 0x000fe200078e0003 */
[----:B------:R-:W-:Y:S01]  /*9af50*/  IADD3 R0, R39, 0x100000, RZ ;  /* 0x0010000027007810 */ /* 0x000fe20007ffe0ff */
[----:B------:R-:W-:Y:S04]  /*9af60*/  STL.64 [R1+0xe08], R168 ;  /* 0x000e08a801007387 */ /* 0x000fe80000100a00 */
[----:B------:R1:W-:Y:S04]  /*9af70*/  LDGSTS.E [R59+0x40200], [R168.64], P0 ;  /* 0x40200000a83b7fae */ /* 0x0003e80008121844 */
[----:B------:R2:W-:Y:S04]  /*9af80*/  STL.64 [R1+0xdc8], R36 ;  /* 0x000dc82401007387 */ /* 0x0005e80000100a00 */
[----:B------:R2:W-:Y:S02]  /*9af90*/  LDGSTS.E [R0+0x41200], [R36.64], P0 ;  /* 0x4120000024007fae */ /* 0x0005e40008121844 */
[----:B--2---:R-:W-:Y:S01]  /*9afa0*/  MOV R36, R35 ;  /* 0x0000002300247202 */ /* 0x004fe20000000f00 */
[----:B------:R-:W-:Y:S01]  /*9afb0*/  IMAD.MOV.U32 R37, RZ, RZ, R28 ;  /* 0x000000ffff257224 */ /* 0x000fe200078e001c */
[----:B------:R-:W-:-:S04]  /*9afc0*/  MOV R28, R34 ;  /* 0x00000022001c7202 */ /* 0x000fc80000000f00 */
[----:B------:R-:W-:Y:S04]  /*9afd0*/  STL.64 [R1+0xd88], R36 ;  /* 0x000d882401007387 */ /* 0x000fe80000100a00 */
[----:B------:R2:W-:Y:S04]  /*9afe0*/  LDGSTS.E [R0+0x42200], [R36.64], P0 ;  /* 0x4220000024007fae */ /* 0x0005e80008121844 */
[----:B------:R3:W-:Y:S04]  /*9aff0*/  STL.64 [R1+0xd48], R28 ;  /* 0x000d481c01007387 */ /* 0x0007e80000100a00 */
[----:B------:R3:W-:Y:S02]  /*9b000*/  LDGSTS.E [R0+0x43200], [R28.64], P0 ;  /* 0x432000001c007fae */ /* 0x0007e40008121844 */
[----:B---3--:R-:W-:Y:S01]  /*9b010*/  IMAD.MOV.U32 R28, RZ, RZ, R33 ;  /* 0x000000ffff1c7224 */ /* 0x008fe200078e0021 */
[----:B------:R-:W-:-:S05]  /*9b020*/  MOV R29, R30 ;  /* 0x0000001e001d7202 */ /* 0x000fca0000000f00 */
        /* <DEDUP_REMOVED lines=25> */
[----:B--2---:R-:W2:Y:S04]  /*9b1c0*/  LDL.LU.64 R36, [R1+0xe00] ;  /* 0x000e000001247983 */ /* 0x004ea80000300a00 */
[----:B------:R-:W4:Y:S01]  /*9b1d0*/  LDL.LU.64 R44, [R1+0xdc0] ;  /* 0x000dc000012c7983 */ /* 0x000f220000300a00 */
[----:B------:R-:W-:Y:S01]  /*9b1e0*/  IMAD.MOV.U32 R30, RZ, RZ, R52 ;  /* 0x000000ffff1e7224 */ /* 0x000fe200078e0034 */
[----:B------:R-:W-:-:S02]  /*9b1f0*/  MOV R31, R51 ;  /* 0x00000033001f7202 */ /* 0x000fc40000000f00 */
[----:B------:R3:W-:Y:S01]  /*9b200*/  LDGSTS.E [R0+0x4a200], [R28.64], P0 ;  /* 0x4a2000001c007fae */ /* 0x0007e20008121844 */
[----:B------:R-:W-:-:S03]  /*9b210*/  IMAD.MOV.U32 R34, RZ, RZ, R56 ;  /* 0x000000ffff227224 */ /* 0x000fc600078e0038 */
[----:B------:R1:W-:Y:S01]  /*9b220*/  LDGSTS.E [R0+0x4b200], [R30.64], P0 ;  /* 0x4b2000001e007fae */ /* 0x0003e20008121844 */
[----:B------:R-:W-:-:S03]  /*9b230*/  MOV R35, R55 ;  /* 0x0000003700237202 */ /* 0x000fc60000000f00 */
[----:B---3--:R-:W3:Y:S04]  /*9b240*/  LDL.LU.64 R28, [R1+0xd80] ;  /* 0x000d8000011c7983 */ /* 0x008ee80000300a00 */
[----:B------:R1:W-:Y:S04]  /*9b250*/  STL.64 [R1+0xb48], R30 ;  /* 0x000b481e01007387 */ /* 0x0003e80000100a00 */
[----:B------:R-:W3:Y:S01]  /*9b260*/  LDL.LU.64 R32, [R1+0xd40] ;  /* 0x000d400001207983 */ /* 0x000ee20000300a00 */
[----:B-1----:R-:W-:Y:S01]  /*9b270*/  IMAD.MOV.U32 R30, RZ, RZ, R54 ;  /* 0x000000ffff1e7224 */ /* 0x002fe200078e0036 */
[----:B------:R-:W-:-:S05]  /*9b280*/  MOV R31, R53 ;  /* 0x00000035001f7202 */ /* 0x000fca0000000f00 */
[----:B------:R1:W-:Y:S04]  /*9b290*/  STL.64 [R1+0xb08], R30 ;  /* 0x000b081e01007387 */ /* 0x0003e80000100a00 */
[----:B------:R1:W-:Y:S04]  /*9b2a0*/  LDGSTS.E [R0+0x4c200], [R30.64], P0 ;  /* 0x4c2000001e007fae */ /* 0x0003e80008121844 */
[----:B------:R1:W-:Y:S04]  /*9b2b0*/  LDGSTS.E [R0+0x4d200], [R34.64], P0 ;  /* 0x4d20000022007fae */ /* 0x0003e80008121844 */
[----:B-1----:R-:W3:Y:S04]  /*9b2c0*/  LDL.LU.64 R30, [R1+0xd00] ;  /* 0x000d0000011e7983 */ /* 0x002ee80000300a00 */
[----:B------:R1:W-:Y:S01]  /*9b2d0*/  STL.64 [R1+0xac8], R34 ;  /* 0x000ac82201007387 */ /* 0x0003e20000100a00 */
[----:B------:R-:W-:-:S03]  /*9b2e0*/  IADD3 R39, R39, 0x100000, RZ ;  /* 0x0010000027277810 */ /* 0x000fc60007ffe0ff */
[----:B------:R-:W3:Y:S01]  /*9b2f0*/  LDL.LU.64 R40, [R1+0xcc0] ;  /* 0x000cc00001287983 */ /* 0x000ee20000300a00 */
[----:B-1----:R-:W-:Y:S01]  /*9b300*/  IMAD.MOV.U32 R34, RZ, RZ, R58 ;  /* 0x000000ffff227224 */ /* 0x002fe200078e003a */
[----:B------:R-:W-:-:S05]  /*9b310*/  MOV R35, R57 ;  /* 0x0000003900237202 */ /* 0x000fca0000000f00 */
[----:B------:R1:W-:Y:S04]  /*9b320*/  STL.64 [R1+0xa88], R34 ;  /* 0x000a882201007387 */ /* 0x0003e80000100a00 */
[----:B------:R1:W-:Y:S02]  /*9b330*/  LDGSTS.E [R0+0x4e200], [R34.64], P0 ;  /* 0x4e20000022007fae */ /* 0x0003e40008121844 */
[----:B-1----:R-:W-:Y:S01]  /*9b340*/  IMAD.MOV.U32 R34, RZ, RZ, R48 ;  /* 0x000000ffff227224 */ /* 0x002fe200078e0030 */
[----:B------:R-:W-:-:S05]  /*9b350*/  MOV R35, R47 ;  /* 0x0000002f00237202 */ /* 0x000fca0000000f00 */
[----:B------:R2:W-:Y:S04]  /*9b360*/  STL.64 [R1+0xa20], R34 ;  /* 0x000a202201007387 */ /* 0x0005e80000100a00 */
[----:B------:R2:W-:Y:S04]  /*9b370*/  LDGSTS.E [R39+0x4f200], [R34.64], P0 ;  /* 0x4f20000022277fae */ /* 0x0005e80008121844 */
[----:B------:R-:W3:Y:S01]  /*9b380*/  LDL.LU.64 R42, [R1+0xc80] ;  /* 0x000c8000012a7983 */ /* 0x000ee20000300a00 */
[----:B--2---:R-:W-:-:S05]  /*9b390*/  IADD3 R35, P1, R36, R64, RZ ;  /* 0x0000004024237210 */ /* 0x004fca0007f3e0ff */
[----:B------:R-:W-:Y:S01]  /*9b3a0*/  IMAD.X R0, R37, 0x1, R252, P1 ;  /* 0x0000000125007824 */ /* 0x000fe200008e06fc */
[----:B----4-:R-:W-:-:S04]  /*9b3b0*/  IADD3 R37, P1, R44, R64, RZ ;  /* 0x000000402c257210 */ /* 0x010fc80007f3e0ff */
[----:B------:R-:W-:Y:S02]  /*9b3c0*/  IADD3.X R3, R45, R252, RZ, P1, !PT ;  /* 0x000000fc2d037210 */ /* 0x000fe40000ffe4ff */
[----:B------:R-:W2:Y:S04]  /*9b3d0*/  LDL.LU.64 R44, [R1+0xc40] ;  /* 0x000c4000012c7983 */ /* 0x000ea80000300a00 */
[----:B------:R-:W4:Y:S04]  /*9b3e0*/  LDL.LU.64 R46, [R1+0xc00] ;  /* 0x000c0000012e7983 */ /* 0x000f280000300a00 */
[----:B------:R-:W4:Y:S04]  /*9b3f0*/  LDL.LU.64 R48, [R1+0xbc0] ;  /* 0x000bc00001307983 */ /* 0x000f280000300a00 */
[----:B------:R-:W4:Y:S04]  /*9b400*/  LDL.LU.64 R50, [R1+0xb80] ;  /* 0x000b800001327983 */ /* 0x000f280000300a00 */
[----:B------:R-:W4:Y:S04]  /*9b410*/  LDL.LU.64 R52, [R1+0xb40] ;  /* 0x000b400001347983 */ /* 0x000f280000300a00 */
[----:B------:R-:W4:Y:S04]  /*9b420*/  LDL.LU.64 R54, [R1+0xb00] ;  /* 0x000b000001367983 */ /* 0x000f280000300a00 */
[----:B------:R-:W4:Y:S04]  /*9b430*/  LDL.LU.64 R56, [R1+0xac0] ;  /* 0x000ac00001387983 */ /* 0x000f280000300a00 */
[----:B------:R-:W4:Y:S01]  /*9b440*/  LDL.LU.64 R58, [R1+0xa80] ;  /* 0x000a8000013a7983 */ /* 0x000f220000300a00 */
[----:B---3--:R-:W-:Y:S01]  /*9b450*/  IADD3 R36, P1, R28, R64, RZ ;  /* 0x000000401c247210 */ /* 0x008fe20007f3e0ff */
[----:B------:R-:W-:-:S02]  /*9b460*/  IMAD R39, R60, 0x10000, R66 ;  /* 0x000100003c277824 */ /* 0x000fc400078e0242 */
[----:B------:R-:W-:Y:S01]  /*9b470*/  IMAD.MOV.U32 R67, RZ, RZ, R0 ;  /* 0x000000ffff437224 */ /* 0x000fe200078e0000 */
[----:B------:R-:W3:Y:S01]  /*9b480*/  LDL.LU.64 R168, [R1+0xa50] ;  /* 0x000a500001a87983 */ /* 0x000ee20000300a00 */
        /* <DEDUP_REMOVED lines=9> */
[----:B------:R-:W-:Y:S02]  /*9b520*/  MOV R66, R35 ;  /* 0x0000002300427202 */ /* 0x000fe40000000f00 */
[----:B------:R-:W-:-:S03]  /*9b530*/  IADD3 R0, R39, 0x100000, RZ ;  /* 0x0010000027007810 */ /* 0x000fc60007ffe0ff */
[----:B------:R1:W-:Y:S01]  /*9b540*/  STL.64 [R1+0xe00], R66 ;  /* 0x000e004201007387 */ /* 0x0003e20000100a00 */
[----:B--2---:R-:W-:-:S04]  /*9b550*/  IADD3 R42, P1, R44, R64, RZ ;  /* 0x000000402c2a7210 */ /* 0x004fc80007f3e0ff */
        /* <DEDUP_REMOVED lines=15> */
[----:B------:R-:W-:-:S05]  /*9b650*/  IADD3 R59, R39, 0x100000, RZ ;  /* 0x00100000273b7810 */ /* 0x000fca0007ffe0ff */
[----:B------:R1:W-:Y:S02]  /*9b660*/  LDGSTS.E [R59+0x40400], [R66.64], P0 ;  /* 0x40400000423b7fae */ /* 0x0003e40008121844 */
[----:B-1----:R-:W-:Y:S01]  /*9b670*/  MOV R66, R37 ;  /* 0x0000002500427202 */ /* 0x002fe20000000f00 */
[----:B------:R-:W-:Y:S01]  /*9b680*/  IMAD.MOV.U32 R67, RZ, RZ, R3 ;  /* 0x000000ffff437224 */ /* 0x000fe200078e0003 */
[----:B------:R-:W-:Y:S01]  /*9b690*/  MOV R37, R28 ;  /* 0x0000001c00257202 */ /* 0x000fe20000000f00 */
[----:B------:R-:W-:-:S03]  /*9b6a0*/  IMAD.MOV.U32 R28, RZ, RZ, R34 ;  /* 0x000000ffff1c7224 */ /* 0x000fc600078e0022 */
[----:B------:R-:W-:Y:S04]  /*9b6b0*/  STL.64 [R1+0xdc0], R66 ;  /* 0x000dc04201007387 */ /* 0x000fe80000100a00 */
[----:B------:R1:W-:Y:S04]  /*9b6c0*/  LDGSTS.E [R0+0x41400], [R66.64], P0 ;  /* 0x4140000042007fae */ /* 0x0003e80008121844 */
[----:B------:R-:W-:Y:S04]  /*9b6d0*/  STL.64 [R1+0xd80], R36 ;  /* 0x000d802401007387 */ /* 0x000fe80000100a00 */
[----:B------:R2:W-:Y:S04]  /*9b6e0*/  LDGSTS.E [R0+0x42400], [R36.64], P0 ;  /* 0x4240000024007fae */ /* 0x0005e80008121844 */
[----:B------:R4:W-:Y:S04]  /*9b6f0*/  STL.64 [R1+0xd40], R28 ;  /* 0x000d401c01007387 */ /* 0x0009e80000100a00 */
[----:B------:R4:W-:Y:S02]  /*9b700*/  LDGSTS.E [R0+0x43400], [R28.64], P0 ;  /* 0x434000001c007fae */ /* 0x0009e40008121844 */
[----:B----4-:R-:W-:Y:S01]  /*9b710*/  MOV R28, R33 ;  /* 0x00000021001c7202 */ /* 0x010fe20000000f00 */
[----:B------:R-:W-:-:S05]  /*9b720*/  IMAD.MOV.U32 R29, RZ, RZ, R30 ;  /* 0x000000ffff1d7224 */ /* 0x000fca00078e001e */
        /* <DEDUP_REMOVED lines=17> */
[----:B------:R4:W-:Y:S04]  /*9b840*/  LDGSTS.E [R0+0x48400], [R28.64], P0 ;  /* 0x484000001c007fae */ /* 0x0009e80008121844 */
[----:B--2---:R-:W2:Y:S01]  /*9b850*/  LDL.LU.64 R36, [R1+0xdf8] ;  /* 0x000df80001247983 */ /* 0x004ea20000300a00 */
[----:B----4-:R-:W-:Y:S01]  /*9b860*/  MOV R28, R46 ;  /* 0x0000002e001c7202 */ /* 0x010fe20000000f00 */
[----:B------:R-:W-:-:S05]  /*9b870*/  IMAD.MOV.U32 R29, RZ, RZ, R45 ;  /* 0x000000ffff1d7224 */ /* 0x000fca00078e002d */
[----:B------:R4:W-:Y:S04]  /*9b880*/  STL.64 [R1+0xbc0], R28 ;  /* 0x000bc01c01007387 */ /* 0x0009e80000100a00 */
[----:B------:R4:W-:Y:S02]  /*9b890*/  LDGSTS.E [R0+0x49400], [R28.64], P0 ;  /* 0x494000001c007fae */ /* 0x0009e40008121844 */
[----:B----4-:R-:W-:Y:S01]  /*9b8a0*/  MOV R28, R48 ;  /* 0x00000030001c7202 */ /* 0x010fe20000000f00 */
[----:B------:R-:W-:-:S05]  /*9b8b0*/  IMAD.MOV.U32 R29, RZ, RZ, R47 ;  /* 0x000000ffff1d7224 */ /* 0x000fca00078e002f */
[----:B------:R4:W-:Y:S04]  /*9b8c0*/  STL.64 [R1+0xb80], R28 ;  /* 0x000b801c01007387 */ /* 0x0009e80000100a00 */
[----:B------:R-:W2:Y:S01]  /*9b8d0*/  LDL.LU.64 R46, [R1+0xdb8] ;  /* 0x000db800012e7983 */ /* 0x000ea20000300a00 */
[----:B------:R-:W-:Y:S01]  /*9b8e0*/  MOV R30, R50 ;  /* 0x00000032001e7202 */ /* 0x000fe20000000f00 */
[----:B------:R-:W-:Y:S02]  /*9b8f0*/  IMAD.MOV.U32 R31, RZ, RZ, R49 ;  /* 0x000000ffff1f7224 */ /* 0x000fe400078e0031 */
[----:B------:R4:W-:Y:S01]  /*9b900*/  LDGSTS.E [R0+0x4a400], [R28.64], P0 ;  /* 0x4a4000001c007fae */ /* 0x0009e20008121844 */
[----:B------:R-:W-:-:S03]  /*9b910*/  MOV R34, R54 ;  /* 0x0000003600227202 */ /* 0x000fc60000000f00 */
[----:B------:R1:W-:Y:S01]  /*9b920*/  LDGSTS.E [R0+0x4b400], [R30.64], P0 ;  /* 0x4b4000001e007fae */ /* 0x0003e20008121844 */
[----:B------:R-:W-:-:S03]  /*9b930*/  IMAD.MOV.U32 R35, RZ, RZ, R53 ;  /* 0x000000ffff237224 */ /* 0x000fc600078e0035 */
[----:B----4-:R-:W4:Y:S04]  /*9b940*/  LDL.LU.64 R28, [R1+0xd78] ;  /* 0x000d7800011c7983 */ /* 0x010f280000300a00 */
[----:B------:R1:W-:Y:S01]  /*9b950*/  STL.64 [R1+0xb40], R30 ;  /* 0x000b401e01007387 */ /* 0x0003e20000100a00 */
[----:B---3--:R-:W-:-:S03]  /*9b960*/  IADD3 R58, P1, R168, R64, RZ ;  /* 0x00000040a83a7210 */ /* 0x008fc60007f3e0ff */
[----:B------:R-:W3:Y:S01]  /*9b970*/  LDL.LU.64 R32, [R1+0xd38] ;  /* 0x000d380001207983 */ /* 0x000ee20000300a00 */
[----:B-1----:R-:W-:Y:S01]  /*9b980*/  MOV R30, R52 ;  /* 0x00000034001e7202 */ /* 0x002fe20000000f00 */
[----:B------:R-:W-:Y:S01]  /*9b990*/  IMAD.MOV.U32 R31, RZ, RZ, R51 ;  /* 0x000000ffff1f7224 */ /* 0x000fe200078e0033 */
[----:B------:R-:W-:-:S04]  /*9b9a0*/  IADD3.X R57, R169, R252, RZ, P1, !PT ;  /* 0x000000fca9397210 */ /* 0x000fc80000ffe4ff */
[----:B------:R1:W-:Y:S04]  /*9b9b0*/  STL.64 [R1+0xb00], R30 ;  /* 0x000b001e01007387 */ /* 0x0003e80000100a00 */
[----:B------:R1:W-:Y:S04]  /*9b9c0*/  LDGSTS.E [R0+0x4c400], [R30.64], P0 ;  /* 0x4c4000001e007fae */ /* 0x0003e80008121844 */
[----:B------:R1:W-:Y:S04]  /*9b9d0*/  LDGSTS.E [R0+0x4d400], [R34.64], P0 ;  /* 0x4d40000022007fae */ /* 0x0003e80008121844 */
[----:B-1----:R-:W3:Y:S04]  /*9b9e0*/  LDL.LU.64 R30, [R1+0xcf8] ;  /* 0x000cf800011e7983 */ /* 0x002ee80000300a00 */
[----:B------:R1:W-:Y:S01]  /*9b9f0*/  STL.64 [R1+0xac0], R34 ;  /* 0x000ac02201007387 */ /* 0x0003e20000100a00 */
[----:B------:R-:W-:-:S03]  /*9ba00*/  IADD3 R39, R39, 0x100000, RZ ;  /* 0x0010000027277810 */ /* 0x000fc60007ffe0ff */
[----:B------:R-:W3:Y:S01]  /*9ba10*/  LDL.LU.64 R40, [R1+0xcb8] ;  /* 0x000cb80001287983 */ /* 0x000ee20000300a00 */
[----:B-1----:R-:W-:Y:S01]  /*9ba20*/  MOV R34, R56 ;  /* 0x0000003800227202 */ /* 0x002fe20000000f00 */
[----:B------:R-:W-:-:S05]  /*9ba30*/  IMAD.MOV.U32 R35, RZ, RZ, R55 ;  /* 0x000000ffff237224 */ /* 0x000fca00078e0037 */
[----:B------:R1:W-:Y:S04]  /*9ba40*/  STL.64 [R1+0xa80], R34 ;  /* 0x000a802201007387 */ /* 0x0003e80000100a00 */
[----:B------:R1:W-:Y:S04]  /*9ba50*/  LDGSTS.E [R0+0x4e400], [R34.64], P0 ;  /* 0x4e40000022007fae */ /* 0x0003e80008121844 */
[----:B------:R-:W3:Y:S01]  /*9ba60*/  LDL.LU.64 R42, [R1+0xc78] ;  /* 0x000c7800012a7983 */ /* 0x000ee20000300a00 */
[----:B-1----:R-:W-:Y:S01]  /*9ba70*/  MOV R34, R58 ;  /* 0x0000003a00227202 */ /* 0x002fe20000000f00 */
[----:B------:R-:W-:-:S05]  /*9ba80*/  IMAD.MOV.U32 R35, RZ, RZ, R57 ;  /* 0x000000ffff237224 */ /* 0x000fca00078e0039 */
[----:B------:R2:W-:Y:S04]  /*9ba90*/  STL.64 [R1+0xa50], R34 ;  /* 0x000a502201007387 */ /* 0x0005e80000100a00 */
[----:B------:R2:W-:Y:S04]  /*9baa0*/  LDGSTS.E [R39+0x4f400], [R34.64], P0 ;  /* 0x4f40000022277fae */ /* 0x0005e80008121844 */
[----:B------:R-:W3:Y:S01]  /*9bab0*/  LDL.LU.64 R44, [R1+0xc38] ;  /* 0x000c3800012c7983 */ /* 0x000ee20000300a00 */
[----:B--2---:R-:W-:-:S04]  /*9bac0*/  IADD3 R35, P1, R36, R64, RZ ;  /* 0x0000004024237210 */ /* 0x004fc80007f3e0ff */
[----:B------:R-:W-:Y:S02]  /*9bad0*/  IADD3.X R0, R37, R252, RZ, P1, !PT ;  /* 0x000000fc25007210 */ /* 0x000fe40000ffe4ff */
[----:B------:R-:W-:-:S05]  /*9bae0*/  IADD3 R37, P1, R46, R64, RZ ;  /* 0x000000402e257210 */ /* 0x000fca0007f3e0ff */
[----:B------:R-:W-:Y:S02]  /*9baf0*/  IMAD.X R3, R47, 0x1, R252, P1 ;  /* 0x000000012f037824 */ /* 0x000fe400008e06fc */
        /* <DEDUP_REMOVED lines=8> */
[----:B----4-:R-:W-:-:S04]  /*9bb80*/  IADD3 R36, P1, R28, R64, RZ ;  /* 0x000000401c247210 */ /* 0x010fc80007f3e0ff */
[----:B------:R-:W-:Y:S02]  /*9bb90*/  IADD3.X R28, R29, R252, RZ, P1, !PT ;  /* 0x000000fc1d1c7210 */ /* 0x000fe40000ffe4ff */
[----:B---3--:R-:W-:-:S05]  /*9bba0*/  IADD3 R34, P1, R32, R64, RZ ;  /* 0x0000004020227210 */ /* 0x008fca0007f3e0ff */
        /* <DEDUP_REMOVED lines=9> */
[----:B------:R-:W-:-:S04]  /*9bc40*/  LOP3.LUT R39, R250, 0x30, RZ, 0x3c, !PT ;  /* 0x00000030fa277812 */ /* 0x000fc800078e3cff */
[----:B------:R-:W-:Y:S02]  /*9bc50*/  LEA R39, R60, R39, 0x10 ;  /* 0x000000273c277211 */ /* 0x000fe400078e80ff */
        /* <DEDUP_REMOVED lines=14> */
[----:B------:R-:W-:Y:S01]  /*9bd40*/  IADD3 R58, P1, R66, R64, RZ ;  /* 0x00000040423a7210 */ /* 0x000fe20007f3e0ff */
[----:B------:R-:W-:Y:S01]  /*9bd50*/  IMAD.MOV.U32 R66, RZ, RZ, R35 ;  /* 0x000000ffff427224 */ /* 0x000fe200078e0023 */
[----:B------:R-:W-:-:S03]  /*9bd60*/  IADD3 R59, R39, 0x100000, RZ ;  /* 0x00100000273b7810 */ /* 0x000fc60007ffe0ff */
[----:B------:R-:W-:Y:S01]  /*9bd70*/  IMAD.X R57, R67, 0x1, R252, P1 ;  /* 0x0000000143397824 */ /* 0x000fe200008e06fc */
[----:B------:R-:W-:Y:S02]  /*9bd80*/  MOV R67, R0 ;  /* 0x0000000000437202 */ /* 0x000fe40000000f00 */
[----:B------:R-:W-:-:S03]  /*9bd90*/  IADD3 R0, R39, 0x100000, RZ ;  /* 0x0010000027007810 */ /* 0x000fc60007ffe0ff */
[----:B------:R1:W-:Y:S04]  /*9bda0*/  STL.64 [R1+0xdf8], R66 ;  /* 0x000df84201007387 */ /* 0x0003e80000100a00 */
[----:B------:R1:W-:Y:S02]  /*9bdb0*/  LDGSTS.E [R59+0x40600], [R66.64], P0 ;  /* 0x40600000423b7fae */ /* 0x0003e40008121844 */
[----:B-1----:R-:W-:Y:S01]  /*9bdc0*/  IMAD.MOV.U32 R66, RZ, RZ, R37 ;  /* 0x000000ffff427224 */ /* 0x002fe200078e0025 */
[----:B------:R-:W-:Y:S01]  /*9bdd0*/  MOV R67, R3 ;  /* 0x0000000300437202 */ /* 0x000fe20000000f00 */
[----:B------:R-:W-:Y:S01]  /*9bde0*/  IMAD.MOV.U32 R37, RZ, RZ, R28 ;  /* 0x000000ffff257224 */ /* 0x000fe200078e001c */
[----:B------:R-:W-:-:S03]  /*9bdf0*/  MOV R28, R34 ;  /* 0x00000022001c7202 */ /* 0x000fc60000000f00 */
[----:B------:R-:W-:Y:S04]  /*9be00*/  STL.64 [R1+0xdb8], R66 ;  /* 0x000db84201007387 */ /* 0x000fe80000100a00 */
[----:B------:R1:W-:Y:S04]  /*9be10*/  LDGSTS.E [R0+0x41600], [R66.64], P0 ;  /* 0x4160000042007fae */ /* 0x0003e80008121844 */
        /* <DEDUP_REMOVED lines=29> */
[----:B------:R-:W-:-:S03]  /*9bff0*/  IMAD.MOV.U32 R30, RZ, RZ, R50 ;  /* 0x000000ffff1e7224 */ /* 0x000fc600078e0032 */
[----:B------:R3:W-:Y:S01]  /*9c000*/  LDGSTS.E [R0+0x49600], [R28.64], P0 ;  /* 0x496000001c007fae */ /* 0x0007e20008121844 */
[----:B------:R-:W-:Y:S01]  /*9c010*/  MOV R31, R49 ;  /* 0x00000031001f7202 */ /* 0x000fe20000000f00 */
[----:B------:R-:W-:Y:S02]  /*9c020*/  IMAD.MOV.U32 R34, RZ, RZ, R54 ;  /* 0x000000ffff227224 */ /* 0x000fe400078e0036 */
[----:B---3--:R-:W-:Y:S01]  /*9c030*/  IMAD.MOV.U32 R28, RZ, RZ, R48 ;  /* 0x000000ffff1c7224 */ /* 0x008fe200078e0030 */
[----:B------:R-:W-:-:S05]  /*9c040*/  MOV R29, R47 ;  /* 0x0000002f001d7202 */ /* 0x000fca0000000f00 */
[----:B------:R3:W-:Y:S04]  /*9c050*/  STL.64 [R1+0xb78], R28 ;  /* 0x000b781c01007387 */ /* 0x0007e80000100a00 */
[----:B------:R3:W-:Y:S01]  /*9c060*/  LDGSTS.E [R0+0x4a600], [R28.64], P0 ;  /* 0x4a6000001c007fae */ /* 0x0007e20008121844 */
[----:B------:R-:W-:-:S03]  /*9c070*/  MOV R35, R53 ;  /* 0x0000003500237202 */ /* 0x000fc60000000f00 */
[----:B------:R1:W-:Y:S04]  /*9c080*/  LDGSTS.E [R0+0x4b600], [R30.64], P0 ;  /* 0x4b6000001e007fae */ /* 0x0003e80008121844 */
        /* <DEDUP_REMOVED lines=15> */
[----:B------:R1:W-:Y:S04]  /*9c180*/  LDGSTS.E [R0+0x4e600], [R34.64], P0 ;  /* 0x4e60000022007fae */ /* 0x0003e80008121844 */
[----:B------:R-:W3:Y:S01]  /*9c190*/  LDL.LU.64 R42, [R1+0xc70] ;  /* 0x000c7000012a7983 */ /* 0x000ee20000300a00 */
[----:B-1----:R-:W-:Y:S01]  /*9c1a0*/  IMAD.MOV.U32 R34, RZ, RZ, R58 ;  /* 0x000000ffff227224 */ /* 0x002fe200078e003a */
[----:B------:R-:W-:-:S05]  /*9c1b0*/  MOV R35, R57 ;  /* 0x0000003900237202 */ /* 0x000fca0000000f00 */
[----:B------:R2:W-:Y:S04]  /*9c1c0*/  STL.64 [R1+0xa48], R34 ;  /* 0x000a482201007387 */ /* 0x0005e80000100a00 */
[----:B------:R2:W-:Y:S02]  /*9c1d0*/  LDGSTS.E [R39+0x4f600], [R34.64], P0 ;  /* 0x4f60000022277fae */ /* 0x0005e40008121844 */
        /* <DEDUP_REMOVED lines=22> */
[----:B------:R-:W-:Y:S02]  /*9c340*/  IMAD.X R38, R43, 0x1, R252, P1 ;  /* 0x000000012b267824 */ /* 0x000fe400008e06fc */
[----:B------:R-:W-:Y:S01]  /*9c350*/  IMAD R39, R60, 0x10000, R63 ;  /* 0x000100003c277824 */ /* 0x000fe200078e023f */
        /* <DEDUP_REMOVED lines=17> */
[----:B------:R-:W-:Y:S02]  /*9c470*/  IADD3 R59, R39, 0x100000, RZ ;  /* 0x00100000273b7810 */ /* 0x000fe40007ffe0ff */
[----:B------:R-:W-:Y:S01]  /*9c480*/  IADD3.X R57, R67, R252, RZ, P1, !PT ;  /* 0x000000fc43397210 */ /* 0x000fe20000ffe4ff */
[----:B------:R-:W-:Y:S01]  /*9c490*/  IMAD.MOV.U32 R67, RZ, RZ, R0 ;  /* 0x000000ffff437224 */ /* 0x000fe200078e0000 */
[----:B------:R-:W-:Y:S02]  /*9c4a0*/  MOV R66, R35 ;  /* 0x0000002300427202 */ /* 0x000fe40000000f00 */
[----:B------:R-:W-:-:S03]  /*9c4b0*/  IADD3 R0, R39, 0x100000, RZ ;  /* 0x0010000027007810 */ /* 0x000fc60007ffe0ff */
[----:B------:R1:W-:Y:S04]  /*9c4c0*/  STL.64 [R1+0xdf0], R66 ;  /* 0x000df04201007387 */ /* 0x0003e80000100a00 */
        /* <DEDUP_REMOVED lines=11> */
[----:B---3--:R-:W-:Y:S01]  /*9c580*/  MOV R28, R33 ;  /* 0x00000021001c7202 */ /* 0x008fe20000000f00 */
[----:B------:R-:W-:-:S05]  /*9c590*/  IMAD.MOV.U32 R29, RZ, RZ, R30 ;  /* 0x000000ffff1d7224 */ /* 0x000fca00078e001e */
        /* <DEDUP_REMOVED lines=17> */
[----:B------:R3:W-:Y:S04]  /*9c6b0*/  LDGSTS.E [R0+0x48800], [R28.64], P0 ;  /* 0x488000001c007fae */ /* 0x0007e80008121844 */
[----:B--2---:R-:W2:Y:S01]  /*9c6c0*/  LDL.LU.64 R36, [R1+0xde8] ;  /* 0x000de80001247983 */ /* 0x004ea20000300a00 */
[----:B---3--:R-:W-:Y:S01]  /*9c6d0*/  MOV R28, R46 ;  /* 0x0000002e001c7202 */ /* 0x008fe20000000f00 */
[----:B------:R-:W-:-:S05]  /*9c6e0*/  IMAD.MOV.U32 R29, RZ, RZ, R45 ;  /* 0x000000ffff1d7224 */ /* 0x000fca00078e002d */
[----:B------:R3:W-:Y:S04]  /*9c6f0*/  STL.64 [R1+0xbb0], R28 ;  /* 0x000bb01c01007387 */ /* 0x0007e80000100a00 */
[----:B------:R3:W-:Y:S02]  /*9c700*/  LDGSTS.E [R0+0x49800], [R28.64], P0 ;  /* 0x498000001c007fae */ /* 0x0007e40008121844 */
[----:B---3--:R-:W-:Y:S01]  /*9c710*/  MOV R28, R48 ;  /* 0x00000030001c7202 */ /* 0x008fe20000000f00 */
[----:B------:R-:W-:-:S05]  /*9c720*/  IMAD.MOV.U32 R29, RZ, RZ, R47 ;  /* 0x000000ffff1d7224 */ /* 0x000fca00078e002f */
[----:B------:R3:W-:Y:S04]  /*9c730*/  STL.64 [R1+0xb70], R28 ;  /* 0x000b701c01007387 */ /* 0x0007e80000100a00 */
[----:B------:R-:W4:Y:S01]  /*9c740*/  LDL.LU.64 R46, [R1+0xda8] ;  /* 0x000da800012e7983 */ /* 0x000f220000300a00 */
[----:B------:R-:W-:Y:S01]  /*9c750*/  MOV R30, R50 ;  /* 0x00000032001e7202 */ /* 0x000fe20000000f00 */
[----:B------:R-:W-:Y:S02]  /*9c760*/  IMAD.MOV.U32 R31, RZ, RZ, R49 ;  /* 0x000000ffff1f7224 */ /* 0x000fe400078e0031 */
[----:B------:R3:W-:Y:S01]  /*9c770*/  LDGSTS.E [R0+0x4a800], [R28.64], P0 ;  /* 0x4a8000001c007fae */ /* 0x0007e20008121844 */
[----:B------:R-:W-:-:S03]  /*9c780*/  MOV R34, R54 ;  /* 0x0000003600227202 */ /* 0x000fc60000000f00 */
[----:B------:R1:W-:Y:S01]  /*9c790*/  LDGSTS.E [R0+0x4b800], [R30.64], P0 ;  /* 0x4b8000001e007fae */ /* 0x0003e20008121844 */
[----:B------:R-:W-:-:S03]  /*9c7a0*/  IMAD.MOV.U32 R35, RZ, RZ, R53 ;  /* 0x000000ffff237224 */ /* 0x000fc600078e0035 */
[----:B---3--:R-:W3:Y:S04]  /*9c7b0*/  LDL.LU.64 R28, [R1+0xd68] ;  /* 0x000d6800011c7983 */ /* 0x008ee80000300a00 */
[----:B------:R1:W-:Y:S04]  /*9c7c0*/  STL.64 [R1+0xb30], R30 ;  /* 0x000b301e01007387 */ /* 0x0003e80000100a00 */
[----:B------:R-:W3:Y:S01]  /*9c7d0*/  LDL.LU.64 R32, [R1+0xd28] ;  /* 0x000d280001207983 */ /* 0x000ee20000300a00 */
[----:B-1----:R-:W-:Y:S01]  /*9c7e0*/  MOV R30, R52 ;  /* 0x00000034001e7202 */ /* 0x002fe20000000f00 */
[----:B------:R-:W-:-:S05]  /*9c7f0*/  IMAD.MOV.U32 R31, RZ, RZ, R51 ;  /* 0x000000ffff1f7224 */ /* 0x000fca00078e0033 */
        /* <DEDUP_REMOVED lines=19> */
[----:B----4-:R-:W-:-:S05]  /*9c930*/  IADD3 R37, P1, R46, R64, RZ ;  /* 0x000000402e257210 */ /* 0x010fca0007f3e0ff */
[----:B------:R-:W-:Y:S02]  /*9c940*/  IMAD.X R3, R47, 0x1, R252, P1 ;  /* 0x000000012f037824 */ /* 0x000fe400008e06fc */
        /* <DEDUP_REMOVED lines=8> */
[----:B---3--:R-:W-:-:S04]  /*9c9d0*/  IADD3 R36, P1, R28, R64, RZ ;  /* 0x000000401c247210 */ /* 0x008fc80007f3e0ff */
        /* <DEDUP_REMOVED lines=64> */
[----:B------:R3:W-:Y:S04]  /*9cde0*/  LDGSTS.E [R0+0x48a00], [R28.64], P0 ;  /* 0x48a000001c007fae */ /* 0x0007e80008121844 */
[----:B--2---:R-:W2:Y:S01]  /*9cdf0*/  LDL.LU.64 R36, [R1+0xde0] ;  /* 0x000de00001247983 */ /* 0x004ea20000300a00 */
[----:B---3--:R-:W-:Y:S01]  /*9ce00*/  IMAD.MOV.U32 R28, RZ, RZ, R46 ;  /* 0x000000ffff1c7224 */ /* 0x008fe200078e002e */
[----:B------:R-:W-:-:S05]  /*9ce10*/  MOV R29, R45 ;  /* 0x0000002d001d7202 */ /* 0x000fca0000000f00 */
[----:B------:R3:W-:Y:S04]  /*9ce20*/  STL.64 [R1+0xba8], R28 ;  /* 0x000ba81c01007387 */ /* 0x0007e80000100a00 */
[----:B------:R3:W-:Y:S04]  /*9ce30*/  LDGSTS.E [R0+0x49a00], [R28.64], P0 ;  /* 0x49a000001c007fae */ /* 0x0007e80008121844 */
[----:B-1----:R-:W4:Y:S01]  /*9ce40*/  LDL.LU.64 R66, [R1+0xda0] ;  /* 0x000da00001427983 */ /* 0x002f220000300a00 */
[----:B------:R-:W-:Y:S01]  /*9ce50*/  IMAD.MOV.U32 R30, RZ, RZ, R50 ;  /* 0x000000ffff1e7224 */ /* 0x000fe200078e0032 */
[----:B------:R-:W-:Y:S01]  /*9ce60*/  MOV R31, R49 ;  /* 0x00000031001f7202 */ /* 0x000fe20000000f00 */
[----:B---3--:R-:W-:Y:S01]  /*9ce70*/  IMAD.MOV.U32 R28, RZ, RZ, R48 ;  /* 0x000000ffff1c7224 */ /* 0x008fe200078e0030 */
[----:B------:R-:W-:-:S05]  /*9ce80*/  MOV R29, R47 ;  /* 0x0000002f001d7202 */ /* 0x000fca0000000f00 */
[----:B------:R1:W-:Y:S04]  /*9ce90*/  STL.64 [R1+0xb68], R28 ;  /* 0x000b681c01007387 */ /* 0x0003e80000100a00 */
[----:B------:R1:W-:Y:S04]  /*9cea0*/  LDGSTS.E [R0+0x4aa00], [R28.64], P0 ;  /* 0x4aa000001c007fae */ /* 0x0003e80008121844 */
[----:B------:R3:W-:Y:S04]  /*9ceb0*/  LDGSTS.E [R0+0x4ba00], [R30.64], P0 ;  /* 0x4ba000001e007fae */ /* 0x0007e80008121844 */
[----:B-1----:R-:W4:Y:S04]  /*9cec0*/  LDL.LU.64 R28, [R1+0xd60] ;  /* 0x000d6000011c7983 */ /* 0x002f280000300a00 */
[----:B------:R3:W-:Y:S04]  /*9ced0*/  STL.64 [R1+0xb28], R30 ;  /* 0x000b281e01007387 */ /* 0x0007e80000100a00 */
[----:B------:R-:W4:Y:S01]  /*9cee0*/  LDL.LU.64 R32, [R1+0xd20] ;  /* 0x000d200001207983 */ /* 0x000f220000300a00 */
        /* <DEDUP_REMOVED lines=10> */
[----:B---3--:R-:W-:Y:S01]  /*9cf90*/  IMAD.MOV.U32 R34, RZ, RZ, R56 ;  /* 0x000000ffff227224 */ /* 0x008fe200078e0038 */
[----:B------:R-:W-:-:S05]  /*9cfa0*/  MOV R35, R55 ;  /* 0x0000003700237202 */ /* 0x000fca0000000f00 */
[----:B------:R1:W-:Y:S04]  /*9cfb0*/  STL.64 [R1+0xa68], R34 ;  /* 0x000a682201007387 */ /* 0x0003e80000100a00 */
[----:B------:R1:W-:Y:S04]  /*9cfc0*/  LDGSTS.E [R0+0x4ea00], [R34.64], P0 ;  /* 0x4ea0000022007fae */ /* 0x0003e80008121844 */
[----:B------:R-:W3:Y:S01]  /*9cfd0*/  LDL.LU.64 R42, [R1+0xc60] ;  /* 0x000c6000012a7983 */ /* 0x000ee20000300a00 */
[----:B-1----:R-:W-:Y:S01]  /*9cfe0*/  IMAD.MOV.U32 R34, RZ, RZ, R58 ;  /* 0x000000ffff227224 */ /* 0x002fe200078e003a */
[----:B------:R-:W-:-:S05]  /*9cff0*/  MOV R35, R57 ;  /* 0x0000003900237202 */ /* 0x000fca0000000f00 */
[----:B------:R2:W-:Y:S04]  /*9d000*/  STL.64 [R1+0xa38], R34 ;  /* 0x000a382201007387 */ /* 0x0005e80000100a00 */
        /* <DEDUP_REMOVED lines=8> */
[----:B------:R-:W-:-:S05]  /*9d090*/  IADD3 R39, R39, 0x100000, RZ ;  /* 0x0010000027277810 */ /* 0x000fca0007ffe0ff */
[----:B------:R1:W-:Y:S02]  /*9d0a0*/  LDGSTS.E [R39+0x4fa00], [R34.64], P0 ;  /* 0x4fa0000022277fae */ /* 0x0003e40008121844 */
[----:B-1----:R-:W-:Y:S01]  /*9d0b0*/  IMAD R39, R60, 0x10000, R62 ;  /* 0x000100003c277824 */ /* 0x002fe200078e023e */
[----:B--2---:R-:W-:-:S05]  /*9d0c0*/  IADD3 R35, P1, R36, R64, RZ ;  /* 0x0000004024237210 */ /* 0x004fca0007f3e0ff */
[----:B------:R-:W-:Y:S01]  /*9d0d0*/  IMAD.X R0, R37, 0x1, R252, P1 ;  /* 0x0000000125007824 */ /* 0x000fe200008e06fc */
[----:B----4-:R-:W-:-:S04]  /*9d0e0*/  IADD3 R37, P1, R66, R64, RZ ;  /* 0x0000004042257210 */ /* 0x010fc80007f3e0ff */
[----:B------:R-:W-:Y:S02]  /*9d0f0*/  IADD3.X R3, R67, R252, RZ, P1, !PT ;  /* 0x000000fc43037210 */ /* 0x000fe40000ffe4ff */
[----:B------:R-:W2:Y:S01]  /*9d100*/  LDL.LU.64 R66, [R1+0xa30] ;  /* 0x000a300001427983 */ /* 0x000ea20000300a00 */
        /* <DEDUP_REMOVED lines=26> */
[----:B------:R-:W-:-:S03]  /*9d2b0*/  MOV R62, R35 ;  /* 0x00000023003e7202 */ /* 0x000fc60000000f00 */
[----:B------:R-:W-:Y:S01]  /*9d2c0*/  IMAD.X R55, R59, 0x1, R252, P1 ;  /* 0x000000013b377824 */ /* 0x000fe200008e06fc */
[C---:B------:R-:W-:Y:S01]  /*9d2d0*/  IADD3 R59, R39.reuse, 0x100000, RZ ;  /* 0x00100000273b7810 */ /* 0x040fe20007ffe0ff */
[----:B------:R1:W-:Y:S01]  /*9d2e0*/  STL.64 [R1+0xde0], R62 ;  /* 0x000de03e01007387 */ /* 0x0003e20000100a00 */
[----:B------:R-:W-:-:S03]  /*9d2f0*/  IADD3 R0, R39, 0x100000, RZ ;  /* 0x0010000027007810 */ /* 0x000fc60007ffe0ff */
        /* <DEDUP_REMOVED lines=31> */
[----:B---3--:R-:W3:Y:S01]  /*9d4f0*/  LDL.LU.64 R36, [R1+0xdd8] ;  /* 0x000dd80001247983 */ /* 0x008ee20000300a00 */
[----:B----4-:R-:W-:Y:S01]  /*9d500*/  MOV R28, R46 ;  /* 0x0000002e001c7202 */ /* 0x010fe20000000f00 */
[----:B------:R-:W-:-:S05]  /*9d510*/  IMAD.MOV.U32 R29, RZ, RZ, R45 ;  /* 0x000000ffff1d7224 */ /* 0x000fca00078e002d */
[----:B------:R4:W-:Y:S04]  /*9d520*/  STL.64 [R1+0xba0], R28 ;  /* 0x000ba01c01007387 */ /* 0x0009e80000100a00 */
[----:B-1----:R-:W3:Y:S01]  /*9d530*/  LDL.LU.64 R62, [R1+0xd98] ;  /* 0x000d9800013e7983 */ /* 0x002ee20000300a00 */
[----:B------:R-:W-:Y:S01]  /*9d540*/  MOV R30, R48 ;  /* 0x00000030001e7202 */ /* 0x000fe20000000f00 */
[----:B------:R-:W-:Y:S02]  /*9d550*/  IMAD.MOV.U32 R31, RZ, RZ, R47 ;  /* 0x000000ffff1f7224 */ /* 0x000fe400078e002f */
[----:B------:R4:W-:Y:S01]  /*9d560*/  LDGSTS.E [R0+0x49c00], [R28.64], P0 ;  /* 0x49c000001c007fae */ /* 0x0009e20008121844 */
[----:B------:R-:W-:-:S03]  /*9d570*/  MOV R34, R52 ;  /* 0x0000003400227202 */ /* 0x000fc60000000f00 */
[----:B------:R1:W-:Y:S01]  /*9d580*/  LDGSTS.E [R0+0x4ac00], [R30.64], P0 ;  /* 0x4ac000001e007fae */ /* 0x0003e20008121844 */
[----:B------:R-:W-:-:S03]  /*9d590*/  IMAD.MOV.U32 R35, RZ, RZ, R51 ;  /* 0x000000ffff237224 */ /* 0x000fc600078e0033 */
[----:B----4-:R-:W4:Y:S04]  /*9d5a0*/  LDL.LU.64 R28, [R1+0xd58] ;  /* 0x000d5800011c7983 */ /* 0x010f280000300a00 */
[----:B------:R1:W-:Y:S04]  /*9d5b0*/  STL.64 [R1+0xb60], R30 ;  /* 0x000b601e01007387 */ /* 0x0003e80000100a00 */
[----:B------:R-:W4:Y:S01]  /*9d5c0*/  LDL.LU.64 R32, [R1+0xd18] ;  /* 0x000d180001207983 */ /* 0x000f220000300a00 */
[----:B-1----:R-:W-:Y:S01]  /*9d5d0*/  MOV R30, R50 ;  /* 0x00000032001e7202 */ /* 0x002fe20000000f00 */
[----:B------:R-:W-:-:S05]  /*9d5e0*/  IMAD.MOV.U32 R31, RZ, RZ, R49 ;  /* 0x000000ffff1f7224 */ /* 0x000fca00078e0031 */
[----:B------:R1:W-:Y:S04]  /*9d5f0*/  STL.64 [R1+0xb20], R30 ;  /* 0x000b201e01007387 */ /* 0x0003e80000100a00 */
[----:B------:R1:W-:Y:S04]  /*9d600*/  LDGSTS.E [R0+0x4bc00], [R30.64], P0 ;  /* 0x4bc000001e007fae */ /* 0x0003e80008121844 */
[----:B------:R1:W-:Y:S01]  /*9d610*/  LDGSTS.E [R0+0x4cc00], [R34.64], P0 ;  /* 0x4cc0000022007fae */ /* 0x0003e20008121844 */
[----:B--2---:R-:W-:-:S03]  /*9d620*/  IADD3 R58, P1, R66, R64, RZ ;  /* 0x00000040423a7210 */ /* 0x004fc60007f3e0ff */
[----:B-1----:R-:W2:Y:S04]  /*9d630*/  LDL.LU.64 R30, [R1+0xcd8] ;  /* 0x000cd800011e7983 */ /* 0x002ea80000300a00 */
[----:B------:R1:W-:Y:S01]  /*9d640*/  STL.64 [R1+0xae0], R34 ;  /* 0x000ae02201007387 */ /* 0x0003e20000100a00 */
[----:B------:R-:W-:-:S03]  /*9d650*/  IADD3.X R57, R67, R252, RZ, P1, !PT ;  /* 0x000000fc43397210 */ /* 0x000fc60000ffe4ff */
[----:B------:R-:W2:Y:S01]  /*9d660*/  LDL.LU.64 R40, [R1+0xc98] ;  /* 0x000c980001287983 */ /* 0x000ea20000300a00 */
[----:B-1----:R-:W-:Y:S01]  /*9d670*/  MOV R34, R54 ;  /* 0x0000003600227202 */ /* 0x002fe20000000f00 */
[----:B------:R-:W-:-:S05]  /*9d680*/  IMAD.MOV.U32 R35, RZ, RZ, R53 ;  /* 0x000000ffff237224 */ /* 0x000fca00078e0035 */
[----:B------:R1:W-:Y:S04]  /*9d690*/  STL.64 [R1+0xaa0], R34 ;  /* 0x000aa02201007387 */ /* 0x0003e80000100a00 */
[----:B------:R1:W-:Y:S04]  /*9d6a0*/  LDGSTS.E [R0+0x4dc00], [R34.64], P0 ;  /* 0x4dc0000022007fae */ /* 0x0003e80008121844 */
[----:B------:R-:W2:Y:S01]  /*9d6b0*/  LDL.LU.64 R42, [R1+0xc58] ;  /* 0x000c5800012a7983 */ /* 0x000ea20000300a00 */
[----:B-1----:R-:W-:Y:S01]  /*9d6c0*/  MOV R34, R56 ;  /* 0x0000003800227202 */ /* 0x002fe20000000f00 */
[----:B------:R-:W-:-:S05]  /*9d6d0*/  IMAD.MOV.U32 R35, RZ, RZ, R55 ;  /* 0x000000ffff237224 */ /* 0x000fca00078e0037 */
[----:B------:R1:W-:Y:S04]  /*9d6e0*/  STL.64 [R1+0xa60], R34 ;  /* 0x000a602201007387 */ /* 0x0003e80000100a00 */
[----:B------:R1:W-:Y:S02]  /*9d6f0*/  LDGSTS.E [R0+0x4ec00], [R34.64], P0 ;  /* 0x4ec0000022007fae */ /* 0x0003e40008121844 */
[----:B-1----:R-:W-:Y:S01]  /*9d700*/  MOV R34, R58 ;  /* 0x0000003a00227202 */ /* 0x002fe20000000f00 */
[----:B------:R-:W-:-:S05]  /*9d710*/  IMAD.MOV.U32 R35, RZ, RZ, R57 ;  /* 0x000000ffff237224 */ /* 0x000fca00078e0039 */
[----:B------:R3:W-:Y:S04]  /*9d720*/  STL.64 [R1+0xa30], R34 ;  /* 0x000a302201007387 */ /* 0x0007e80000100a00 */
[----:B------:R-:W2:Y:S04]  /*9d730*/  LDL.LU.64 R44, [R1+0xc18] ;  /* 0x000c1800012c7983 */ /* 0x000ea80000300a00 */
[----:B------:R-:W2:Y:S04]  /*9d740*/  LDL.LU.64 R46, [R1+0xbd8] ;  /* 0x000bd800012e7983 */ /* 0x000ea80000300a00 */
[----:B------:R-:W2:Y:S04]  /*9d750*/  LDL.LU.64 R48, [R1+0xb98] ;  /* 0x000b980001307983 */ /* 0x000ea80000300a00 */
[----:B------:R-:W2:Y:S04]  /*9d760*/  LDL.LU.64 R50, [R1+0xb58] ;  /* 0x000b580001327983 */ /* 0x000ea80000300a00 */
[----:B------:R-:W2:Y:S01]  /*9d770*/  LDL.LU.64 R52, [R1+0xb18] ;  /* 0x000b180001347983 */ /* 0x000ea20000300a00 */
[----:B------:R-:W-:-:S03]  /*9d780*/  IADD3 R39, R39, 0x100000, RZ ;  /* 0x0010000027277810 */ /* 0x000fc60007ffe0ff */
[----:B------:R-:W2:Y:S04]  /*9d790*/  LDL.LU.64 R54, [R1+0xad8] ;  /* 0x000ad80001367983 */ /* 0x000ea80000300a00 */
[----:B------:R3:W-:Y:S04]  /*9d7a0*/  LDGSTS.E [R39+0x4fc00], [R34.64], P0 ;  /* 0x4fc0000022277fae */ /* 0x0007e80008121844 */
[----:B------:R-:W2:Y:S04]  /*9d7b0*/  LDL.LU.64 R56, [R1+0xa98] ;  /* 0x000a980001387983 */ /* 0x000ea80000300a00 */
[----:B------:R-:W2:Y:S01]  /*9d7c0*/  LDL.LU.64 R58, [R1+0xa58] ;  /* 0x000a5800013a7983 */ /* 0x000ea20000300a00 */
[----:B---3--:R-:W-:-:S04]  /*9d7d0*/  IADD3 R35, P1, R36, R64, RZ ;  /* 0x0000004024237210 */ /* 0x008fc80007f3e0ff */
[----:B------:R-:W-:Y:S02]  /*9d7e0*/  IADD3.X R0, R37, R252, RZ, P1, !PT ;  /* 0x000000fc25007210 */ /* 0x000fe40000ffe4ff */
[----:B------:R-:W-:-:S05]  /*9d7f0*/  IADD3 R37, P1, R62, R64, RZ ;  /* 0x000000403e257210 */ /* 0x000fca0007f3e0ff */
[----:B------:R-:W-:Y:S02]  /*9d800*/  IMAD.X R3, R63, 0x1, R252, P1 ;  /* 0x000000013f037824 */ /* 0x000fe400008e06fc */
[----:B------:R-:W3:Y:S01]  /*9d810*/  LDL.LU.64 R62, [R1+0xa28] ;  /* 0x000a2800013e7983 */ /* 0x000ee20000300a00 */
[----:B----4-:R-:W-:-:S04]  /*9d820*/  IADD3 R36, P1, R28, R64, RZ ;  /* 0x000000401c247210 */ /* 0x010fc80007f3e0ff */
[----:B------:R-:W-:Y:S02]  /*9d830*/  IADD3.X R28, R29, R252, RZ, P1, !PT ;  /* 0x000000fc1d1c7210 */ /* 0x000fe40000ffe4ff */
[----:B------:R-:W-:-:S05]  /*9d840*/  IADD3 R34, P1, R32, R64, RZ ;  /* 0x0000004020227210 */ /* 0x000fca0007f3e0ff */
        /* <DEDUP_REMOVED lines=24> */
[----:B------:R-:W-:-:S04]  /*9d9d0*/  LEA R39, R60, R39, 0x10 ;  /* 0x000000273c277211 */ /* 0x000fc800078e80ff */
[----:B------:R-:W-:Y:S01]  /*9d9e0*/  IADD3 R59, R39, 0x100000, RZ ;  /* 0x00100000273b7810 */ /* 0x000fe20007ffe0ff */
[----:B------:R-:W-:-:S05]  /*9d9f0*/  IMAD.MOV.U32 R65, RZ, RZ, 0x7f ;  /* 0x0000007fff417424 */ /* 0x000fca00078e00ff */
[----:B------:R-:W-:Y:S02]  /*9da00*/  IADD3 R65, R65, c[0x0][0x180], RZ ;  /* 0x0000600041417a10 */ /* 0x000fe40007ffe0ff */
[----:B------:R-:W-:Y:S02]  /*9da10*/  IADD3 R61, R61, 0x1, RZ ;  /* 0x000000013d3d7810 */ /* 0x000fe40007ffe0ff */
[----:B---3--:R-:W-:Y:S01]  /*9da20*/  IADD3 R58, P1, R62, R64, RZ ;  /* 0x000000403e3a7210 */ /* 0x008fe20007f3e0ff */
[----:B------:R-:W-:-:S04]  /*9da30*/  IMAD.MOV.U32 R62, RZ, RZ, R35 ;  /* 0x000000ffff3e7224 */ /* 0x000fc800078e0023 */
        /* <DEDUP_REMOVED lines=15> */
[----:B--2---:R-:W-:Y:S01]  /*9db30*/  IMAD.MOV.U32 R28, RZ, RZ, R33 ;  /* 0x000000ffff1c7224 */ /* 0x004fe200078e0021 */
[----:B------:R-:W-:-:S05]  /*9db40*/  MOV R29, R30 ;  /* 0x0000001e001d7202 */ /* 0x000fca0000000f00 */
        /* <DEDUP_REMOVED lines=37> */
[----:B------:R2:W-:Y:S01]  /*9dda0*/  LDGSTS.E [R0+0x4de00], [R28.64], P0 ;  /* 0x4de000001c007fae */ /* 0x0005e20008121844 */
[----:B------:R-:W-:Y:S01]  /*9ddb0*/  SHF.R.S32.HI R3, RZ, 0x1f, R65 ;  /* 0x0000001fff037819 */ /* 0x000fe20000011441 */
[----:B--2---:R-:W-:Y:S01]  /*9ddc0*/  IMAD.MOV.U32 R28, RZ, RZ, R56 ;  /* 0x000000ffff1c7224 */ /* 0x004fe200078e0038 */
[----:B------:R-:W-:-:S05]  /*9ddd0*/  MOV R29, R55 ;  /* 0x00000037001d7202 */ /* 0x000fca0000000f00 */
[----:B------:R2:W-:Y:S04]  /*9dde0*/  STL.64 [R1+0xa58], R28 ;  /* 0x000a581c01007387 */ /* 0x0005e80000100a00 */
[----:B------:R2:W-:Y:S01]  /*9ddf0*/  LDGSTS.E [R0+0x4ee00], [R28.64], P0 ;  /* 0x4ee000001c007fae */ /* 0x0005e20008121844 */
[----:B------:R-:W-:Y:S02]  /*9de00*/  LEA.HI R3, R3, R65, RZ, 0x7 ;  /* 0x0000004103037211 */ /* 0x000fe400078f38ff */
[----:B------:R-:W-:Y:S02]  /*9de10*/  IADD3 R39, R39, 0x100000, RZ ;  /* 0x0010000027277810 */ /* 0x000fe40007ffe0ff */
[----:B--2---:R-:W-:Y:S01]  /*9de20*/  MOV R28, R58 ;  /* 0x0000003a001c7202 */ /* 0x004fe20000000f00 */
[----:B------:R-:W-:Y:S01]  /*9de30*/  IMAD.MOV.U32 R29, RZ, RZ, R57 ;  /* 0x000000ffff1d7224 */ /* 0x000fe200078e0039 */
[----:B------:R-:W-:-:S04]  /*9de40*/  SHF.R.S32.HI R3, RZ, 0x7, R3 ;  /* 0x00000007ff037819 */ /* 0x000fc80000011403 */
[----:B------:R1:W-:Y:S04]  /*9de50*/  STL.64 [R1+0xa28], R28 ;  /* 0x000a281c01007387 */ /* 0x0003e80000100a00 */
[----:B------:R1:W-:Y:S04]  /*9de60*/  STL [R1+0xa10], R61 ;  /* 0x000a103d01007387 */ /* 0x0003e80000100800 */
[----:B------:R1:W-:Y:S04]  /*9de70*/  STL [R1+0x1e38], R60 ;  /* 0x001e383c01007387 */ /* 0x0003e80000100800 */
[----:B------:R1:W-:Y:S01]  /*9de80*/  LDGSTS.E [R39+0x4fe00], [R28.64], P0 ;  /* 0x4fe000001c277fae */ /* 0x0003e20008121844 */
[----:B------:R-:W-:-:S03]  /*9de90*/  ISETP.NE.U32.AND P0, PT, R61, R3, PT ;  /* 0x000000033d00720c */ /* 0x000fc60003f05070 */
[----:B------:R-:W0:Y:S10]  /*9dea0*/  LDGDEPBAR ;  /* 0x00000000000079af */ /* 0x000e340000000000 */
[----:B-1----:R-:W-:Y:S01]  /*9deb0*/  @!P0 CALL.REL.NOINC `(.L_x_0) ;  /* 0x0000001000008944 */ /* 0x002fe20003c00000 */
[----:B------:R-:W-:Y:S05]  /*9dec0*/  BRA `(.L_x_1) ;  /* 0xfffad64000007947 */ /* 0x000fea000383ffff */
.L_x_0:
[----:B------:R-:W2:Y:S01]  /*9ded0*/  S2R R33, SR_TID.X ;  /* 0x0000000000217919 */ /* 0x000ea20000002100 */
[----:B------:R-:W-:-:S04]  /*9dee0*/  DEPBAR.LE SB0, 0x0 ;  /* 0x000080000000791a */ /* 0x000fc80000000000 */
[----:B-----5:R-:W-:Y:S01]  /*9def0*/  MOV R28, R244 ;  /* 0x000000f4001c7202 */ /* 0x020fe20000000f00 */
[----:B------:R-:W-:Y:S01]  /*9df00*/  IMAD.MOV.U32 R29, RZ, RZ, R245 ;  /* 0x000000ffff1d7224 */ /* 0x000fe200078e00f5 */
[----:B------:R-:W-:Y:S01]  /*9df10*/  MOV R30, R240 ;  /* 0x000000f0001e7202 */ /* 0x000fe20000000f00 */
[----:B------:R-:W-:Y:S01]  /*9df20*/  IMAD.MOV.U32 R31, RZ, RZ, R241 ;  /* 0x000000ffff1f7224 */ /* 0x000fe200078e00f1 */
[----:B------:R-:W-:Y:S01]  /*9df30*/  MOV R240, R246 ;  /* 0x000000f600f07202 */ /* 0x000fe20000000f00 */
[----:B------:R-:W-:Y:S01]  /*9df40*/  IMAD.MOV.U32 R241, RZ, RZ, R247 ;  /* 0x000000fffff17224 */ /* 0x000fe200078e00f7 */
[C---:B--2---:R-:W-:Y:S01]  /*9df50*/  SHF.L.U32 R2, R33.reuse, 0x8, RZ ;  /* 0x0000000821027819 */ /* 0x044fe200000006ff */
[C---:B------:R-:W-:Y:S01]  /*9df60*/  IMAD.SHL.U32 R0, R33.reuse, 0x20, RZ ;  /* 0x0000002021007824 */ /* 0x040fe200078e00ff */
[C---:B------:R-:W-:Y:S01]  /*9df70*/  LOP3.LUT R32, R33.reuse, 0x7f, RZ, 0xc0, !PT ;  /* 0x0000007f21207812 */ /* 0x040fe200078ec0ff */
[----:B------:R-:W-:Y:S01]  /*9df80*/  IMAD.SHL.U32 R3, R33, 0x4, RZ ;  /* 0x0000000421037824 */ /* 0x000fe200078e00ff */
[----:B------:R-:W-:-:S04]  /*9df90*/  LOP3.LUT R2, R2, 0x1800, RZ, 0xc0, !PT ;  /* 0x0000180002027812 */ /* 0x000fc800078ec0ff */
[----:B------:R-:W-:Y:S02]  /*9dfa0*/  LOP3.LUT R2, R2, 0x60, R0, 0xf8, !PT ;  /* 0x0000006002027812 */ /* 0x000fe400078ef800 */
[----:B------:R-:W-:-:S04]  /*9dfb0*/  SHF.L.U32 R0, R33, 0x3, RZ ;  /* 0x0000000321007819 */ /* 0x000fc800000006ff */
[----:B------:R-:W-:-:S04]  /*9dfc0*/  LOP3.LUT R0, R0, 0x300, RZ, 0xc0, !PT ;  /* 0x0000030000007812 */ /* 0x000fc800078ec0ff */
[----:B------:R-:W-:-:S04]  /*9dfd0*/  LOP3.LUT R0, R0, 0x70, R3, 0xf8, !PT ;  /* 0x0000007000007812 */ /* 0x000fc800078ef803 */
[----:B------:R-:W-:Y:S01]  /*9dfe0*/  LOP3.LUT R0, R2, R0, RZ, 0x3c, !PT ;  /* 0x0000000002007212 */ /* 0x000fe200078e3cff */
[----:B------:R-:W-:Y:S01]  /*9dff0*/  BAR.SYNC.DEFER_BLOCKING 0x0 ;  /* 0x0000000000007b1d */ /* 0x000fe20000010000 */
[----:B------:R-:W-:-:S04]  /*9e000*/  SHF.L.U32 R2, R33, 0xa, RZ ;  /* 0x0000000a21027819 */ /* 0x000fc800000006ff */
[----:B------:R-:W-:-:S05]  /*9e010*/  LOP3.LUT R2, R2, 0x1800, RZ, 0xc0, !PT ;  /* 0x0000180002027812 */ /* 0x000fca00078ec0ff */
[----:B------:R-:W-:-:S05]  /*9e020*/  IMAD R2, R32, 0x10, R2 ;  /* 0x0000001020027824 */ /* 0x000fca00078e0202 */
[C---:B------:R-:W-:Y:S02]  /*9e030*/  LOP3.LUT R248, R2.reuse, 0x20, RZ, 0x3c, !PT ;  /* 0x0000002002f87812 */ /* 0x040fe400078e3cff */
[C---:B------:R-:W-:Y:S02]  /*9e040*/  LOP3.LUT R3, R2.reuse, 0x40, RZ, 0x3c, !PT ;  /* 0x0000004002037812 */ /* 0x040fe400078e3cff */
[----:B------:R-:W-:Y:S01]  /*9e050*/  LOP3.LUT R252, R2, 0x60, RZ, 0x3c, !PT ;  /* 0x0000006002fc7812 */ /* 0x000fe200078e3cff */
[----:B------:R2:W-:Y:S04]  /*9e060*/  STS.128 [R0], R28 ;  /* 0x0000001c00007388 */ /* 0x0005e80000000c00 */
[----:B------:R-:W-:Y:S01]  /*9e070*/  STS.128 [R0+0x80], R240 ;  /* 0x000080f000007388 */ /* 0x000fe20000000c00 */
[----:B--2---:R-:W-:Y:S01]  /*9e080*/  MOV R30, R180 ;  /* 0x000000b4001e7202 */ /* 0x004fe20000000f00 */
[----:B------:R-:W-:Y:S01]  /*9e090*/  IMAD.MOV.U32 R31, RZ, RZ, R181 ;  /* 0x000000ffff1f7224 */ /* 0x000fe200078e00b5 */
[----:B------:R-:W-:Y:S01]  /*9e0a0*/  MOV R28, R228 ;  /* 0x000000e4001c7202 */ /* 0x000fe20000000f00 */
[----:B------:R-:W-:Y:S01]  /*9e0b0*/  IMAD.MOV.U32 R29, RZ, RZ, R229 ;  /* 0x000000ffff1d7224 */ /* 0x000fe200078e00e5 */
[----:B------:R-:W-:Y:S01]  /*9e0c0*/  MOV R180, R230 ;  /* 0x000000e600b47202 */ /* 0x000fe20000000f00 */
[----:B------:R-:W-:-:S03]  /*9e0d0*/  IMAD.MOV.U32 R181, RZ, RZ, R231 ;  /* 0x000000ffffb57224 */ /* 0x000fc600078e00e7 */
[----:B------:R2:W-:Y:S04]  /*9e0e0*/  STS.128 [R0+0x400], R28 ;  /* 0x0004001c00007388 */ /* 0x0005e80000000c00 */
[----:B------:R-:W-:Y:S04]  /*9e0f0*/  STS.128 [R0+0x480], R180 ;  /* 0x000480b400007388 */ /* 0x000fe80000000c00 */
[----:B------:R-:W-:Y:S01]  /*9e100*/  BAR.SYNC.DEFER_BLOCKING 0x0 ;  /* 0x0000000000007b1d */ /* 0x000fe20000010000 */
[----:B--2---:R-:W-:Y:S01]  /*9e110*/  MOV R28, R208 ;  /* 0x000000d0001c7202 */ /* 0x004fe20000000f00 */
[----:B------:R-:W-:Y:S01]  /*9e120*/  IMAD.MOV.U32 R29, RZ, RZ, R209 ;  /* 0x000000ffff1d7224 */ /* 0x000fe200078e00d1 */
[----:B------:R-:W-:Y:S01]  /*9e130*/  MOV R30, R212 ;  /* 0x000000d4001e7202 */ /* 0x000fe20000000f00 */
[----:B------:R-:W-:Y:S01]  /*9e140*/  IMAD.MOV.U32 R31, RZ, RZ, R213 ;  /* 0x000000ffff1f7224 */ /* 0x000fe200078e00d5 */
[----:B------:R-:W-:Y:S01]  /*9e150*/  MOV R212, R210 ;  /* 0x000000d200d47202 */ /* 0x000fe20000000f00 */
[----:B------:R-:W-:Y:S01]  /*9e160*/  IMAD.MOV.U32 R213, RZ, RZ, R211 ;  /* 0x000000ffffd57224 */ /* 0x000fe200078e00d3 */
[----:B------:R-:W2:Y:S04]  /*9e170*/  LDS.128 R32, [R2] ;  /* 0x0000000002207984 */ /* 0x000ea80000000c00 */
[----:B------:R-:W3:Y:S04]  /*9e180*/  LDS.128 R40, [R248] ;  /* 0x00000000f8287984 */ /* 0x000ee80000000c00 */
[----:B------:R-:W4:Y:S04]  /*9e190*/  LDS.128 R36, [R3] ;  /* 0x0000000003247984 */ /* 0x000f280000000c00 */
[----:B--2---:R-:W-:Y:S04]  /*9e1a0*/  STL.64 [R1+0x60], R32 ;  /* 0x0000602001007387 */ /* 0x004fe80000100a00 */
[----:B------:R-:W-:Y:S04]  /*9e1b0*/  STL.64 [R1+0x68], R34 ;  /* 0x0000682201007387 */ /* 0x000fe80000100a00 */
[----:B------:R-:W2:Y:S04]  /*9e1c0*/  LDS.128 R32, [R252] ;  /* 0x00000000fc207984 */ /* 0x000ea80000000c00 */
[----:B------:R-:W-:Y:S06]  /*9e1d0*/  BAR.SYNC.DEFER_BLOCKING 0x0 ;  /* 0x0000000000007b1d */ /* 0x000fec0000010000 */
[----:B---3--:R-:W-:Y:S04]  /*9e1e0*/  STL.64 [R1+0xa0], R40 ;  /* 0x0000a02801007387 */ /* 0x008fe80000100a00 */
[----:B------:R-:W-:Y:S04]  /*9e1f0*/  STL.64 [R1+0xa8], R42 ;  /* 0x0000a82a01007387 */ /* 0x000fe80000100a00 */
[----:B----4-:R-:W-:Y:S04]  /*9e200*/  STL.64 [R1+0xe0], R36 ;  /* 0x0000e02401007387 */ /* 0x010fe80000100a00 */
[----:B------:R-:W-:Y:S04]  /*9e210*/  STL.64 [R1+0xe8], R38 ;  /* 0x0000e82601007387 */ /* 0x000fe80000100a00 */
[----:B------:R3:W-:Y:S04]  /*9e220*/  STS.128 [R0], R28 ;  /* 0x0000001c00007388 */ /* 0x0007e80000000c00 */
[----:B------:R-:W-:Y:S04]  /*9e230*/  STS.128 [R0+0x80], R212 ;  /* 0x000080d400007388 */ /* 0x000fe80000000c00 */
[----:B--2---:R-:W-:Y:S01]  /*9e240*/  STL.64 [R1+0x100], R32 ;  /* 0x0001002001007387 */ /* 0x004fe20000100a00 */
[----:B---3--:R-:W-:Y:S01]  /*9e250*/  MOV R30, R72 ;  /* 0x00000048001e7202 */ /* 0x008fe20000000f00 */
[----:B------:R-:W-:Y:S01]  /*9e260*/  IMAD.MOV.U32 R31, RZ, RZ, R73 ;  /* 0x000000ffff1f7224 */ /* 0x000fe200078e0049 */
[----:B------:R-:W-:Y:S01]  /*9e270*/  MOV R28, R92 ;  /* 0x0000005c001c7202 */ /* 0x000fe20000000f00 */
[----:B------:R-:W-:Y:S01]  /*9e280*/  IMAD.MOV.U32 R29, RZ, RZ, R93 ;  /* 0x000000ffff1d7224 */ /* 0x000fe200078e005d */
[----:B------:R-:W-:Y:S01]  /*9e290*/  MOV R72, R94 ;  /* 0x0000005e00487202 */ /* 0x000fe20000000f00 */
[----:B------:R-:W-:Y:S01]  /*9e2a0*/  IMAD.MOV.U32 R73, RZ, RZ, R95 ;  /* 0x000000ffff497224 */ /* 0x000fe200078e005f */
[----:B------:R-:W-:Y:S04]  /*9e2b0*/  STL.64 [R1+0x108], R34 ;  /* 0x0001082201007387 */ /* 0x000fe80000100a00 */
        /* <DEDUP_REMOVED lines=60> */
[----:B------:R-:W-:Y:S04]  /*9e680*/  STS.128 [R0+0x400], R28 ;  /* 0x0004001c00007388 */ /* 0x000fe80000000c00 */
[----:B------:R2:W-:Y:S04]  /*9e690*/  STS.128 [R0+0x480], R8 ;  /* 0x0004800800007388 */ /* 0x0005e80000000c00 */
[----:B------:R-:W-:Y:S06]  /*9e6a0*/  BAR.SYNC.DEFER_BLOCKING 0x0 ;  /* 0x0000000000007b1d */ /* 0x000fec0000010000 */
[----:B--2---:R-:W2:Y:S04]  /*9e6b0*/  LDL.LU R8, [R1+0x550] ;  /* 0x0005500001087983 */ /* 0x004ea80000300800 */
[----:B------:R-:W2:Y:S04]  /*9e6c0*/  LDL.LU R9, [R1+0x554] ;  /* 0x0005540001097983 */ /* 0x000ea80000300800 */
[----:B------:R-:W2:Y:S04]  /*9e6d0*/  LDL.LU R10, [R1+0x5b0] ;  /* 0x0005b000010a7983 */ /* 0x000ea80000300800 */
[----:B------:R-:W3:Y:S04]  /*9e6e0*/  LDS.128 R244, [R2] ;  /* 0x0000000002f47984 */ /* 0x000ee80000000c00 */
[----:B------:R-:W4:Y:S04]  /*9e6f0*/  LDS.128 R32, [R248] ;  /* 0x00000000f8207984 */ /* 0x000f280000000c00 */
[----:B------:R-:W-:Y:S04]  /*9e700*/  LDS.128 R28, [R3] ;  /* 0x00000000031c7984 */ /* 0x000fe80000000c00 */
[----:B------:R-:W1:Y:S04]  /*9e710*/  LDS.128 R4, [R252] ;  /* 0x00000000fc047984 */ /* 0x000e680000000c00 */
[----:B------:R-:W2:Y:S04]  /*9e720*/  LDL.LU R11, [R1+0x5b4] ;  /* 0x0005b400010b7983 */ /* 0x000ea80000300800 */
[----:B------:R-:W-:Y:S06]  /*9e730*/  BAR.SYNC.DEFER_BLOCKING 0x0 ;  /* 0x0000000000007b1d */ /* 0x000fec0000010000 */
[----:B---3--:R1:W-:Y:S04]  /*9e740*/  STL [R1+0x2424], R246 ;  /* 0x002424f601007387 */ /* 0x0083e80000100800 */
[----:B------:R3:W-:Y:S04]  /*9e750*/  STL [R1+0x2420], R247 ;  /* 0x002420f701007387 */ /* 0x0007e80000100800 */
[----:B----4-:R-:W-:Y:S04]  /*9e760*/  STL.64 [R1], R32 ;  /* 0x0000002001007387 */ /* 0x010fe80000100a00 */
[----:B------:R-:W-:Y:S01]  /*9e770*/  STL.64 [R1+0x8], R34 ;  /* 0x0000082201007387 */ /* 0x000fe20000100a00 */
[----:B-1----:R-:W-:Y:S01]  /*9e780*/  MOV R246, R4 ;  /* 0x0000000400f67202 */ /* 0x002fe20000000f00 */
[----:B---3--:R-:W-:-:S02]  /*9e790*/  IMAD.MOV.U32 R247, RZ, RZ, R5 ;  /* 0x000000fffff77224 */ /* 0x008fc400078e0005 */
[----:B------:R-:W-:Y:S04]  /*9e7a0*/  STL.64 [R1+0x50], R28 ;  /* 0x0000501c01007387 */ /* 0x000fe80000100a00 */
[----:B------:R-:W-:Y:S04]  /*9e7b0*/  STL.64 [R1+0x58], R30 ;  /* 0x0000581e01007387 */ /* 0x000fe80000100a00 */
[----:B------:R1:W-:Y:S04]  /*9e7c0*/  STL.64 [R1+0x98], R6 ;  /* 0x0000980601007387 */ /* 0x0003e80000100a00 */
[----:B------:R-:W3:Y:S04]  /*9e7d0*/  LDL.LU R4, [R1+0x558] ;  /* 0x0005580001047983 */ /* 0x000ee80000300800 */
[----:B------:R-:W3:Y:S04]  /*9e7e0*/  LDL.LU R5, [R1+0x55c] ;  /* 0x00055c0001057983 */ /* 0x000ee80000300800 */
[----:B-1----:R-:W3:Y:S04]  /*9e7f0*/  LDL.LU R6, [R1+0x5b8] ;  /* 0x0005b80001067983 */ /* 0x002ee80000300800 */
[----:B------:R-:W3:Y:S04]  /*9e800*/  LDL.LU R7, [R1+0x5bc] ;  /* 0x0005bc0001077983 */ /* 0x000ee80000300800 */
[----:B--2---:R-:W-:Y:S04]  /*9e810*/  STS.128 [R0], R8 ;  /* 0x0000000800007388 */ /* 0x004fe80000000c00 */
[----:B---3--:R1:W-:Y:S02]  /*9e820*/  STS.128 [R0+0x80], R4 ;  /* 0x0000800400007388 */ /* 0x0083e40000000c00 */
[----:B-1----:R-:W-:Y:S01]  /*9e830*/  MOV R6, R232 ;  /* 0x000000e800067202 */ /* 0x002fe20000000f00 */
[----:B------:R-:W-:Y:S01]  /*9e840*/  IMAD.MOV.U32 R7, RZ, RZ, R233 ;  /* 0x000000ffff077224 */ /* 0x000fe200078e00e9 */
[----:B------:R-:W-:Y:S01]  /*9e850*/  MOV R4, R236 ;  /* 0x000000ec00047202 */ /* 0x000fe20000000f00 */
[----:B------:R-:W-:Y:S01]  /*9e860*/  IMAD.MOV.U32 R5, RZ, RZ, R237 ;  /* 0x000000ffff057224 */ /* 0x000fe200078e00ed */
[----:B------:R-:W-:Y:S01]  /*9e870*/  MOV R232, R238 ;  /* 0x000000ee00e87202 */ /* 0x000fe20000000f00 */
[----:B------:R-:W-:-:S03]  /*9e880*/  IMAD.MOV.U32 R233, RZ, RZ, R239 ;  /* 0x000000ffffe97224 */ /* 0x000fc600078e00ef */
[----:B------:R1:W-:Y:S04]  /*9e890*/  STS.128 [R0+0x400], R4 ;  /* 0x0004000400007388 */ /* 0x0003e80000000c00 */
[----:B------:R-:W-:Y:S04]  /*9e8a0*/  STS.128 [R0+0x480], R232 ;  /* 0x000480e800007388 */ /* 0x000fe80000000c00 */
[----:B------:R-:W-:Y:S06]  /*9e8b0*/  BAR.SYNC.DEFER_BLOCKING 0x0 ;  /* 0x0000000000007b1d */ /* 0x000fec0000010000 */
[----:B------:R-:W2:Y:S04]  /*9e8c0*/  LDS.128 R8, [R2] ;  /* 0x0000000002087984 */ /* 0x000ea80000000c00 */
[----:B------:R-:W3:Y:S04]  /*9e8d0*/  LDS.128 R32, [R248] ;  /* 0x00000000f8207984 */ /* 0x000ee80000000c00 */
[----:B------:R-:W4:Y:S01]  /*9e8e0*/  LDS.128 R28, [R3] ;  /* 0x00000000031c7984 */ /* 0x000f220000000c00 */
[----:B-1----:R-:W-:Y:S01]  /*9e8f0*/  MOV R4, R216 ;  /* 0x000000d800047202 */ /* 0x002fe20000000f00 */
[----:B------:R-:W-:Y:S01]  /*9e900*/  IMAD.MOV.U32 R5, RZ, RZ, R217 ;  /* 0x000000ffff057224 */ /* 0x000fe200078e00d9 */
[----:B------:R-:W-:Y:S01]  /*9e910*/  MOV R6, R220 ;  /* 0x000000dc00067202 */ /* 0x000fe20000000f00 */
[----:B------:R-:W-:Y:S01]  /*9e920*/  IMAD.MOV.U32 R7, RZ, RZ, R221 ;  /* 0x000000ffff077224 */ /* 0x000fe200078e00dd */
[----:B--2---:R-:W-:Y:S04]  /*9e930*/  STL.64 [R1+0x130], R8 ;  /* 0x0001300801007387 */ /* 0x004fe80000100a00 */
[----:B------:R-:W-:Y:S04]  /*9e940*/  STL.64 [R1+0x138], R10 ;  /* 0x0001380a01007387 */ /* 0x000fe80000100a00 */
[----:B------:R-:W1:Y:S04]  /*9e950*/  LDS.128 R8, [R252] ;  /* 0x00000000fc087984 */ /* 0x000e680000000c00 */
[----:B------:R-:W-:Y:S01]  /*9e960*/  BAR.SYNC.DEFER_BLOCKING 0x0 ;  /* 0x0000000000007b1d */ /* 0x000fe20000010000 */
[----:B------:R-:W-:Y:S01]  /*9e970*/  MOV R220, R218 ;  /* 0x000000da00dc7202 */ /* 0x000fe20000000f00 */
[----:B------:R-:W-:-:S04]  /*9e980*/  IMAD.MOV.U32 R221, RZ, RZ, R219 ;  /* 0x000000ffffdd7224 */ /* 0x000fc800078e00db */
        /* <DEDUP_REMOVED lines=10> */
[----:B---3--:R-:W-:Y:S04]  /*9ea30*/  STL.64 [R1+0x180], R32 ;  /* 0x0001802001007387 */ /* 0x008fe80000100a00 */
[----:B------:R-:W-:Y:S04]  /*9ea40*/  STL.64 [R1+0x188], R34 ;  /* 0x0001882201007387 */ /* 0x000fe80000100a00 */
[----:B------:R-:W-:Y:S06]  /*9ea50*/  BAR.SYNC.DEFER_BLOCKING 0x0 ;  /* 0x0000000000007b1d */ /* 0x000fec0000010000 */
[----:B----4-:R-:W-:Y:S04]  /*9ea60*/  STL.64 [R1+0x1b0], R28 ;  /* 0x0001b01c01007387 */ /* 0x010fe80000100a00 */
[----:B------:R-:W-:Y:S04]  /*9ea70*/  STL.64 [R1+0x1b8], R30 ;  /* 0x0001b81e01007387 */ /* 0x000fe80000100a00 */
[----:B-1----:R-:W-:Y:S04]  /*9ea80*/  STL.64 [R1+0x220], R8 ;  /* 0x0002200801007387 */ /* 0x002fe80000100a00 */
[----:B------:R-:W-:Y:S04]  /*9ea90*/  STL.64 [R1+0x228], R10 ;  /* 0x0002280a01007387 */ /* 0x000fe80000100a00 */
[----:B------:R-:W1:Y:S04]  /*9eaa0*/  LDS.128 R8, [R2] ;  /* 0x0000000002087984 */ /* 0x000e680000000c00 */
[----:B------:R-:W3:Y:S04]  /*9eab0*/  LDS.128 R32, [R248] ;  /* 0x00000000f8207984 */ /* 0x000ee80000000c00 */
[----:B------:R-:W4:Y:S01]  /*9eac0*/  LDS.128 R28, [R3] ;  /* 0x00000000031c7984 */ /* 0x000f220000000c00 */
[----:B--2---:R-:W-:Y:S01]  /*9ead0*/  MOV R4, R100 ;  /* 0x0000006400047202 */ /* 0x004fe20000000f00 */
[----:B------:R-:W-:Y:S01]  /*9eae0*/  IMAD.MOV.U32 R5, RZ, RZ, R101 ;  /* 0x000000ffff057224 */ /* 0x000fe200078e0065 */
[----:B------:R-:W-:Y:S01]  /*9eaf0*/  MOV R6, R104 ;  /* 0x0000006800067202 */ /* 0x000fe20000000f00 */
[----:B------:R-:W-:Y:S01]  /*9eb00*/  IMAD.MOV.U32 R7, RZ, RZ, R105 ;  /* 0x000000ffff077224 */ /* 0x000fe200078e0069 */
[----:B-1----:R-:W-:Y:S04]  /*9eb10*/  STL.64 [R1+0x120], R8 ;  /* 0x0001200801007387 */ /* 0x002fe80000100a00 */
        /* <DEDUP_REMOVED lines=13> */
[----:B------:R-:W-:Y:S04]  /*9ebf0*/  STS.128 [R0+0x400], R4 ;  /* 0x0004000400007388 */ /* 0x000fe80000000c00 */
        /* <DEDUP_REMOVED lines=9> */
[----:B------:R-:W2:Y:S04]  /*9ec90*/  LDS.128 R32, [R248] ;  /* 0x00000000f8207984 */ /* 0x000ea80000000c00 */
[----:B------:R-:W3:Y:S04]  /*9eca0*/  LDS.128 R28, [R3] ;  /* 0x00000000031c7984 */ /* 0x000ee80000000c00 */
[----:B-1----:R-:W-:Y:S04]  /*9ecb0*/  STL.64 [R1+0x110], R8 ;  /* 0x0001100801007387 */ /* 0x002fe80000100a00 */
[----:B------:R-:W-:Y:S04]  /*9ecc0*/  STL.64 [R1+0x118], R10 ;  /* 0x0001180a01007387 */ /* 0x000fe80000100a00 */
[----:B------:R-:W1:Y:S01]  /*9ecd0*/  LDS.128 R8, [R252] ;  /* 0x00000000fc087984 */ /* 0x000e620000000c00 */
[----:B------:R-:W-:Y:S01]  /*9ece0*/  MOV R4, R148 ;  /* 0x0000009400047202 */ /* 0x000fe20000000f00 */
[----:B------:R-:W-:Y:S01]  /*9ecf0*/  IMAD.MOV.U32 R5, RZ, RZ, R149 ;  /* 0x000000ffff057224 */ /* 0x000fe200078e0095 */
[----:B------:R-:W-:Y:S01]  /*9ed00*/  MOV R6, R152 ;  /* 0x0000009800067202 */ /* 0x000fe20000000f00 */
[----:B------:R-:W-:Y:S01]  /*9ed10*/  IMAD.MOV.U32 R7, RZ, RZ, R153 ;  /* 0x000000ffff077224 */ /* 0x000fe200078e0099 */
[----:B------:R-:W-:Y:S06]  /*9ed20*/  BAR.SYNC.DEFER_BLOCKING 0x0 ;  /* 0x0000000000007b1d */ /* 0x000fec0000010000 */
[----:B--2---:R-:W-:Y:S04]  /*9ed30*/  STL.64 [R1+0xb0], R32 ;  /* 0x0000b02001007387 */ /* 0x004fe80000100a00 */
[----:B------:R-:W-:Y:S04]  /*9ed40*/  STL.64 [R1+0xb8], R34 ;  /* 0x0000b82201007387 */ /* 0x000fe80000100a00 */
[----:B---3--:R-:W-:Y:S04]  /*9ed50*/  STL.64 [R1+0x160], R28 ;  /* 0x0001601c01007387 */ /* 0x008fe80000100a00 */
[----:B------:R-:W-:Y:S04]  /*9ed60*/  STL.64 [R1+0x168], R30 ;  /* 0x0001681e01007387 */ /* 0x000fe80000100a00 */
[----:B------:R2:W-:Y:S04]  /*9ed70*/  STS.128 [R0], R4 ;  /* 0x0000000400007388 */ /* 0x0005e80000000c00 */
[----:B-1----:R-:W-:Y:S01]  /*9ed80*/  STL.64 [R1+0x1a0], R8 ;  /* 0x0001a00801007387 */ /* 0x002fe20000100a00 */
[----:B--2---:R-:W-:Y:S01]  /*9ed90*/  MOV R4, R12 ;  /* 0x0000000c00047202 */ /* 0x004fe20000000f00 */
[----:B------:R-:W-:Y:S01]  /*9eda0*/  IMAD.MOV.U32 R5, RZ, RZ, R13 ;  /* 0x000000ffff057224 */ /* 0x000fe200078e000d */
[----:B------:R-:W-:Y:S01]  /*9edb0*/  MOV R6, R16 ;  /* 0x0000001000067202 */ /* 0x000fe20000000f00 */
[----:B------:R-:W-:Y:S01]  /*9edc0*/  IMAD.MOV.U32 R7, RZ, RZ, R17 ;  /* 0x000000ffff077224 */ /* 0x000fe200078e0011 */
[----:B------:R-:W-:Y:S04]  /*9edd0*/  STL.64 [R1+0x1a8], R10 ;  /* 0x0001a80a01007387 */ /* 0x000fe80000100a00 */
[----:B------:R1:W-:Y:S04]  /*9ede0*/  STS.128 [R0+0x400], R4 ;  /* 0x0004000400007388 */ /* 0x0003e80000000c00 */
[----:B-1----:R-:W2:Y:S04]  /*9edf0*/  LDL.LU R4, [R1+0x640] ;  /* 0x0006400001047983 */ /* 0x002ea80000300800 */
[----:B------:R-:W2:Y:S04]  /*9ee00*/  LDL.LU R5, [R1+0x644] ;  /* 0x0006440001057983 */ /* 0x000ea80000300800 */
[----:B------:R-:W2:Y:S04]  /*9ee10*/  LDL.LU R6, [R1+0x6e0] ;  /* 0x0006e00001067983 */ /* 0x000ea80000300800 */
[----:B------:R-:W2:Y:S01]  /*9ee20*/  LDL.LU R7, [R1+0x6e4] ;  /* 0x0006e40001077983 */ /* 0x000ea20000300800 */
[----:B------:R-:W-:Y:S01]  /*9ee30*/  MOV R152, R150 ;  /* 0x0000009600987202 */ /* 0x000fe20000000f00 */
[----:B------:R-:W-:Y:S01]  /*9ee40*/  IMAD.MOV.U32 R153, RZ, RZ, R151 ;  /* 0x000000ffff997224 */ /* 0x000fe200078e0097 */
[----:B------:R-:W-:Y:S01]  /*9ee50*/  MOV R16, R14 ;  /* 0x0000000e00107202 */ /* 0x000fe20000000f00 */
[----:B------:R-:W-:-:S03]  /*9ee60*/  IMAD.MOV.U32 R17, RZ, RZ, R15 ;  /* 0x000000ffff117224 */ /* 0x000fc600078e000f */
[----:B------:R-:W-:Y:S04]  /*9ee70*/  STS.128 [R0+0x80], R152 ;  /* 0x0000809800007388 */ /* 0x000fe80000000c00 */
[----:B------:R-:W-:Y:S04]  /*9ee80*/  STS.128 [R0+0x480], R16 ;  /* 0x0004801000007388 */ /* 0x000fe80000000c00 */
[----:B------:R-:W-:Y:S06]  /*9ee90*/  BAR.SYNC.DEFER_BLOCKING 0x0 ;  /* 0x0000000000007b1d */ /* 0x000fec0000010000 */
[----:B------:R-:W1:Y:S04]  /*9eea0*/  LDS.128 R240, [R248] ;  /* 0x00000000f8f07984 */ /* 0x000e680000000c00 */
[----:B------:R-:W3:Y:S04]  /*9eeb0*/  LDS.128 R8, [R2] ;  /* 0x0000000002087984 */ /* 0x000ee80000000c00 */
[----:B------:R-:W4:Y:S04]  /*9eec0*/  LDS.128 R232, [R3] ;  /* 0x0000000003e87984 */ /* 0x000f280000000c00 */
[----:B-1----:R-:W-:Y:S04]  /*9eed0*/  STL [R1+0x2410], R240 ;  /* 0x002410f001007387 */ /* 0x002fe80000100800 */
[----:B---3--:R-:W-:Y:S04]  /*9eee0*/  STL.64 [R1+0x30], R8 ;  /* 0x0000300801007387 */ /* 0x008fe80000100a00 */
[----:B------:R-:W-:Y:S04]  /*9eef0*/  STL.64 [R1+0x38], R10 ;  /* 0x0000380a01007387 */ /* 0x000fe80000100a00 */
[----:B------:R-:W1:Y:S04]  /*9ef00*/  LDS.128 R8, [R252] ;  /* 0x00000000fc087984 */ /* 0x000e680000000c00 */
[----:B------:R-:W-:Y:S06]  /*9ef10*/  BAR.SYNC.DEFER_BLOCKING 0x0 ;  /* 0x0000000000007b1d */ /* 0x000fec0000010000 */
[----:B------:R-:W-:Y:S04]  /*9ef20*/  STL [R1+0x240c], R241 ;  /* 0x00240cf101007387 */ /* 0x000fe80000100800 */
[----:B------:R-:W-:Y:S04]  /*9ef30*/  STL [R1+0x2408], R242 ;  /* 0x002408f201007387 */ /* 0x000fe80000100800 */
[----:B------:R-:W-:Y:S04]  /*9ef40*/  STL [R1+0x2404], R243 ;  /* 0x002404f301007387 */ /* 0x000fe80000100800 */
[----:B----4-:R-:W-:Y:S04]  /*9ef50*/  STL [R1+0x241c], R233 ;  /* 0x00241ce901007387 */ /* 0x010fe80000100800 */
[----:B------:R-:W-:Y:S04]  /*9ef60*/  STL [R1+0x2418], R234 ;  /* 0x002418ea01007387 */ /* 0x000fe80000100800 */
[----:B------:R-:W-:Y:S04]  /*9ef70*/  STL [R1+0x2414], R235 ;  /* 0x002414eb01007387 */ /* 0x000fe80000100800 */
[----:B-1----:R-:W-:Y:S04]  /*9ef80*/  STL [R1+0x170], R8 ;  /* 0x0001700801007387 */ /* 0x002fe80000100800 */
[----:B------:R-:W-:Y:S04]  /*9ef90*/  STL.64 [R1+0x178], R10 ;  /* 0x0001780a01007387 */ /* 0x000fe80000100a00 */
[----:B--2---:R1:W-:Y:S04]  /*9efa0*/  STS.128 [R0], R4 ;  /* 0x0000000400007388 */ /* 0x0043e80000000c00 */
[----:B-1----:R-:W2:Y:S04]  /*9efb0*/  LDL.LU R4, [R1+0x648] ;  /* 0x0006480001047983 */ /* 0x002ea80000300800 */
[----:B------:R-:W2:Y:S04]  /*9efc0*/  LDL.LU R5, [R1+0x64c] ;  /* 0x00064c0001057983 */ /* 0x000ea80000300800 */
[----:B------:R-:W2:Y:S04]  /*9efd0*/  LDL.LU R6, [R1+0x6e8] ;  /* 0x0006e80001067983 */ /* 0x000ea80000300800 */
[----:B------:R-:W2:Y:S04]  /*9efe0*/  LDL.LU R7, [R1+0x6ec] ;  /* 0x0006ec0001077983 */ /* 0x000ea80000300800 */
[----:B------:R-:W3:Y:S04]  /*9eff0*/  LDL.LU R10, [R1+0x580] ;  /* 0x00058000010a7983 */ /* 0x000ee80000300800 */
[----:B------:R-:W3:Y:S04]  /*9f000*/  LDL.LU R11, [R1+0x584] ;  /* 0x00058400010b7983 */ /* 0x000ee80000300800 */
[----:B--2---:R1:W-:Y:S04]  /*9f010*/  STS.128 [R0+0x80], R4 ;  /* 0x0000800400007388 */ /* 0x0043e80000000c00 */
[----:B-1----:R-:W2:Y:S04]  /*9f020*/  LDL.LU R6, [R1+0x588] ;  /* 0x0005880001067983 */ /* 0x002ea80000300800 */
[----:B------:R-:W2:Y:S01]  /*9f030*/  LDL.LU R7, [R1+0x58c] ;  /* 0x00058c0001077983 */ /* 0x000ea20000300800 */
[----:B------:R-:W-:Y:S01]  /*9f040*/  MOV R243, R9 ;  /* 0x0000000900f37202 */ /* 0x000fe20000000f00 */
[----:B------:R-:W-:Y:S01]  /*9f050*/  IMAD.MOV.U32 R8, RZ, RZ, R184 ;  /* 0x000000ffff087224 */ /* 0x000fe200078e00b8 */
[----:B------:R-:W-:Y:S01]  /*9f060*/  MOV R9, R185 ;  /* 0x000000b900097202 */ /* 0x000fe20000000f00 */
[----:B------:R-:W-:Y:S01]  /*9f070*/  IMAD.MOV.U32 R4, RZ, RZ, R186 ;  /* 0x000000ffff047224 */ /* 0x000fe200078e00ba */
[----:B------:R-:W-:-:S03]  /*9f080*/  MOV R5, R187 ;  /* 0x000000bb00057202 */ /* 0x000fc60000000f00 */
[----:B---3--:R-:W-:Y:S04]  /*9f090*/  STS.128 [R0+0x400], R8 ;  /* 0x0004000800007388 */ /* 0x008fe80000000c00 */
[----:B--2---:R1:W-:Y:S04]  /*9f0a0*/  STS.128 [R0+0x480], R4 ;  /* 0x0004800400007388 */ /* 0x0043e80000000c00 */
[----:B------:R-:W-:Y:S06]  /*9f0b0*/  BAR.SYNC.DEFER_BLOCKING 0x0 ;  /* 0x0000000000007b1d */ /* 0x000fec0000010000 */
[----:B------:R-:W2:Y:S04]  /*9f0c0*/  LDS.128 R8, [R2] ;  /* 0x0000000002087984 */ /* 0x000ea80000000c00 */
[----:B------:R-:W3:Y:S04]  /*9f0d0*/  LDS.128 R16, [R248] ;  /* 0x00000000f8107984 */ /* 0x000ee80000000c00 */
[----:B------:R-:W4:Y:S01]  /*9f0e0*/  LDS.128 R12, [R3] ;  /* 0x00000000030c7984 */ /* 0x000f220000000c00 */
[----:B-1----:R-:W-:Y:S01]  /*9f0f0*/  IMAD.MOV.U32 R4, RZ, RZ, R224 ;  /* 0x000000ffff047224 */ /* 0x002fe200078e00e0 */
[----:B------:R-:W-:Y:S01]  /*9f100*/  MOV R5, R225 ;  /* 0x000000e100057202 */ /* 0x000fe20000000f00 */
[----:B------:R-:W-:Y:S01]  /*9f110*/  IMAD.MOV.U32 R6, RZ, RZ, R68 ;  /* 0x000000ffff067224 */ /* 0x000fe200078e0044 */
[----:B------:R-:W-:Y:S01]  /*9f120*/  MOV R7, R69 ;  /* 0x0000004500077202 */ /* 0x000fe20000000f00 */
[----:B--2---:R-:W-:Y:S04]  /*9f130*/  STL.64 [R1+0x280], R8 ;  /* 0x0002800801007387 */ /* 0x004fe80000100a00 */
[----:B------:R-:W-:Y:S04]  /*9f140*/  STL.64 [R1+0x288], R10 ;  /* 0x0002880a01007387 */ /* 0x000fe80000100a00 */
[----:B------:R-:W1:Y:S04]  /*9f150*/  LDS.128 R8, [R252] ;  /* 0x00000000fc087984 */ /* 0x000e680000000c00 */
[----:B------:R-:W-:Y:S01]  /*9f160*/  BAR.SYNC.DEFER_BLOCKING 0x0 ;  /* 0x0000000000007b1d */ /* 0x000fe20000010000 */
[----:B------:R-:W-:Y:S01]  /*9f170*/  IMAD.MOV.U32 R68, RZ, RZ, R226 ;  /* 0x000000ffff447224 */ /* 0x000fe200078e00e2 */
[----:B------:R-:W-:-:S04]  /*9f180*/  MOV R69, R227 ;  /* 0x000000e300457202 */ /* 0x000fc80000000f00 */
[----:B------:R2:W-:Y:S04]  /*9f190*/  STS.128 [R0], R4 ;  /* 0x0000000400007388 */ /* 0x0005e80000000c00 */
[----:B------:R-:W-:Y:S01]  /*9f1a0*/  STS.128 [R0+0x80], R68 ;  /* 0x0000804400007388 */ /* 0x000fe20000000c00 */
[----:B--2---:R-:W-:Y:S01]  /*9f1b0*/  IMAD.MOV.U32 R6, RZ, RZ, R88 ;  /* 0x000000ffff067224 */ /* 0x004fe200078e0058 */
[----:B------:R-:W-:Y:S01]  /*9f1c0*/  MOV R7, R89 ;  /* 0x0000005900077202 */ /* 0x000fe20000000f00 */
[----:B------:R-:W-:Y:S01]  /*9f1d0*/  IMAD.MOV.U32 R4, RZ, RZ, R84 ;  /* 0x000000ffff047224 */ /* 0x000fe200078e0054 */
[----:B------:R-:W-:Y:S01]  /*9f1e0*/  MOV R5, R85 ;  /* 0x0000005500057202 */ /* 0x000fe20000000f00 */
[----:B------:R-:W-:Y:S01]  /*9f1f0*/  IMAD.MOV.U32 R88, RZ, RZ, R86 ;  /* 0x000000ffff587224 */ /* 0x000fe200078e0056 */
[----:B------:R-:W-:-:S03]  /*9f200*/  MOV R89, R87 ;  /* 0x0000005700597202 */ /* 0x000fc60000000f00 */
[----:B------:R2:W-:Y:S04]  /*9f210*/  STS.128 [R0+0x400], R4 ;  /* 0x0004000400007388 */ /* 0x0005e80000000c00 */
[----:B------:R-:W-:Y:S04]  /*9f220*/  STS.128 [R0+0x480], R88 ;  /* 0x0004805800007388 */ /* 0x000fe80000000c00 */
[----:B------:R-:W-:Y:S06]  /*9f230*/  BAR.SYNC.DEFER_BLOCKING 0x0 ;  /* 0x0000000000007b1d */ /* 0x000fec0000010000 */
[----:B---3--:R-:W-:Y:S04]  /*9f240*/  STL.64 [R1+0x2e0], R16 ;  /* 0x0002e01001007387 */ /* 0x008fe80000100a00 */
[----:B------:R-:W-:Y:S04]  /*9f250*/  STL.64 [R1+0x2e8], R18 ;  /* 0x0002e81201007387 */ /* 0x000fe80000100a00 */
[----:B----4-:R-:W-:Y:S04]  /*9f260*/  STL.64 [R1+0x340], R12 ;  /* 0x0003400c01007387 */ /* 0x010fe80000100a00 */
[----:B------:R-:W-:Y:S04]  /*9f270*/  STL.64 [R1+0x348], R14 ;  /* 0x0003480e01007387 */ /* 0x000fe80000100a00 */
[----:B-1----:R-:W-:Y:S04]  /*9f280*/  STL.64 [R1+0x390], R8 ;  /* 0x0003900801007387 */ /* 0x002fe80000100a00 */
[----:B------:R-:W-:Y:S04]  /*9f290*/  STL.64 [R1+0x398], R10 ;  /* 0x0003980a01007387 */ /* 0x000fe80000100a00 */
[----:B------:R-:W1:Y:S04]  /*9f2a0*/  LDS.128 R8, [R2] ;  /* 0x0000000002087984 */ /* 0x000e680000000c00 */
[----:B------:R-:W3:Y:S04]  /*9f2b0*/  LDS.128 R16, [R248] ;  /* 0x00000000f8107984 */ /* 0x000ee80000000c00 */
[----:B------:R-:W4:Y:S01]  /*9f2c0*/  LDS.128 R12, [R3] ;  /* 0x00000000030c7984 */ /* 0x000f220000000c00 */
[----:B--2---:R-:W-:Y:S01]  /*9f2d0*/  IMAD.MOV.U32 R4, RZ, RZ, R108 ;  /* 0x000000ffff047224 */ /* 0x004fe200078e006c */
[----:B------:R-:W-:Y:S01]  /*9f2e0*/  MOV R5, R109 ;  /* 0x0000006d00057202 */ /* 0x000fe20000000f00 */
[----:B------:R-:W-:Y:S01]  /*9f2f0*/  IMAD.MOV.U32 R6, RZ, RZ, R112 ;  /* 0x000000ffff067224 */ /* 0x000fe200078e0070 */
[----:B------:R-:W-:Y:S01]  /*9f300*/  MOV R7, R113 ;  /* 0x0000007100077202 */ /* 0x000fe20000000f00 */
[----:B-1----:R-:W-:Y:S04]  /*9f310*/  STL.64 [R1+0x250], R8 ;  /* 0x0002500801007387 */ /* 0x002fe80000100a00 */
        /* <DEDUP_REMOVED lines=13> */
[----:B------:R-:W-:Y:S04]  /*9f3f0*/  STS.128 [R0+0x400], R4 ;  /* 0x0004000400007388 */ /* 0x000fe80000000c00 */
        /* <DEDUP_REMOVED lines=14> */
[----:B------:R-:W-:Y:S01]  /*9f4e0*/  IMAD.MOV.U32 R4, RZ, RZ, R160 ;  /* 0x000000ffff047224 */ /* 0x000fe200078e00a0 */
[----:B------:R-:W-:Y:S01]  /*9f4f0*/  MOV R5, R161 ;  /* 0x000000a100057202 */ /* 0x000fe20000000f00 */
[----:B------:R-:W-:Y:S01]  /*9f500*/  IMAD.MOV.U32 R6, RZ, RZ, R156 ;  /* 0x000000ffff067224 */ /* 0x000fe200078e009c */
[----:B------:R-:W-:Y:S01]  /*9f510*/  MOV R7, R157 ;  /* 0x0000009d00077202 */ /* 0x000fe20000000f00 */
[----:B------:R-:W-:Y:S06]  /*9f520*/  BAR.SYNC.DEFER_BLOCKING 0x0 ;  /* 0x0000000000007b1d */ /* 0x000fec0000010000 */
[----:B--2---:R-:W-:Y:S04]  /*9f530*/  STL.64 [R1+0x260], R16 ;  /* 0x0002601001007387 */ /* 0x004fe80000100a00 */
[----:B------:R-:W-:Y:S04]  /*9f540*/  STL.64 [R1+0x268], R18 ;  /* 0x0002681201007387 */ /* 0x000fe80000100a00 */
[----:B---3--:R-:W-:Y:S04]  /*9f550*/  STL.64 [R1+0x2a0], R12 ;  /* 0x0002a00c01007387 */ /* 0x008fe80000100a00 */
[----:B------:R-:W-:Y:S04]  /*9f560*/  STL.64 [R1+0x2a8], R14 ;  /* 0x0002a80e01007387 */ /* 0x000fe80000100a00 */
[----:B------:R2:W-:Y:S04]  /*9f570*/  STS.128 [R0], R4 ;  /* 0x0000000400007388 */ /* 0x0005e80000000c00 */
[----:B-1----:R-:W-:Y:S01]  /*9f580*/  STL.64 [R1+0x320], R8 ;  /* 0x0003200801007387 */ /* 0x002fe20000100a00 */
[----:B--2---:R-:W-:Y:S01]  /*9f590*/  IMAD.MOV.U32 R4, RZ, RZ, R20 ;  /* 0x000000ffff047224 */ /* 0x004fe200078e0014 */
[----:B------:R-:W-:Y:S01]  /*9f5a0*/  MOV R5, R21 ;  /* 0x0000001500057202 */ /* 0x000fe20000000f00 */
[----:B------:R-:W-:Y:S01]  /*9f5b0*/  IMAD.MOV.U32 R6, RZ, RZ, R24 ;  /* 0x000000ffff067224 */ /* 0x000fe200078e0018 */
[----:B------:R-:W-:Y:S01]  /*9f5c0*/  MOV R7, R25 ;  /* 0x0000001900077202 */ /* 0x000fe20000000f00 */
[----:B------:R-:W-:Y:S04]  /*9f5d0*/  STL.64 [R1+0x328], R10 ;  /* 0x0003280a01007387 */ /* 0x000fe80000100a00 */
[----:B------:R1:W-:Y:S04]  /*9f5e0*/  STS.128 [R0+0x400], R4 ;  /* 0x0004000400007388 */ /* 0x0003e80000000c00 */
[----:B-1----:R-:W2:Y:S04]  /*9f5f0*/  LDL.LU R4, [R1+0x850] ;  /* 0x0008500001047983 */ /* 0x002ea80000300800 */
[----:B------:R-:W2:Y:S04]  /*9f600*/  LDL.LU R5, [R1+0x854] ;  /* 0x0008540001057983 */ /* 0x000ea80000300800 */
[----:B------:R-:W2:Y:S04]  /*9f610*/  LDL.LU R6, [R1+0x840] ;  /* 0x0008400001067983 */ /* 0x000ea80000300800 */
[----:B------:R-:W2:Y:S01]  /*9f620*/  LDL.LU R7, [R1+0x844] ;  /* 0x0008440001077983 */ /* 0x000ea20000300800 */
[----:B------:R-:W-:Y:S01]  /*9f630*/  IMAD.MOV.U32 R156, RZ, RZ, R162 ;  /* 0x000000ffff9c7224 */ /* 0x000fe200078e00a2 */
[----:B------:R-:W-:Y:S01]  /*9f640*/  MOV R157, R163 ;  /* 0x000000a3009d7202 */ /* 0x000fe20000000f00 */
[----:B------:R-:W-:Y:S01]  /*9f650*/  IMAD.MOV.U32 R24, RZ, RZ, R22 ;  /* 0x000000ffff187224 */ /* 0x000fe200078e0016 */
[----:B------:R-:W-:-:S03]  /*9f660*/  MOV R25, R23 ;  /* 0x0000001700197202 */ /* 0x000fc60000000f00 */
[----:B------:R-:W-:Y:S04]  /*9f670*/  STS.128 [R0+0x80], R156 ;  /* 0x0000809c00007388 */ /* 0x000fe80000000c00 */
[----:B------:R-:W-:Y:S04]  /*9f680*/  STS.128 [R0+0x480], R24 ;  /* 0x0004801800007388 */ /* 0x000fe80000000c00 */
[----:B------:R-:W-:Y:S06]  /*9f690*/  BAR.SYNC.DEFER_BLOCKING 0x0 ;  /* 0x0000000000007b1d */ /* 0x000fec0000010000 */
[----:B------:R-:W1:Y:S04]  /*9f6a0*/  LDS.128 R8, [R2] ;  /* 0x0000000002087984 */ /* 0x000e680000000c00 */
[----:B------:R-:W3:Y:S04]  /*9f6b0*/  LDS.128 R16, [R248] ;  /* 0x00000000f8107984 */ /* 0x000ee80000000c00 */
[----:B------:R-:W4:Y:S04]  /*9f6c0*/  LDS.128 R12, [R3] ;  /* 0x00000000030c7984 */ /* 0x000f280000000c00 */
[----:B-1----:R-:W-:Y:S04]  /*9f6d0*/  STL.64 [R1+0x210], R8 ;  /* 0x0002100801007387 */ /* 0x002fe80000100a00 */
[----:B------:R-:W-:Y:S04]  /*9f6e0*/  STL.64 [R1+0x218], R10 ;  /* 0x0002180a01007387 */ /* 0x000fe80000100a00 */
[----:B------:R-:W1:Y:S04]  /*9f6f0*/  LDS.128 R8, [R252] ;  /* 0x00000000fc087984 */ /* 0x000e680000000c00 */
[----:B------:R-:W-:Y:S06]  /*9f700*/  BAR.SYNC.DEFER_BLOCKING 0x0 ;  /* 0x0000000000007b1d */ /* 0x000fec0000010000 */
[----:B---3--:R-:W-:Y:S04]  /*9f710*/  STL.64 [R1+0x230], R16 ;  /* 0x0002301001007387 */ /* 0x008fe80000100a00 */
[----:B------:R-:W-:Y:S04]  /*9f720*/  STL.64 [R1+0x238], R18 ;  /* 0x0002381201007387 */ /* 0x000fe80000100a00 */
[----:B----4-:R-:W-:Y:S04]  /*9f730*/  STL.64 [R1+0x150], R12 ;  /* 0x0001500c01007387 */ /* 0x010fe80000100a00 */
[----:B------:R-:W-:Y:S04]  /*9f740*/  STL.64 [R1+0x158], R14 ;  /* 0x0001580e01007387 */ /* 0x000fe80000100a00 */
[----:B-1----:R-:W-:Y:S04]  /*9f750*/  STL.64 [R1+0x2d0], R8 ;  /* 0x0002d00801007387 */ /* 0x002fe80000100a00 */
        /* <DEDUP_REMOVED lines=10> */
[----:B--2---:R1:W-:Y:S04]  /*9f800*/  STS.128 [R0+0x80], R4 ;  /* 0x0000800400007388 */ /* 0x0043e80000000c00 */
[----:B-1----:R-:W2:Y:S04]  /*9f810*/  LDL.LU R4, [R1+0x7e8] ;  /* 0x0007e80001047983 */ /* 0x002ea80000300800 */
[----:B------:R-:W2:Y:S04]  /*9f820*/  LDL.LU R5, [R1+0x7ec] ;  /* 0x0007ec0001057983 */ /* 0x000ea80000300800 */
[----:B------:R-:W2:Y:S04]  /*9f830*/  LDL.LU R6, [R1+0x7d8] ;  /* 0x0007d80001067983 */ /* 0x000ea80000300800 */
[----:B------:R-:W2:Y:S04]  /*9f840*/  LDL.LU R7, [R1+0x7dc] ;  /* 0x0007dc0001077983 */ /* 0x000ea80000300800 */
[----:B---3--:R-:W-:Y:S04]  /*9f850*/  STS.128 [R0+0x400], R8 ;  /* 0x0004000800007388 */ /* 0x008fe80000000c00 */
[----:B--2---:R1:W-:Y:S04]  /*9f860*/  STS.128 [R0+0x480], R4 ;  /* 0x0004800400007388 */ /* 0x0043e80000000c00 */
[----:B------:R-:W-:Y:S06]  /*9f870*/  BAR.SYNC.DEFER_BLOCKING 0x0 ;  /* 0x0000000000007b1d */ /* 0x000fec0000010000 */
[----:B-1----:R-:W2:Y:S04]  /*9f880*/  LDL.LU R4, [R1+0x790] ;  /* 0x0007900001047983 */ /* 0x002ea80000300800 */
[----:B------:R-:W2:Y:S04]  /*9f890*/  LDL.LU R5, [R1+0x794] ;  /* 0x0007940001057983 */ /* 0x000ea80000300800 */
[----:B------:R-:W2:Y:S04]  /*9f8a0*/  LDL.LU R6, [R1+0x780] ;  /* 0x0007800001067983 */ /* 0x000ea80000300800 */
[----:B------:R-:W2:Y:S04]  /*9f8b0*/  LDL.LU R7, [R1+0x784] ;  /* 0x0007840001077983 */ /* 0x000ea80000300800 */
        /* <DEDUP_REMOVED lines=166> */
[----:B--2---:R-:W-:Y:S04]  /*a0320*/  STS.128 [R0+0x80], R4 ;  /* 0x0000800400007388 */ /* 0x004fe80000000c00 */
[----:B---3--:R-:W-:Y:S04]  /*a0330*/  STS.128 [R0+0x400], R8 ;  /* 0x0004000800007388 */ /* 0x008fe80000000c00 */
[----:B----4-:R-:W-:Y:S04]  /*a0340*/  STS.128 [R0+0x480], R20 ;  /* 0x0004801400007388 */ /* 0x010fe80000000c00 */
[----:B------:R-:W-:Y:S06]  /*a0350*/  BAR.SYNC.DEFER_BLOCKING 0x0 ;  /* 0x0000000000007b1d */ /* 0x000fec0000010000 */
[----:B------:R-:W-:Y:S04]  /*a0360*/  LDS.128 R228, [R2] ;  /* 0x0000000002e47984 */ /* 0x000fe80000000c00 */
[----:B------:R-:W-:Y:S04]  /*a0370*/  LDS.128 R12, [R248] ;  /* 0x00000000f80c7984 */ /* 0x000fe80000000c00 */
[----:B------:R-:W-:Y:S04]  /*a0380*/  LDS.128 R8, [R3] ;  /* 0x0000000003087984 */ /* 0x000fe80000000c00 */
[----:B------:R-:W-:Y:S04]  /*a0390*/  LDS.128 R4, [R252] ;  /* 0x00000000fc047984 */ /* 0x000fe80000000c00 */
[----:B------:R-:W-:Y:S06]  /*a03a0*/  BAR.SYNC.DEFER_BLOCKING 0x0 ;  /* 0x0000000000007b1d */ /* 0x000fec0000010000 */
[----:B------:R1:W-:Y:S04]  /*a03b0*/  STS.128 [R0], R16 ;  /* 0x0000001000007388 */ /* 0x0003e80000000c00 */
        /* <DEDUP_REMOVED lines=70> */
[----:B----4-:R1:W-:Y:S04]  /*a0820*/  STS.128 [R0+0x480], R68 ;  /* 0x0004804400007388 */ /* 0x0103e80000000c00 */
[----:B------:R-:W-:Y:S06]  /*a0830*/  BAR.SYNC.DEFER_BLOCKING 0x0 ;  /* 0x0000000000007b1d */ /* 0x000fec0000010000 */
[----:B------:R-:W-:Y:S04]  /*a0840*/  LDS.128 R60, [R2] ;  /* 0x00000000023c7984 */ /* 0x000fe80000000c00 */
[----:B------:R-:W-:Y:S04]  /*a0850*/  LDS.128 R56, [R248] ;  /* 0x00000000f8387984 */ /* 0x000fe80000000c00 */
[----:B------:R-:W-:Y:S04]  /*a0860*/  LDS.128 R52, [R3] ;  /* 0x0000000003347984 */ /* 0x000fe80000000c00 */
[----:B------:R-:W-:Y:S04]  /*a0870*/  LDS.128 R48, [R252] ;  /* 0x00000000fc307984 */ /* 0x000fe80000000c00 */
[----:B------:R-:W-:Y:S01]  /*a0880*/  BAR.SYNC.DEFER_BLOCKING 0x0 ;  /* 0x0000000000007b1d */ /* 0x000fe20000010000 */
[----:B-1----:R-:W-:Y:S01]  /*a0890*/  IMAD.MOV.U32 R70, RZ, RZ, R188 ;  /* 0x000000ffff467224 */ /* 0x002fe200078e00bc */
[----:B------:R-:W-:-:S04]  /*a08a0*/  MOV R71, R189 ;  /* 0x000000bd00477202 */ /* 0x000fc80000000f00 */
[----:B------:R1:W-:Y:S04]  /*a08b0*/  STS.128 [R0], R64 ;  /* 0x0000004000007388 */ /* 0x0003e80000000c00 */
        /* <DEDUP_REMOVED lines=111> */
[----:B------:R-:W-:Y:S01]  /*a0fb0*/  MOV R133, R193 ;  /* 0x000000c100857202 */ /* 0x000fe20000000f00 */
[----:B------:R-:W-:Y:S01]  /*a0fc0*/  IMAD.MOV.U32 R196, RZ, RZ, R194 ;  /* 0x000000ffffc47224 */ /* 0x000fe200078e00c2 */
[----:B------:R-:W-:-:S03]  /*a0fd0*/  MOV R197, R195 ;  /* 0x000000c300c57202 */ /* 0x000fc60000000f00 */
[----:B------:R-:W-:Y:S04]  /*a0fe0*/  STS.128 [R0+0x400], R132 ;  /* 0x0004008400007388 */ /* 0x000fe80000000c00 */
[----:B------:R-:W-:Y:S04]  /*a0ff0*/  STS.128 [R0+0x480], R196 ;  /* 0x000480c400007388 */ /* 0x000fe80000000c00 */
[----:B--2---:R-:W-:Y:S04]  /*a1000*/  STS.128 [R0+0x80], R128 ;  /* 0x0000808000007388 */ /* 0x004fe80000000c00 */
[----:B------:R-:W-:Y:S06]  /*a1010*/  BAR.SYNC.DEFER_BLOCKING 0x0 ;  /* 0x0000000000007b1d */ /* 0x000fec0000010000 */
[----:B------:R-:W-:Y:S04]  /*a1020*/  LDS.128 R140, [R2] ;  /* 0x00000000028c7984 */ /* 0x000fe80000000c00 */
[----:B------:R-:W-:Y:S04]  /*a1030*/  LDS.128 R136, [R248] ;  /* 0x00000000f8887984 */ /* 0x000fe80000000c00 */
[----:B------:R-:W-:Y:S04]  /*a1040*/  LDS.128 R132, [R3] ;  /* 0x0000000003847984 */ /* 0x000fe80000000c00 */
[----:B------:R-:W-:Y:S04]  /*a1050*/  LDS.128 R128, [R252] ;  /* 0x00000000fc807984 */ /* 0x000fe80000000c00 */
[----:B------:R-:W-:Y:S06]  /*a1060*/  BAR.SYNC.DEFER_BLOCKING 0x0 ;  /* 0x0000000000007b1d */ /* 0x000fec0000010000 */
[----:B---3--:R1:W-:Y:S04]  /*a1070*/  STS.128 [R0], R144 ;  /* 0x0000009000007388 */ /* 0x0083e80000000c00 */
        /* <DEDUP_REMOVED lines=67> */
[----:B------:R-:W-:-:S02]  /*a14b0*/  MOV R195, R201 ;  /* 0x000000c900c37202 */ /* 0x000fc40000000f00 */
[----:B--2---:R-:W-:Y:S04]  /*a14c0*/  STS.128 [R0+0x80], R176 ;  /* 0x000080b000007388 */ /* 0x004fe80000000c00 */
[----:B---3--:R-:W-:Y:S04]  /*a14d0*/  STS.128 [R0+0x400], R180 ;  /* 0x000400b400007388 */ /* 0x008fe80000000c00 */
[----:B----4-:R-:W-:Y:S04]  /*a14e0*/  STS.128 [R0+0x480], R196 ;  /* 0x000480c400007388 */ /* 0x010fe80000000c00 */
[----:B------:R-:W-:Y:S06]  /*a14f0*/  BAR.SYNC.DEFER_BLOCKING 0x0 ;  /* 0x0000000000007b1d */ /* 0x000fec0000010000 */
[----:B------:R-:W1:Y:S04]  /*a1500*/  LDS.128 R184, [R252] ;  /* 0x00000000fcb87984 */ /* 0x000e680000000c00 */
[----:B------:R-:W-:Y:S04]  /*a1510*/  LDS.128 R188, [R2] ;  /* 0x0000000002bc7984 */ /* 0x000fe80000000c00 */
[----:B------:R-:W-:Y:S04]  /*a1520*/  LDS.128 R180, [R248] ;  /* 0x00000000f8b47984 */ /* 0x000fe80000000c00 */
[----:B------:R-:W-:Y:S04]  /*a1530*/  LDS.128 R176, [R3] ;  /* 0x0000000003b07984 */ /* 0x000fe80000000c00 */
[----:B------:R-:W-:Y:S06]  /*a1540*/  BAR.SYNC.DEFER_BLOCKING 0x0 ;  /* 0x0000000000007b1d */ /* 0x000fec0000010000 */
[----:B-1----:R-:W-:Y:S04]  /*a1550*/  STL [R1+0x23f4], R187 ;  /* 0x0023f4bb01007387 */ /* 0x002fe80000100800 */
[----:B------:R-:W2:Y:S04]  /*a1560*/  LDL.LU R200, [R1+0x6f8] ;  /* 0x0006f80001c87983 */ /* 0x000ea80000300800 */
[----:B------:R1:W-:Y:S04]  /*a1570*/  STS.128 [R0], R192 ;  /* 0x000000c000007388 */ /* 0x0003e80000000c00 */
        /* <DEDUP_REMOVED lines=9> */
[----:B------:R-:W-:-:S03]  /*a1610*/  IMAD.MOV.U32 R212, RZ, RZ, R204 ;  /* 0x000000ffffd47224 */ /* 0x000fc600078e00cc */
[----:B------:R-:W4:Y:S01]  /*a1620*/  LDL.LU R214, [R1+0x5a0] ;  /* 0x0005a00001d67983 */ /* 0x000f220000300800 */
[----:B------:R-:W-:Y:S01]  /*a1630*/  MOV R213, R205 ;  /* 0x000000cd00d57202 */ /* 0x000fe20000000f00 */
[----:B------:R-:W-:Y:S02]  /*a1640*/  IMAD.MOV.U32 R204, RZ, RZ, R206 ;  /* 0x000000ffffcc7224 */ /* 0x000fe400078e00ce */
[----:B------:R-:W4:Y:S01]  /*a1650*/  LDL.LU R215, [R1+0x5a4] ;  /* 0x0005a40001d77983 */ /* 0x000f220000300800 */
[----:B------:R-:W-:-:S03]  /*a1660*/  MOV R205, R207 ;  /* 0x000000cf00cd7202 */ /* 0x000fc60000000f00 */
        /* <DEDUP_REMOVED lines=10> */
[----:B------:R-:W-:Y:S04]  /*a1710*/  STL [R1+0x23f8], R211 ;  /* 0x0023f8d301007387 */ /* 0x000fe80000100800 */
        /* <DEDUP_REMOVED lines=10> */
[----:B------:R-:W-:Y:S04]  /*a17c0*/  STS.128 [R0], R212 ;  /* 0x000000d400007388 */ /* 0x000fe80000000c00 */
[----:B--2---:R1:W-:Y:S04]  /*a17d0*/  STS.128 [R0+0x80], R204 ;  /* 0x000080cc00007388 */ /* 0x0043e80000000c00 */
[----:B-1----:R-:W2:Y:S04]  /*a17e0*/  LDL.LU R204, [R1+0x400] ;  /* 0x0004000001cc7983 */ /* 0x002ea80000300800 */
[----:B------:R-:W2:Y:S04]  /*a17f0*/  LDL.LU R205, [R1+0x404] ;  /* 0x0004040001cd7983 */ /* 0x000ea80000300800 */
[----:B------:R-:W2:Y:S04]  /*a1800*/  LDL.LU R206, [R1+0x3f0] ;  /* 0x0003f00001ce7983 */ /* 0x000ea80000300800 */
[----:B------:R-:W2:Y:S04]  /*a1810*/  LDL.LU R207, [R1+0x3f4] ;  /* 0x0003f40001cf7983 */ /* 0x000ea80000300800 */
[----:B---3--:R-:W-:Y:S04]  /*a1820*/  STS.128 [R0+0x400], R216 ;  /* 0x000400d800007388 */ /* 0x008fe80000000c00 */
[----:B----4-:R-:W-:Y:S04]  /*a1830*/  STS.128 [R0+0x480], R236 ;  /* 0x000480ec00007388 */ /* 0x010fe80000000c00 */
[----:B------:R-:W-:Y:S06]  /*a1840*/  BAR.SYNC.DEFER_BLOCKING 0x0 ;  /* 0x0000000000007b1d */ /* 0x000fec0000010000 */
[----:B------:R-:W3:Y:S04]  /*a1850*/  LDL.LU R241, [R1+0x60] ;  /* 0x0000600001f17983 */ /* 0x000ee80000300800 */
[----:B------:R-:W1:Y:S04]  /*a1860*/  LDS.128 R224, [R252] ;  /* 0x00000000fce07984 */ /* 0x000e680000000c00 */
[----:B------:R-:W4:Y:S04]  /*a1870*/  LDS.128 R212, [R2] ;  /* 0x0000000002d47984 */ /* 0x000f280000000c00 */
[----:B------:R-:W-:Y:S04]  /*a1880*/  LDS.128 R216, [R248] ;  /* 0x00000000f8d87984 */ /* 0x000fe80000000c00 */
[----:B------:R-:W-:Y:S04]  /*a1890*/  LDS.128 R220, [R3] ;  /* 0x0000000003dc7984 */ /* 0x000fe80000000c00 */
[----:B------:R-:W-:Y:S06]  /*a18a0*/  BAR.SYNC.DEFER_BLOCKING 0x0 ;  /* 0x0000000000007b1d */ /* 0x000fec0000010000 */
[----:B-1----:R-:W-:Y:S04]  /*a18b0*/  STL [R1+0x2400], R227 ;  /* 0x002400e301007387 */ /* 0x002fe80000100800 */
        /* <DEDUP_REMOVED lines=22> */
[----:B--2---:R-:W-:-:S03]  /*a1a20*/  ISETP.GE.AND P0, PT, R227, c[0x0][0x178], PT ;  /* 0x00005e00e3007a0c */ /* 0x004fc60003f06270 */
[----:B---3--:R-:W-:Y:S01]  /*a1a30*/  STS.128 [R0+0x80], R204 ;  /* 0x000080cc00007388 */ /* 0x008fe20000000c00 */
[C---:B------:R-:W-:Y:S01]  /*a1a40*/  ISETP.LT.AND P0, PT, R187.reuse, c[0x0][0x17c], !P0 ;  /* 0x00005f00bb007a0c */ /* 0x040fe20004701270 */
[----:B------:R-:W-:Y:S02]  /*a1a50*/  IMAD R3, R187, c[0x0][0x198], RZ ;  /* 0x00006600bb037a24 */ /* 0x000fe400078e02ff */
[----:B----4-:R-:W-:Y:S04]  /*a1a60*/  STS.128 [R0+0x400], R236 ;  /* 0x000400ec00007388 */ /* 0x010fe80000000c00 */
[----:B------:R1:W-:Y:S02]  /*a1a70*/  STS.128 [R0+0x480], R248 ;  /* 0x000480f800007388 */ /* 0x0003e40000000c00 */
[----:B-1----:R-:W-:-:S02]  /*a1a80*/  IMAD R0, R227, c[0x0][0x194], RZ ;  /* 0x00006500e3007a24 */ /* 0x002fc400078e02ff */
[----:B------:R-:W-:Y:S03]  /*a1a90*/  BAR.SYNC.DEFER_BLOCKING 0x0 ;  /* 0x0000000000007b1d */ /* 0x000fe60000010000 */
[----:B------:R-:W-:-:S04]  /*a1aa0*/  LEA R238, P1, R0, c[0x0][0x170], 0x2 ;  /* 0x00005c0000ee7a11 */ /* 0x000fc800078210ff */
[----:B------:R-:W-:-:S05]  /*a1ab0*/  LEA.HI.X.SX32 R239, R0, c[0x0][0x174], 0x2, P1 ;  /* 0x00005d0000ef7a11 */ /* 0x000fca00008f16ff */
[----:B------:R-:W-:-:S05]  /*a1ac0*/  IMAD.WIDE R204, R3, 0x4, R238 ;  /* 0x0000000403cc7825 */ /* 0x000fca00078e02ee */
[----:B------:R1:W-:Y:S01]  /*a1ad0*/  @P0 STG.E [R204.64], R241 ;  /* 0x000000f1cc000986 */ /* 0x0003e2000c101904 */
[----:B------:R-:W-:-:S03]  /*a1ae0*/  ISETP.GE.AND P0, PT, R187, c[0x0][0x17c], PT ;  /* 0x00005f00bb007a0c */ /* 0x000fc60003f06270 */
[----:B-1----:R-:W2:Y:S04]  /*a1af0*/  LDL.LU R241, [R1+0x14] ;  /* 0x0000140001f17983 */ /* 0x002ea80000300800 */
[----:B------:R-:W3:Y:S04]  /*a1b00*/  LDL.LU R250, [R1+0xa0] ;  /* 0x0000a00001fa7983 */ /* 0x000ee80000300800 */
[----:B------:R-:W4:Y:S04]  /*a1b10*/  LDL.LU R251, [R1+0x70] ;  /* 0x0000700001fb7983 */ /* 0x000f280000300800 */
[----:B------:R-:W2:Y:S01]  /*a1b20*/  LDL.LU R187, [R1+0xef8] ;  /* 0x000ef80001bb7983 */ /* 0x000ea20000300800 */
[----:B------:R-:W-:-:S05]  /*a1b30*/  IMAD.MOV.U32 R248, RZ, RZ, c[0x0][0x194] ;  /* 0x00006500fff87624 */ /* 0x000fca00078e00ff */
[----:B------:R-:W-:Y:S02]  /*a1b40*/  LEA R0, R248, R0, 0x7 ;  /* 0x00000000f8007211 */ /* 0x000fe400078e38ff */
[----:B------:R-:W-:Y:S02]  /*a1b50*/  ISETP.LT.AND P2, PT, R210, c[0x0][0x178], !P0 ;  /* 0x00005e00d2007a0c */ /* 0x000fe40004741270 */
[----:B------:R-:W-:-:S04]  /*a1b60*/  LEA R236, P1, R0, c[0x0][0x170], 0x2 ;  /* 0x00005c0000ec7a11 */ /* 0x000fc800078210ff */
[----:B------:R-:W-:Y:S01]  /*a1b70*/  LEA.HI.X.SX32 R237, R0, c[0x0][0x174], 0x2, P1 ;  /* 0x00005d0000ed7a11 */ /* 0x000fe200008f16ff */
[----:B------:R-:W-:-:S04]  /*a1b80*/  IMAD R0, R248, 0x80, R0 ;  /* 0x00000080f8007824 */ /* 0x000fc800078e0200 */
[----:B------:R-:W-:Y:S01]  /*a1b90*/  IMAD.WIDE R204, R3, 0x4, R236 ;  /* 0x0000000403cc7825 */ /* 0x000fe200078e02ec */
[----:B------:R-:W-:-:S04]  /*a1ba0*/  LEA R206, P1, R0, c[0x0][0x170], 0x2 ;  /* 0x00005c0000ce7a11 */ /* 0x000fc800078210ff */
[----:B------:R1:W-:Y:S01]  /*a1bb0*/  @P2 STG.E [R204.64], R235 ;  /* 0x000000ebcc002986 */ /* 0x0003e2000c101904 */
[----:B------:R-:W-:Y:S02]  /*a1bc0*/  ISETP.LT.AND P2, PT, R211, c[0x0][0x178], !P0 ;  /* 0x00005e00d3007a0c */ /* 0x000fe40004741270 */
[----:B------:R-:W-:Y:S02]  /*a1bd0*/  LEA.HI.X.SX32 R207, R0, c[0x0][0x174], 0x2, P1 ;  /* 0x00005d0000cf7a11 */ /* 0x000fe400008f16ff */
[----:B------:R-:W-:-:S03]  /*a1be0*/  LEA R0, R248, R0, 0x7 ;  /* 0x00000000f8007211 */ /* 0x000fc600078e38ff */
[----:B-1----:R-:W-:-:S06]  /*a1bf0*/  IMAD.WIDE R204, R3, 0x4, R206 ;  /* 0x0000000403cc7825 */ /* 0x002fcc00078e02ce */
[----:B------:R1:W-:Y:S02]  /*a1c00*/  @P2 STG.E [R204.64], R240 ;  /* 0x000000f0cc002986 */ /* 0x0003e4000c101904 */
[C---:B-1----:R-:W-:Y:S02]  /*a1c10*/  LEA R204, P1, R0.reuse, c[0x0][0x170], 0x2 ;  /* 0x00005c0000cc7a11 */ /* 0x042fe400078210ff */
[----:B------:R-:W3:Y:S02]  /*a1c20*/  LDL.LU R240, [R1+0x21fc] ;  /* 0x0021fc0001f07983 */ /* 0x000ee40000300800 */
[----:B------:R-:W-:Y:S02]  /*a1c30*/  LEA.HI.X.SX32 R205, R0, c[0x0][0x174], 0x2, P1 ;  /* 0x00005d0000cd7a11 */ /* 0x000fe400008f16ff */
[----:B------:R-:W3:Y:S03]  /*a1c40*/  LDL.LU R235, [R1+0x40] ;  /* 0x0000400001eb7983 */ /* 0x000ee60000300800 */
[C---:B------:R-:W-:Y:S01]  /*a1c50*/  IMAD.WIDE R248, R3.reuse, 0x4, R204 ;  /* 0x0000000403f87825 */ /* 0x040fe200078e02cc */
[----:B------:R-:W-:-:S02]  /*a1c60*/  IADD3 R0, R3, c[0x0][0x198], RZ ;  /* 0x0000660003007a10 */ /* 0x000fc40007ffe0ff */
[----:B--2---:R-:W-:-:S13]  /*a1c70*/  ISETP.LT.AND P0, PT, R187, c[0x0][0x178], !P0 ;  /* 0x00005e00bb007a0c */ /* 0x004fda0004701270 */
[----:B------:R1:W-:Y:S01]  /*a1c80*/  @P0 STG.E [R248.64], R244 ;  /* 0x000000f4f8000986 */ /* 0x0003e2000c101904 */
[----:B------:R-:W-:-:S03]  /*a1c90*/  ISETP.GE.AND P0, PT, R234, c[0x0][0x17c], PT ;  /* 0x00005f00ea007a0c */ /* 0x000fc60003f06270 */
[----:B------:R-:W2:Y:S01]  /*a1ca0*/  LDL.LU R234, [R1] ;  /* 0x0000000001ea7983 */ /* 0x000ea20000300800 */
[----:B------:R-:W-:Y:S02]  /*a1cb0*/  ISETP.LT.AND P1, PT, R227, c[0x0][0x178], !P0 ;  /* 0x00005e00e3007a0c */ /* 0x000fe40004721270 */
[----:B------:R-:W-:Y:S01]  /*a1cc0*/  ISETP.LT.AND P2, PT, R210, c[0x0][0x178], !P0 ;  /* 0x00005e00d2007a0c */ /* 0x000fe20004741270 */
[----:B-1----:R-:W-:-:S10]  /*a1cd0*/  IMAD.WIDE R248, R0, 0x4, R238 ;  /* 0x0000000400f87825 */ /* 0x002fd400078e02ee */
[----:B------:R1:W-:Y:S02]  /*a1ce0*/  @P1 STG.E [R248.64], R233 ;  /* 0x000000e9f8001986 */ /* 0x0003e4000c101904 */
[----:B-1----:R-:W-:Y:S02]  /*a1cf0*/  IMAD.WIDE R248, R0, 0x4, R236 ;  /* 0x0000000400f87825 */ /* 0x002fe400078e02ec */
[----:B------:R-:W2:Y:S04]  /*a1d00*/  LDL.LU R233, [R1+0xa4] ;  /* 0x0000a40001e97983 */ /* 0x000ea80000300800 */
[----:B------:R1:W-:Y:S04]  /*a1d10*/  @P2 STG.E [R248.64], R242 ;  /* 0x000000f2f8002986 */ /* 0x0003e8000c101904 */
[----:B-1----:R-:W2:Y:S04]  /*a1d20*/  LDL.LU R242, [R1+0x74] ;  /* 0x0000740001f27983 */ /* 0x002ea80000300800 */
[----:B------:R-:W2:Y:S01]  /*a1d30*/  LDL.LU R3, [R1+0x2200] ;  /* 0x0022000001037983 */ /* 0x000ea20000300800 */
[----:B------:R-:W-:-:S02]  /*a1d40*/  ISETP.LT.AND P1, PT, R211, c[0x0][0x178], !P0 ;  /* 0x00005e00d3007a0c */ /* 0x000fc40004721270 */
[----:B------:R-:W-:Y:S01]  /*a1d50*/  ISETP.LT.AND P0, PT, R187, c[0x0][0x178], !P0 ;  /* 0x00005e00bb007a0c */ /* 0x000fe20004701270 */
[----:B------:R-:W-:-:S10]  /*a1d60*/  IMAD.WIDE R248, R0, 0x4, R206 ;  /* 0x0000000400f87825 */ /* 0x000fd400078e02ce */
[----:B------:R1:W-:Y:S02]  /*a1d70*/  @P1 STG.E [R248.64], R241 ;  /* 0x000000f1f8001986 */ /* 0x0003e4000c101904 */
[----:B-1----:R-:W-:Y:S02]  /*a1d80*/  IMAD.WIDE R248, R0, 0x4, R204 ;  /* 0x0000000400f87825 */ /* 0x002fe400078e02cc */
[----:B------:R-:W2:Y:S04]  /*a1d90*/  LDL.LU R241, [R1+0x44] ;  /* 0x0000440001f17983 */ /* 0x000ea80000300800 */
[----:B------:R1:W-:Y:S01]  /*a1da0*/  @P0 STG.E [R248.64], R245 ;  /* 0x000000f5f8000986 */ /* 0x0003e2000c101904 */
[----:B---3--:R-:W-:Y:S02]  /*a1db0*/  ISETP.GE.AND P0, PT, R240, c[0x0][0x17c], PT ;  /* 0x00005f00f0007a0c */ /* 0x008fe40003f06270 */
[----:B------:R-:W-:Y:S01]  /*a1dc0*/  IADD3 R0, R0, c[0x0][0x198], RZ ;  /* 0x0000660000007a10 */ /* 0x000fe20007ffe0ff */
[----:B------:R-:W3:Y:S01]  /*a1dd0*/  LDL.LU R240, [R1+0x4] ;  /* 0x0000040001f07983 */ /* 0x000ee20000300800 */
[----:B------:R-:W-:-:S02]  /*a1de0*/  ISETP.LT.AND P1, PT, R227, c[0x0][0x178], !P0 ;  /* 0x00005e00e3007a0c */ /* 0x000fc40004721270 */
[----:B------:R-:W-:Y:S01]  /*a1df0*/  ISETP.LT.AND P2, PT, R210, c[0x0][0x178], !P0 ;  /* 0x00005e00d2007a0c */ /* 0x000fe20004741270 */
[----:B-1----:R-:W-:Y:S01]  /*a1e00*/  IMAD.WIDE R244, R0, 0x4, R238 ;  /* 0x0000000400f47825 */ /* 0x002fe200078e02ee */
[----:B------:R-:W3:Y:S04]  /*a1e10*/  LDL.LU R248, [R1+0xe0] ;  /* 0x0000e00001f87983 */ /* 0x000ee80000300800 */
[----:B------:R-:W3:Y:S05]  /*a1e20*/  LDL.LU R249, [R1+0xc0] ;  /* 0x0000c00001f97983 */ /* 0x000eea0000300800 */
[----:B------:R1:W-:Y:S01]  /*a1e30*/  @P1 STG.E [R244.64], R250 ;  /* 0x000000faf4001986 */ /* 0x0003e2000c101904 */
[----:B------:R-:W-:-:S02]  /*a1e40*/  ISETP.LT.AND P1, PT, R211, c[0x0][0x178], !P0 ;  /* 0x00005e00d3007a0c */ /* 0x000fc40004721270 */
[----:B------:R-:W-:Y:S01]  /*a1e50*/  ISETP.LT.AND P0, PT, R187, c[0x0][0x178], !P0 ;  /* 0x00005e00bb007a0c */ /* 0x000fe20004701270 */
[----:B-1----:R-:W-:-:S05]  /*a1e60*/  IMAD.WIDE R244, R0, 0x4, R236 ;  /* 0x0000000400f47825 */ /* 0x002fca00078e02ec */
[----:B----4-:R1:W-:Y:S02]  /*a1e70*/  @P2 STG.E [R244.64], R251 ;  /* 0x000000fbf4002986 */ /* 0x0103e4000c101904 */
[----:B-1----:R-:W-:-:S05]  /*a1e80*/  IMAD.WIDE R244, R0, 0x4, R206 ;  /* 0x0000000400f47825 */ /* 0x002fca00078e02ce */
[----:B------:R1:W-:Y:S02]  /*a1e90*/  @P1 STG.E [R244.64], R235 ;  /* 0x000000ebf4001986 */ /* 0x0003e4000c101904 */
[----:B-1----:R-:W-:-:S05]  /*a1ea0*/  IMAD.WIDE R244, R0, 0x4, R204 ;  /* 0x0000000400f47825 */ /* 0x002fca00078e02cc */
[----:B--2---:R1:W-:Y:S01]  /*a1eb0*/  @P0 STG.E [R244.64], R234 ;  /* 0x000000eaf4000986 */ /* 0x0043e2000c101904 */
[----:B------:R-:W-:-:S03]  /*a1ec0*/  ISETP.GE.AND P0, PT, R3, c[0x0][0x17c], PT ;  /* 0x00005f0003007a0c */ /* 0x000fc60003f06270 */
[----:B------:R-:W2:Y:S01]  /*a1ed0*/  LDL.LU R3, [R1+0x2204] ;  /* 0x0022040001037983 */ /* 0x000ea20000300800 */
[----:B------:R-:W-:Y:S02]  /*a1ee0*/  ISETP.LT.AND P1, PT, R227, c[0x0][0x178], !P0 ;  /* 0x00005e00e3007a0c */ /* 0x000fe40004721270 */
[----:B------:R-:W-:Y:S01]  /*a1ef0*/  IADD3 R0, R0, c[0x0][0x198], RZ ;  /* 0x0000660000007a10 */ /* 0x000fe20007ffe0ff */
[----:B------:R-:W4:Y:S01]  /*a1f00*/  LDL.LU R235, [R1+0x80] ;  /* 0x0000800001eb7983 */ /* 0x000f220000300800 */
[----:B------:R-:W-:-:S03]  /*a1f10*/  ISETP.LT.AND P2, PT, R210, c[0x0][0x178], !P0 ;  /* 0x00005e00d2007a0c */ /* 0x000fc60004741270 */
[C---:B-1----:R-:W-:Y:S01]  /*a1f20*/  IMAD.WIDE R244, R0.reuse, 0x4, R238 ;  /* 0x0000000400f47825 */ /* 0x042fe200078e02ee */
[----:B------:R-:W4:Y:S05]  /*a1f30*/  LDL.LU R234, [R1+0x50] ;  /* 0x0000500001ea7983 */ /* 0x000f2a0000300800 */
[----:B------:R1:W-:Y:S01]  /*a1f40*/  @P1 STG.E [R244.64], R233 ;  /* 0x000000e9f4001986 */ /* 0x0003e2000c101904 */
[----:B------:R-:W-:Y:S02]  /*a1f50*/  ISETP.LT.AND P1, PT, R211, c[0x0][0x178], !P0 ;  /* 0x00005e00d3007a0c */ /* 0x000fe40004721270 */
[----:B------:R-:W-:Y:S01]  /*a1f60*/  ISETP.LT.AND P0, PT, R187, c[0x0][0x178], !P0 ;  /* 0x00005e00bb007a0c */ /* 0x000fe20004701270 */
[C---:B-1----:R-:W-:Y:S01]  /*a1f70*/  IMAD.WIDE R244, R0.reuse, 0x4, R236 ;  /* 0x0000000400f47825 */ /* 0x042fe200078e02ec */
[----:B------:R-:W4:Y:S04]  /*a1f80*/  LDL.LU R233, [R1+0xe4] ;  /* 0x0000e40001e97983 */ /* 0x000f280000300800 */
[----:B------:R1:W-:Y:S02]  /*a1f90*/  @P2 STG.E [R244.64], R242 ;  /* 0x000000f2f4002986 */ /* 0x0003e4000c101904 */
[----:B-1----:R-:W-:-:S02]  /*a1fa0*/  IMAD.WIDE R244, R0, 0x4, R206 ;  /* 0x0000000400f47825 */ /* 0x002fc400078e02ce */
[----:B------:R-:W4:Y:S04]  /*a1fb0*/  LDL.LU R242, [R1+0xc4] ;  /* 0x0000c40001f27983 */ /* 0x000f280000300800 */
[----:B------:R1:W-:Y:S02]  /*a1fc0*/  @P1 STG.E [R244.64], R241 ;  /* 0x000000f1f4001986 */ /* 0x0003e4000c101904 */
[----:B-1----:R-:W-:-:S05]  /*a1fd0*/  IMAD.WIDE R244, R0, 0x4, R204 ;  /* 0x0000000400f47825 */ /* 0x002fca00078e02cc */
[----:B---3--:R1:W-:Y:S01]  /*a1fe0*/  @P0 STG.E [R244.64], R240 ;  /* 0x000000f0f4000986 */ /* 0x0083e2000c101904 */
[----:B--2---:R-:W-:-:S03]  /*a1ff0*/  ISETP.GE.AND P0, PT, R3, c[0x0][0x17c], PT ;  /* 0x00005f0003007a0c */ /* 0x004fc60003f06270 */
[----:B------:R-:W2:Y:S04]  /*a2000*/  LDL.LU R3, [R1+0x2208] ;  /* 0x0022080001037983 */ /* 0x000ea80000300800 */
[----:B------:R-:W3:Y:S04]  /*a2010*/  LDL.LU R241, [R1+0x84] ;  /* 0x0000840001f17983 */ /* 0x000ee80000300800 */
[----:B-1----:R-:W3:Y:S01]  /*a2020*/  LDL.LU R240, [R1+0x54] ;  /* 0x0000540001f07983 */ /* 0x002ee20000300800 */
[----:B------:R-:W-:Y:S02]  /*a2030*/  ISETP.LT.AND P1, PT, R227, c[0x0][0x178], !P0 ;  /* 0x00005e00e3007a0c */ /* 0x000fe40004721270 */
[----:B------:R-:W-:Y:S01]  /*a2040*/  IADD3 R0, R0, c[0x0][0x198], RZ ;  /* 0x0000660000007a10 */ /* 0x000fe20007ffe0ff */
[----:B------:R-:W3:Y:S01]  /*a2050*/  LDL.LU R250, [R1+0x100] ;  /* 0x0001000001fa7983 */ /* 0x000ee20000300800 */
[----:B------:R-:W-:-:S03]  /*a2060*/  ISETP.LT.AND P2, PT, R210, c[0x0][0x178], !P0 ;  /* 0x00005e00d2007a0c */ /* 0x000fc60004741270 */
[C---:B------:R-:W-:Y:S01]  /*a2070*/  IMAD.WIDE R244, R0.reuse, 0x4, R238 ;  /* 0x0000000400f47825 */ /* 0x040fe200078e02ee */
[----:B------:R-:W3:Y:S05]  /*a2080*/  LDL.LU R251, [R1+0xf0] ;  /* 0x0000f00001fb7983 */ /* 0x000eea0000300800 */
[----:B------:R1:W-:Y:S01]  /*a2090*/  @P1 STG.E [R244.64], R248 ;  /* 0x000000f8f4001986 */ /* 0x0003e2000c101904 */
[----:B------:R-:W-:Y:S02]  /*a20a0*/  ISETP.LT.AND P1, PT, R211, c[0x0][0x178], !P0 ;  /* 0x00005e00d3007a0c */ /* 0x000fe40004721270 */
[----:B------:R-:W-:Y:S01]  /*a20b0*/  ISETP.LT.AND P0, PT, R187, c[0x0][0x178], !P0 ;  /* 0x00005e00bb007a0c */ /* 0x000fe20004701270 */
[----:B-1----:R-:W-:-:S05]  /*a20c0*/  IMAD.WIDE R244, R0, 0x4, R236 ;  /* 0x0000000400f47825 */ /* 0x002fca00078e02ec */
[----:B------:R1:W-:Y:S02]  /*a20d0*/  @P2 STG.E [R244.64], R249 ;  /* 0x000000f9f4002986 */ /* 0x0003e4000c101904 */
[----:B-1----:R-:W-:-:S05]  /*a20e0*/  IMAD.WIDE R244, R0, 0x4, R206 ;  /* 0x0000000400f47825 */ /* 0x002fca00078e02ce */
[----:B----4-:R1:W-:Y:S02]  /*a20f0*/  @P1 STG.E [R244.64], R235 ;  /* 0x000000ebf4001986 */ /* 0x0103e4000c101904 */
[----:B-1----:R-:W-:-:S05]  /*a2100*/  IMAD.WIDE R244, R0, 0x4, R204 ;  /* 0x0000000400f47825 */ /* 0x002fca00078e02cc */
[----:B------:R1:W-:Y:S01]  /*a2110*/  @P0 STG.E [R244.64], R234 ;  /* 0x000000eaf4000986 */ /* 0x0003e2000c101904 */
[----:B------:R-:W-:-:S05]  /*a2120*/  IADD3 R0, R0, c[0x0][0x198], RZ ;  /* 0x0000660000007a10 */ /* 0x000fca0007ffe0ff */
[----:B-1----:R-:W-:Y:S01]  /*a2130*/  IMAD.WIDE R244, R0, 0x4, R238 ;  /* 0x0000000400f47825 */ /* 0x002fe200078e02ee */
[----:B--2---:R-:W-:Y:S02]  /*a2140*/  ISETP.GE.AND P0, PT, R3, c[0x0][0x17c], PT ;  /* 0x00005f0003007a0c */ /* 0x004fe40003f06270 */
[----:B------:R-:W2:Y:S02]  /*a2150*/  LDL.LU R3, [R1+0x220c] ;  /* 0x00220c0001037983 */ /* 0x000ea40000300800 */
[----:B------:R-:W-:Y:S02]  /*a2160*/  ISETP.LT.AND P1, PT, R227, c[0x0][0x178], !P0 ;  /* 0x00005e00e3007a0c */ /* 0x000fe40004721270 */
[----:B------:R-:W-:Y:S01]  /*a2170*/  ISETP.LT.AND P2, PT, R210, c[0x0][0x178], !P0 ;  /* 0x00005e00d2007a0c */ /* 0x000fe20004741270 */
[----:B------:R-:W4:Y:S04]  /*a2180*/  LDL.LU R234, [R1+0xd0] ;  /* 0x0000d00001ea7983 */ /* 0x000f280000300800 */
[----:B------:R-:W4:Y:S06]  /*a2190*/  LDL.LU R235, [R1+0x2210] ;  /* 0x0022100001eb7983 */ /* 0x000f2c0000300800 */
[----:B------:R1:W-:Y:S01]  /*a21a0*/  @P1 STG.E [R244.64], R233 ;  /* 0x000000e9f4001986 */ /* 0x0003e2000c101904 */
[----:B------:R-:W-:-:S02]  /*a21b0*/  ISETP.LT.AND P1, PT, R211, c[0x0][0x178], !P0 ;  /* 0x00005e00d3007a0c */ /* 0x000fc40004721270 */
[----:B------:R-:W-:Y:S01]  /*a21c0*/  ISETP.LT.AND P0, PT, R187, c[0x0][0x178], !P0 ;  /* 0x00005e00bb007a0c */ /* 0x000fe20004701270 */
[C---:B-1----:R-:W-:Y:S01]  /*a21d0*/  IMAD.WIDE R244, R0.reuse, 0x4, R236 ;  /* 0x0000000400f47825 */ /* 0x042fe200078e02ec */
[----:B------:R-:W4:Y:S04]  /*a21e0*/  LDL.LU R233, [R1+0x2214] ;  /* 0x0022140001e97983 */ /* 0x000f280000300800 */
[----:B------:R1:W-:Y:S02]  /*a21f0*/  @P2 STG.E [R244.64], R242 ;  /* 0x000000f2f4002986 */ /* 0x0003e4000c101904 */
[C---:B-1----:R-:W-:Y:S02]  /*a2200*/  IMAD.WIDE R244, R0.reuse, 0x4, R206 ;  /* 0x0000000400f47825 */ /* 0x042fe400078e02ce */
[----:B------:R-:W4:Y:S04]  /*a2210*/  LDL.LU R242, [R1+0x104] ;  /* 0x0001040001f27983 */ /* 0x000f280000300800 */
[----:B---3--:R1:W-:Y:S02]  /*a2220*/  @P1 STG.E [R244.64], R241 ;  /* 0x000000f1f4001986 */ /* 0x0083e4000c101904 */
[----:B-1----:R-:W-:-:S05]  /*a2230*/  IMAD.WIDE R244, R0, 0x4, R204 ;  /* 0x0000000400f47825 */ /* 0x002fca00078e02cc */
[----:B------:R1:W-:Y:S04]  /*a2240*/  @P0 STG.E [R244.64], R240 ;  /* 0x000000f0f4000986 */ /* 0x0003e8000c101904 */
[----:B-1----:R-:W3:Y:S04]  /*a2250*/  LDL.LU R240, [R1+0xf4] ;  /* 0x0000f40001f07983 */ /* 0x002ee80000300800 */
[----:B------:R-:W3:Y:S01]  /*a2260*/  LDL.LU R241, [R1+0xd4] ;  /* 0x0000d40001f17983 */ /* 0x000ee20000300800 */
[----:B--2---:R-:W-:-:S04]  /*a2270*/  ISETP.GE.AND P0, PT, R3, c[0x0][0x17c], PT ;  /* 0x00005f0003007a0c */ /* 0x004fc80003f06270 */
[----:B------:R-:W-:Y:S02]  /*a2280*/  ISETP.LT.AND P1, PT, R227, c[0x0][0x178], !P0 ;  /* 0x00005e00e3007a0c */ /* 0x000fe40004721270 */
[----:B------:R-:W-:Y:S02]  /*a2290*/  IADD3 R3, R0, c[0x0][0x198], RZ ;  /* 0x0000660000037a10 */ /* 0x000fe40007ffe0ff */
[----:B------:R-:W-:-:S03]  /*a22a0*/  ISETP.LT.AND P2, PT, R210, c[0x0][0x178], !P0 ;  /* 0x00005e00d2007a0c */ /* 0x000fc60004741270 */
[----:B------:R-:W-:Y:S01]  /*a22b0*/  IMAD.WIDE R244, R3, 0x4, R238 ;  /* 0x0000000403f47825 */ /* 0x000fe200078e02ee */
[----:B------:R-:W-:-:S05]  /*a22c0*/  ISETP.LT.AND P3, PT, R211, c[0x0][0x178], !P0 ;  /* 0x00005e00d3007a0c */ /* 0x000fca0004761270 */
[----:B------:R1:W-:Y:S01]  /*a22d0*/  @P1 STG.E [R244.64], R250 ;  /* 0x000000faf4001986 */ /* 0x0003e2000c101904 */
[----:B------:R-:W-:Y:S01]  /*a22e0*/  ISETP.LT.AND P1, PT, R187, c[0x0][0x178], !P0 ;  /* 0x00005e00bb007a0c */ /* 0x000fe20004721270 */
[----:B-1----:R-:W-:Y:S02]  /*a22f0*/  IMAD.WIDE R244, R3, 0x4, R236 ;  /* 0x0000000403f47825 */ /* 0x002fe400078e02ec */
[----:B------:R-:W2:Y:S04]  /*a2300*/  LDL.LU R250, [R1+0x2218] ;  /* 0x0022180001fa7983 */ /* 0x000ea80000300800 */
[----:B------:R1:W-:Y:S01]  /*a2310*/  @P2 STG.E [R244.64], R251 ;  /* 0x000000fbf4002986 */ /* 0x0003e2000c101904 */
[----:B----4-:R-:W-:-:S03]  /*a2320*/  ISETP.GE.AND P2, PT, R235, c[0x0][0x17c], PT ;  /* 0x00005f00eb007a0c */ /* 0x010fc60003f46270 */
[----:B------:R-:W4:Y:S01]  /*a2330*/  LDL.LU R0, [R1+0x68] ;  /* 0x0000680001007983 */ /* 0x000f220000300800 */
[----:B------:R-:W-:Y:S02]  /*a2340*/  ISETP.LT.AND P4, PT, R227, c[0x0][0x178], !P2 ;  /* 0x00005e00e3007a0c */ /* 0x000fe40005781270 */
[----:B------:R-:W-:Y:S01]  /*a2350*/  ISETP.LT.AND P5, PT, R210, c[0x0][0x178], !P2 ;  /* 0x00005e00d2007a0c */ /* 0x000fe200057a1270 */
[----:B------:R-:W4:Y:S01]  /*a2360*/  LDL.LU R235, [R1+0x28] ;  /* 0x0000280001eb7983 */ /* 0x000f220000300800 */
[----:B-1----:R-:W-:-:S05]  /*a2370*/  IMAD.WIDE R244, R3, 0x4, R206 ;  /* 0x0000000403f47825 */ /* 0x002fca00078e02ce */
[----:B------:R1:W-:Y:S01]  /*a2380*/  @P3 STG.E [R244.64], R234 ;  /* 0x000000eaf4003986 */ /* 0x0003e2000c101904 */
[----:B------:R-:W-:Y:S02]  /*a2390*/  ISETP.LT.AND P3, PT, R211, c[0x0][0x178], !P2 ;  /* 0x00005e00d3007a0c */ /* 0x000fe40005761270 */
[----:B------:R-:W-:Y:S01]  /*a23a0*/  ISETP.LT.AND P2, PT, R187, c[0x0][0x178], !P2 ;  /* 0x00005e00bb007a0c */ /* 0x000fe20005741270 */
[C---:B-1----:R-:W-:Y:S01]  /*a23b0*/  IMAD.WIDE R244, R3.reuse, 0x4, R204 ;  /* 0x0000000403f47825 */ /* 0x042fe200078e02cc */
[----:B------:R-:W-:Y:S01]  /*a23c0*/  IADD3 R3, R3, c[0x0][0x198], RZ ;  /* 0x0000660003037a10 */ /* 0x000fe20007ffe0ff */
[----:B------:R-:W4:Y:S04]  /*a23d0*/  LDL.LU R234, [R1+0x18] ;  /* 0x0000180001ea7983 */ /* 0x000f280000300800 */
[----:B------:R1:W-:Y:S01]  /*a23e0*/  @P1 STG.E [R244.64], R246 ;  /* 0x000000f6f4001986 */ /* 0x0003e2000c101904 */
[----:B------:R-:W-:Y:S01]  /*a23f0*/  IMAD.WIDE R248, R3, 0x4, R236 ;  /* 0x0000000403f87825 */ /* 0x000fe200078e02ec */
[----:B------:R-:W-:-:S03]  /*a2400*/  ISETP.GE.AND P0, PT, R233, c[0x0][0x17c], PT ;  /* 0x00005f00e9007a0c */ /* 0x000fc60003f06270 */
[C---:B-1----:R-:W-:Y:S01]  /*a2410*/  IMAD.WIDE R244, R3.reuse, 0x4, R238 ;  /* 0x0000000403f47825 */ /* 0x042fe200078e02ee */
[----:B------:R-:W4:Y:S04]  /*a2420*/  LDL.LU R246, [R1+0x2424] ;  /* 0x0024240001f67983 */ /* 0x000f280000300800 */
[----:B------:R1:W-:Y:S04]  /*a2430*/  @P4 STG.E [R244.64], R242 ;  /* 0x000000f2f4004986 */ /* 0x0003e8000c101904 */
[----:B---3--:R3:W-:Y:S04]  /*a2440*/  @P5 STG.E [R248.64], R240 ;  /* 0x000000f0f8005986 */ /* 0x0087e8000c101904 */
[----:B------:R-:W4:Y:S01]  /*a2450*/  LDL.LU R233, [R1+0x221c] ;  /* 0x00221c0001e97983 */ /* 0x000f220000300800 */
[----:B-1----:R-:W-:-:S03]  /*a2460*/  IMAD.WIDE R244, R3, 0x4, R206 ;  /* 0x0000000403f47825 */ /* 0x002fc600078e02ce */
[----:B------:R-:W4:Y:S01]  /*a2470*/  LDL.LU R242, [R1+0x6c] ;  /* 0x00006c0001f27983 */ /* 0x000f220000300800 */
[----:B---3--:R-:W-:-:S03]  /*a2480*/  IMAD.WIDE R248, R3, 0x4, R204 ;  /* 0x0000000403f87825 */ /* 0x008fc600078e02cc */
[----:B------:R-:W-:Y:S04]  /*a2490*/  @P3 STG.E [R244.64], R241 ;  /* 0x000000f1f4003986 */ /* 0x000fe8000c101904 */
[----:B------:R-:W3:Y:S04]  /*a24a0*/  LDL.LU R240, [R1+0x2c] ;  /* 0x00002c0001f07983 */ /* 0x000ee80000300800 */
[----:B------:R1:W-:Y:S04]  /*a24b0*/  @P2 STG.E [R248.64], R247 ;  /* 0x000000f7f8002986 */ /* 0x0003e8000c101904 */
[----:B-1----:R-:W3:Y:S04]  /*a24c0*/  LDL.LU R247, [R1+0x2420] ;  /* 0x0024200001f77983 */ /* 0x002ee80000300800 */
[----:B------:R-:W3:Y:S01]  /*a24d0*/  LDL.LU R241, [R1+0x1c] ;  /* 0x00001c0001f17983 */ /* 0x000ee20000300800 */
[----:B------:R-:W-:-:S02]  /*a24e0*/  ISETP.LT.AND P4, PT, R227, c[0x0][0x178], !P0 ;  /* 0x00005e00e3007a0c */ /* 0x000fc40004781270 */
[----:B------:R-:W-:Y:S02]  /*a24f0*/  ISETP.LT.AND P5, PT, R210, c[0x0][0x178], !P0 ;  /* 0x00005e00d2007a0c */ /* 0x000fe400047a1270 */
[----:B------:R-:W-:Y:S02]  /*a2500*/  IADD3 R3, R3, c[0x0][0x198], RZ ;  /* 0x0000660003037a10 */ /* 0x000fe40007ffe0ff */
[----:B------:R-:W-:Y:S02]  /*a2510*/  ISETP.LT.AND P6, PT, R211, c[0x0][0x178], !P0 ;  /* 0x00005e00d3007a0c */ /* 0x000fe400047c1270 */
[----:B------:R-:W-:Y:S01]  /*a2520*/  ISETP.LT.AND P0, PT, R187, c[0x0][0x178], !P0 ;  /* 0x00005e00bb007a0c */ /* 0x000fe20004701270 */
[----:B------:R-:W-:-:S04]  /*a2530*/  IMAD.WIDE R244, R3, 0x4, R236 ;  /* 0x0000000403f47825 */ /* 0x000fc800078e02ec */
[----:B------:R-:W-:Y:S01]  /*a2540*/  IMAD.WIDE R248, R3, 0x4, R206 ;  /* 0x0000000403f87825 */ /* 0x000fe200078e02ce */
[----:B--2---:R-:W-:-:S03]  /*a2550*/  ISETP.GE.AND P1, PT, R250, c[0x0][0x17c], PT ;  /* 0x00005f00fa007a0c */ /* 0x004fc60003f26270 */
[----:B------:R-:W-:Y:S01]  /*a2560*/  IMAD.WIDE R250, R3, 0x4, R238 ;  /* 0x0000000403fa7825 */ /* 0x000fe200078e02ee */
[----:B------:R-:W-:-:S04]  /*a2570*/  ISETP.LT.AND P2, PT, R227, c[0x0][0x178], !P1 ;  /* 0x00005e00e3007a0c */ /* 0x000fc80004f41270 */
[----:B----4-:R1:W-:Y:S01]  /*a2580*/  @P4 STG.E [R250.64], R0 ;  /* 0x00000000fa004986 */ /* 0x0103e2000c101904 */
[----:B------:R-:W-:-:S03]  /*a2590*/  ISETP.LT.AND P4, PT, R210, c[0x0][0x178], !P1 ;  /* 0x00005e00d2007a0c */ /* 0x000fc60004f81270 */
[----:B------:R2:W-:Y:S01]  /*a25a0*/  @P5 STG.E [R244.64], R235 ;  /* 0x000000ebf4005986 */ /* 0x0005e2000c101904 */
[----:B------:R-:W-:Y:S02]  /*a25b0*/  ISETP.LT.AND P5, PT, R211, c[0x0][0x178], !P1 ;  /* 0x00005e00d3007a0c */ /* 0x000fe40004fa1270 */
[----:B------:R-:W-:Y:S02]  /*a25c0*/  ISETP.LT.AND P1, PT, R187, c[0x0][0x178], !P1 ;  /* 0x00005e00bb007a0c */ /* 0x000fe40004f21270 */
[C---:B-1----:R-:W-:Y:S01]  /*a25d0*/  IADD3 R0, R3.reuse, c[0x0][0x198], RZ ;  /* 0x0000660003007a10 */ /* 0x042fe20007ffe0ff */
[----:B--2---:R-:W-:-:S04]  /*a25e0*/  IMAD.WIDE R244, R3, 0x4, R204 ;  /* 0x0000000403f47825 */ /* 0x004fc800078e02cc */
[C---:B------:R-:W-:Y:S01]  /*a25f0*/  IMAD.WIDE R250, R0.reuse, 0x4, R236 ;  /* 0x0000000400fa7825 */ /* 0x040fe200078e02ec */
[----:B------:R1:W-:Y:S03]  /*a2600*/  @P6 STG.E [R248.64], R234 ;  /* 0x000000eaf8006986 */ /* 0x0003e6000c101904 */
[C---:B-1----:R-:W-:Y:S01]  /*a2610*/  IMAD.WIDE R248, R0.reuse, 0x4, R238 ;  /* 0x0000000400f87825 */ /* 0x042fe200078e02ee */
[----:B------:R1:W-:Y:S01]  /*a2620*/  @P0 STG.E [R244.64], R246 ;  /* 0x000000f6f4000986 */ /* 0x0003e2000c101904 */
[----:B------:R-:W-:Y:S02]  /*a2630*/  ISETP.GE.AND P3, PT, R233, c[0x0][0x17c], PT ;  /* 0x00005f00e9007a0c */ /* 0x000fe40003f66270 */
[C---:B-1----:R-:W-:Y:S01]  /*a2640*/  IMAD.WIDE R244, R0.reuse, 0x4, R206 ;  /* 0x0000000400f47825 */ /* 0x042fe200078e02ce */
[----:B------:R-:W2:Y:S04]  /*a2650*/  LDL.LU R233, [R1+0xa8] ;  /* 0x0000a80001e97983 */ /* 0x000ea80000300800 */
[----:B------:R1:W-:Y:S04]  /*a2660*/  @P2 STG.E [R248.64], R242 ;  /* 0x000000f2f8002986 */ /* 0x0003e8000c101904 */
[----:B------:R-:W4:Y:S04]  /*a2670*/  LDL.LU R246, [R1+0x2220] ;  /* 0x0022200001f67983 */ /* 0x000f280000300800 */
[----:B------:R-:W4:Y:S01]  /*a2680*/  LDL.LU R234, [R1+0x2224] ;  /* 0x0022240001ea7983 */ /* 0x000f220000300800 */
[----:B-1----:R-:W-:-:S03]  /*a2690*/  IMAD.WIDE R248, R0, 0x4, R204 ;  /* 0x0000000400f87825 */ /* 0x002fc600078e02cc */
[----:B------:R-:W4:Y:S04]  /*a26a0*/  LDL.LU R235, [R1+0x8] ;  /* 0x0000080001eb7983 */ /* 0x000f280000300800 */
[----:B---3--:R1:W-:Y:S04]  /*a26b0*/  @P4 STG.E [R250.64], R240 ;  /* 0x000000f0fa004986 */ /* 0x0083e8000c101904 */
[----:B------:R-:W3:Y:S04]  /*a26c0*/  LDL.LU R242, [R1+0xac] ;  /* 0x0000ac0001f27983 */ /* 0x000ee80000300800 */
[----:B------:R1:W-:Y:S04]  /*a26d0*/  @P5 STG.E [R244.64], R241 ;  /* 0x000000f1f4005986 */ /* 0x0003e8000c101904 */
[----:B-1----:R-:W3:Y:S04]  /*a26e0*/  LDL.LU R240, [R1+0x7c] ;  /* 0x00007c0001f07983 */ /* 0x002ee80000300800 */
[----:B------:R1:W-:Y:S04]  /*a26f0*/  @P1 STG.E [R248.64], R247 ;  /* 0x000000f7f8001986 */ /* 0x0003e8000c101904 */
[----:B------:R-:W3:Y:S04]  /*a2700*/  LDL.LU R241, [R1+0xc] ;  /* 0x00000c0001f17983 */ /* 0x000ee80000300800 */
[----:B-1----:R-:W3:Y:S01]  /*a2710*/  LDL.LU R248, [R1+0x78] ;  /* 0x0000780001f87983 */ /* 0x002ee20000300800 */
[----:B------:R-:W-:-:S02]  /*a2720*/  ISETP.LT.AND P6, PT, R227, c[0x0][0x178], !P3 ;  /* 0x00005e00e3007a0c */ /* 0x000fc40005fc1270 */
[----:B------:R-:W-:Y:S01]  /*a2730*/  IADD3 R3, R0, c[0x0][0x198], RZ ;  /* 0x0000660000037a10 */ /* 0x000fe20007ffe0ff */
[----:B------:R-:W3:Y:S01]  /*a2740*/  LDL.LU R249, [R1+0x48] ;  /* 0x0000480001f97983 */ /* 0x000ee20000300800 */
[----:B------:R-:W-:-:S03]  /*a2750*/  ISETP.LT.AND P0, PT, R210, c[0x0][0x178], !P3 ;  /* 0x00005e00d2007a0c */ /* 0x000fc60005f01270 */
[----:B------:R-:W-:-:S04]  /*a2760*/  IMAD.WIDE R250, R3, 0x4, R238 ;  /* 0x0000000403fa7825 */ /* 0x000fc800078e02ee */
[C---:B------:R-:W-:Y:S01]  /*a2770*/  IMAD.WIDE R244, R3.reuse, 0x4, R236 ;  /* 0x0000000403f47825 */ /* 0x040fe200078e02ec */
[C---:B------:R-:W-:Y:S01]  /*a2780*/  IADD3 R0, R3.reuse, c[0x0][0x198], RZ ;  /* 0x0000660003007a10 */ /* 0x040fe20007ffe0ff */
[----:B--2---:R1:W-:Y:S04]  /*a2790*/  @P6 STG.E [R250.64], R233 ;  /* 0x000000e9fa006986 */ /* 0x0043e8000c101904 */
[----:B-1----:R-:W2:Y:S01]  /*a27a0*/  LDL.LU R233, [R1+0x2228] ;  /* 0x0022280001e97983 */ /* 0x002ea20000300800 */
[----:B----4-:R-:W-:Y:S02]  /*a27b0*/  ISETP.GE.AND P1, PT, R234, c[0x0][0x17c], PT ;  /* 0x00005f00ea007a0c */ /* 0x010fe40003f26270 */
[----:B------:R-:W-:Y:S01]  /*a27c0*/  ISETP.GE.AND P2, PT, R246, c[0x0][0x17c], PT ;  /* 0x00005f00f6007a0c */ /* 0x000fe20003f46270 */
[----:B------:R-:W4:Y:S01]  /*a27d0*/  LDL.LU R251, [R1+0x4c] ;  /* 0x00004c0001fb7983 */ /* 0x000f220000300800 */
[----:B------:R-:W-:-:S03]  /*a27e0*/  IMAD.WIDE R246, R3, 0x4, R206 ;  /* 0x0000000403f67825 */ /* 0x000fc600078e02ce */
[----:B------:R-:W4:Y:S04]  /*a27f0*/  LDL.LU R234, [R1+0x222c] ;  /* 0x00222c0001ea7983 */ /* 0x000f280000300800 */
[----:B------:R-:W4:Y:S04]  /*a2800*/  LDL.LU R250, [R1+0x88] ;  /* 0x0000880001fa7983 */ /* 0x000f280000300800 */
[----:B---3--:R1:W-:Y:S02]  /*a2810*/  @P0 STG.E [R244.64], R248 ;  /* 0x000000f8f4000986 */ /* 0x0083e4000c101904 */
[----:B-1----:R-:W-:-:S02]  /*a2820*/  IMAD.WIDE R244, R3, 0x4, R204 ;  /* 0x0000000403f47825 */ /* 0x002fc400078e02cc */
[----:B------:R-:W3:Y:S01]  /*a2830*/  LDL.LU R3, [R1+0xe8] ;  /* 0x0000e80001037983 */ /* 0x000ee20000300800 */
[----:B------:R-:W-:Y:S02]  /*a2840*/  ISETP.LT.AND P4, PT, R211, c[0x0][0x178], !P3 ;  /* 0x00005e00d3007a0c */ /* 0x000fe40005f81270 */
[----:B------:R-:W-:Y:S02]  /*a2850*/  ISETP.LT.AND P3, PT, R187, c[0x0][0x178], !P3 ;  /* 0x00005e00bb007a0c */ /* 0x000fe40005f61270 */
[----:B------:R-:W-:Y:S02]  /*a2860*/  ISETP.LT.AND P5, PT, R227, c[0x0][0x178], !P2 ;  /* 0x00005e00e3007a0c */ /* 0x000fe400057a1270 */
[----:B------:R-:W-:-:S07]  /*a2870*/  ISETP.LT.AND P6, PT, R210, c[0x0][0x178], !P2 ;  /* 0x00005e00d2007a0c */ /* 0x000fce00057c1270 */
[----:B------:R1:W-:Y:S01]  /*a2880*/  @P4 STG.E [R246.64], R249 ;  /* 0x000000f9f6004986 */ /* 0x0003e2000c101904 */
[----:B------:R-:W-:Y:S02]  /*a2890*/  ISETP.LT.AND P4, PT, R211, c[0x0][0x178], !P2 ;  /* 0x00005e00d3007a0c */ /* 0x000fe40005781270 */
[----:B------:R-:W-:Y:S01]  /*a28a0*/  ISETP.LT.AND P2, PT, R187, c[0x0][0x178], !P2 ;  /* 0x00005e00bb007a0c */ /* 0x000fe20005741270 */
[----:B------:R1:W-:Y:S01]  /*a28b0*/  @P3 STG.E [R244.64], R235 ;  /* 0x000000ebf4003986 */ /* 0x0003e2000c101904 */
[----:B------:R-:W-:Y:S01]  /*a28c0*/  ISETP.LT.AND P3, PT, R227, c[0x0][0x178], !P1 ;  /* 0x00005e00e3007a0c */ /* 0x000fe20004f61270 */
[----:B-1----:R-:W-:-:S04]  /*a28d0*/  IMAD.WIDE R246, R0, 0x4, R238 ;  /* 0x0000000400f67825 */ /* 0x002fc800078e02ee */
[C---:B------:R-:W-:Y:S01]  /*a28e0*/  IMAD.WIDE R248, R0.reuse, 0x4, R236 ;  /* 0x0000000400f87825 */ /* 0x040fe200078e02ec */
[----:B------:R1:W-:Y:S03]  /*a28f0*/  @P5 STG.E [R246.64], R242 ;  /* 0x000000f2f6005986 */ /* 0x0003e6000c101904 */
[C---:B------:R-:W-:Y:S01]  /*a2900*/  IMAD.WIDE R244, R0.reuse, 0x4, R204 ;  /* 0x0000000400f47825 */ /* 0x040fe200078e02cc */
[----:B------:R1:W-:Y:S03]  /*a2910*/  @P6 STG.E [R248.64], R240 ;  /* 0x000000f0f8006986 */ /* 0x0003e6000c101904 */
[C---:B-1----:R-:W-:Y:S01]  /*a2920*/  IMAD.WIDE R246, R0.reuse, 0x4, R206 ;  /* 0x0000000400f67825 */ /* 0x042fe200078e02ce */
[----:B------:R-:W-:-:S05]  /*a2930*/  IADD3 R0, R0, c[0x0][0x198], RZ ;  /* 0x0000660000007a10 */ /* 0x000fca0007ffe0ff */
[----:B------:R-:W-:Y:S01]  /*a2940*/  IMAD.WIDE R248, R0, 0x4, R238 ;  /* 0x0000000400f87825 */ /* 0x000fe200078e02ee */
[----:B--2---:R-:W-:Y:S02]  /*a2950*/  ISETP.GE.AND P0, PT, R233, c[0x0][0x17c], PT ;  /* 0x00005f00e9007a0c */ /* 0x004fe40003f06270 */
[----:B------:R-:W2:Y:S04]  /*a2960*/  LDL.LU R233, [R1+0x241c] ;  /* 0x00241c0001e97983 */ /* 0x000ea80000300800 */
[----:B------:R-:W2:Y:S04]  /*a2970*/  LDL.LU R235, [R1+0x58] ;  /* 0x0000580001eb7983 */ /* 0x000ea80000300800 */
[----:B------:R-:W2:Y:S04]  /*a2980*/  LDL.LU R242, [R1+0xec] ;  /* 0x0000ec0001f27983 */ /* 0x000ea80000300800 */
[----:B------:R-:W2:Y:S04]  /*a2990*/  LDL.LU R240, [R1+0xcc] ;  /* 0x0000cc0001f07983 */ /* 0x000ea80000300800 */
[----:B----4-:R1:W-:Y:S01]  /*a29a0*/  @P4 STG.E [R246.64], R251 ;  /* 0x000000fbf6004986 */ /* 0x0103e2000c101904 */
[----:B------:R-:W-:-:S03]  /*a29b0*/  ISETP.GE.AND P4, PT, R234, c[0x0][0x17c], PT ;  /* 0x00005f00ea007a0c */ /* 0x000fc60003f86270 */
[----:B------:R4:W-:Y:S04]  /*a29c0*/  @P2 STG.E [R244.64], R241 ;  /* 0x000000f1f4002986 */ /* 0x0009e8000c101904 */
[----:B-1----:R-:W2:Y:S04]  /*a29d0*/  LDL.LU R251, [R1+0x8c] ;  /* 0x00008c0001fb7983 */ /* 0x002ea80000300800 */
[----:B----4-:R-:W4:Y:S04]  /*a29e0*/  LDL.LU R241, [R1+0x5c] ;  /* 0x00005c0001f17983 */ /* 0x010f280000300800 */
[----:B------:R-:W2:Y:S04]  /*a29f0*/  LDL.LU R234, [R1+0x108] ;  /* 0x0001080001ea7983 */ /* 0x000ea80000300800 */
[----:B---3--:R1:W-:Y:S04]  /*a2a00*/  @P3 STG.E [R248.64], R3 ;  /* 0x00000003f8003986 */ /* 0x0083e8000c101904 */
[----:B-1----:R-:W3:Y:S01]  /*a2a10*/  LDL.LU R249, [R1+0xc8] ;  /* 0x0000c80001f97983 */ /* 0x002ee20000300800 */
[----:B------:R-:W-:-:S02]  /*a2a20*/  ISETP.LT.AND P5, PT, R210, c[0x0][0x178], !P1 ;  /* 0x00005e00d2007a0c */ /* 0x000fc40004fa1270 */
[----:B------:R-:W-:Y:S01]  /*a2a30*/  ISETP.LT.AND P6, PT, R211, c[0x0][0x178], !P1 ;  /* 0x00005e00d3007a0c */ /* 0x000fe20004fc1270 */
[C---:B------:R-:W-:Y:S01]  /*a2a40*/  IMAD.WIDE R244, R0.reuse, 0x4, R236 ;  /* 0x0000000400f47825 */ /* 0x040fe200078e02ec */
[----:B------:R-:W-:Y:S02]  /*a2a50*/  ISETP.LT.AND P1, PT, R187, c[0x0][0x178], !P1 ;  /* 0x00005e00bb007a0c */ /* 0x000fe40004f21270 */
[----:B------:R-:W-:Y:S01]  /*a2a60*/  ISETP.LT.AND P2, PT, R227, c[0x0][0x178], !P0 ;  /* 0x00005e00e3007a0c */ /* 0x000fe20004741270 */
[----:B------:R-:W-:Y:S01]  /*a2a70*/  IMAD.WIDE R246, R0, 0x4, R206 ;  /* 0x0000000400f67825 */ /* 0x000fe200078e02ce */
[----:B------:R-:W-:Y:S02]  /*a2a80*/  ISETP.LT.AND P3, PT, R210, c[0x0][0x178], !P0 ;  /* 0x00005e00d2007a0c */ /* 0x000fe40004761270 */
[----:B------:R-:W-:-:S03]  /*a2a90*/  IADD3 R3, R0, c[0x0][0x198], RZ ;  /* 0x0000660000037a10 */ /* 0x000fc60007ffe0ff */
[----:B---3--:R1:W-:Y:S04]  /*a2aa0*/  @P5 STG.E [R244.64], R249 ;  /* 0x000000f9f4005986 */ /* 0x0083e8000c101904 */
[----:B------:R3:W-:Y:S01]  /*a2ab0*/  @P6 STG.E [R246.64], R250 ;  /* 0x000000faf6006986 */ /* 0x0007e2000c101904 */
[----:B------:R-:W-:Y:S01]  /*a2ac0*/  ISETP.LT.AND P5, PT, R211, c[0x0][0x178], !P0 ;  /* 0x00005e00d3007a0c */ /* 0x000fe200047a1270 */
[----:B-1----:R-:W-:-:S04]  /*a2ad0*/  IMAD.WIDE R248, R3, 0x4, R238 ;  /* 0x0000000403f87825 */ /* 0x002fc800078e02ee */
[----:B---3--:R-:W-:-:S04]  /*a2ae0*/  IMAD.WIDE R246, R0, 0x4, R204 ;  /* 0x0000000400f67825 */ /* 0x008fc800078e02cc */
[----:B------:R-:W-:Y:S01]  /*a2af0*/  IMAD.WIDE R244, R3, 0x4, R236 ;  /* 0x0000000403f47825 */ /* 0x000fe200078e02ec */
[----:B--2---:R1:W-:Y:S01]  /*a2b00*/  @P1 STG.E [R246.64], R235 ;  /* 0x000000ebf6001986 */ /* 0x0043e2000c101904 */
[----:B------:R-:W-:-:S03]  /*a2b10*/  ISETP.LT.AND P0, PT, R187, c[0x0][0x178], !P0 ;  /* 0x00005e00bb007a0c */ /* 0x000fc60004701270 */
[----:B------:R-:W-:Y:S01]  /*a2b20*/  @P2 STG.E [R248.64], R242 ;  /* 0x000000f2f8002986 */ /* 0x000fe2000c101904 */
[----:B------:R-:W-:-:S03]  /*a2b30*/  ISETP.LT.AND P6, PT, R227, c[0x0][0x178], !P4 ;  /* 0x00005e00e3007a0c */ /* 0x000fc600067c1270 */
[----:B------:R2:W-:Y:S01]  /*a2b40*/  @P3 STG.E [R244.64], R240 ;  /* 0x000000f0f4003986 */ /* 0x0005e2000c101904 */
[C---:B------:R-:W-:Y:S01]  /*a2b50*/  IADD3 R0, R3.reuse, c[0x0][0x198], RZ ;  /* 0x0000660003007a10 */ /* 0x040fe20007ffe0ff */
[C---:B-1----:R-:W-:Y:S02]  /*a2b60*/  IMAD.WIDE R246, R3.reuse, 0x4, R204 ;  /* 0x0000000403f67825 */ /* 0x042fe400078e02cc */
[----:B--2---:R-:W2:Y:S02]  /*a2b70*/  LDL.LU R240, [R1+0x2234] ;  /* 0x0022340001f07983 */ /* 0x004ea40000300800 */
[----:B------:R-:W-:Y:S02]  /*a2b80*/  IMAD.WIDE R244, R3, 0x4, R206 ;  /* 0x0000000403f47825 */ /* 0x000fe400078e02ce */
[----:B------:R-:W3:Y:S04]  /*a2b90*/  LDL.LU R235, [R1+0x98] ;  /* 0x0000980001eb7983 */ /* 0x000ee80000300800 */
[----:B------:R-:W3:Y:S04]  /*a2ba0*/  LDL.LU R250, [R1+0x10c] ;  /* 0x00010c0001fa7983 */ /* 0x000ee80000300800 */
[----:B------:R-:W3:Y:S04]  /*a2bb0*/  LDL.LU R242, [R1+0xfc] ;  /* 0x0000fc0001f27983 */ /* 0x000ee80000300800 */
[----:B------:R-:W3:Y:S01]  /*a2bc0*/  LDL.LU R3, [R1+0x2230] ;  /* 0x0022300001037983 */ /* 0x000ee20000300800 */
[----:B------:R-:W-:-:S03]  /*a2bd0*/  IMAD.WIDE R248, R0, 0x4, R238 ;  /* 0x0000000400f87825 */ /* 0x000fc600078e02ee */
[----:B------:R-:W-:Y:S04]  /*a2be0*/  @P5 STG.E [R244.64], R251 ;  /* 0x000000fbf4005986 */ /* 0x000fe8000c101904 */
[----:B----4-:R1:W-:Y:S04]  /*a2bf0*/  @P0 STG.E [R246.64], R241 ;  /* 0x000000f1f6000986 */ /* 0x0103e8000c101904 */
[----:B------:R4:W-:Y:S04]  /*a2c00*/  @P6 STG.E [R248.64], R234 ;  /* 0x000000eaf8006986 */ /* 0x0009e8000c101904 */
[----:B-1----:R-:W3:Y:S04]  /*a2c10*/  LDL.LU R241, [R1+0x9c] ;  /* 0x00009c0001f17983 */ /* 0x002ee80000300800 */
[----:B----4-:R-:W4:Y:S04]  /*a2c20*/  LDL.LU R248, [R1+0xf8] ;  /* 0x0000f80001f87983 */ /* 0x010f280000300800 */
[----:B------:R-:W4:Y:S04]  /*a2c30*/  LDL.LU R249, [R1+0xd8] ;  /* 0x0000d80001f97983 */ /* 0x000f280000300800 */
[----:B------:R-:W4:Y:S01]  /*a2c40*/  LDL.LU R234, [R1+0x2238] ;  /* 0x0022380001ea7983 */ /* 0x000f220000300800 */
[----:B------:R-:W-:-:S02]  /*a2c50*/  ISETP.LT.AND P1, PT, R210, c[0x0][0x178], !P4 ;  /* 0x00005e00d2007a0c */ /* 0x000fc40006721270 */
[----:B------:R-:W-:Y:S01]  /*a2c60*/  ISETP.LT.AND P3, PT, R211, c[0x0][0x178], !P4 ;  /* 0x00005e00d3007a0c */ /* 0x000fe20006761270 */
[C---:B------:R-:W-:Y:S01]  /*a2c70*/  IMAD.WIDE R244, R0.reuse, 0x4, R236 ;  /* 0x0000000400f47825 */ /* 0x040fe200078e02ec */
[----:B------:R-:W-:Y:S01]  /*a2c80*/  ISETP.LT.AND P4, PT, R187, c[0x0][0x178], !P4 ;  /* 0x00005e00bb007a0c */ /* 0x000fe20006781270 */
[----:B------:R-:W4:Y:S02]  /*a2c90*/  LDL.LU R251, [R1+0x223c] ;  /* 0x00223c0001fb7983 */ /* 0x000f240000300800 */
[----:B------:R-:W-:Y:S01]  /*a2ca0*/  IMAD.WIDE R246, R0, 0x4, R206 ;  /* 0x0000000400f67825 */ /* 0x000fe200078e02ce */
[----:B--2---:R-:W-:Y:S02]  /*a2cb0*/  ISETP.GE.AND P0, PT, R240, c[0x0][0x17c], PT ;  /* 0x00005f00f0007a0c */ /* 0x004fe40003f06270 */
[----:B------:R-:W2:Y:S01]  /*a2cc0*/  LDL.LU R240, [R1+0x110] ;  /* 0x0001100001f07983 */ /* 0x000ea20000300800 */
[----:B---3--:R-:W-:-:S04]  /*a2cd0*/  ISETP.GE.AND P2, PT, R3, c[0x0][0x17c], PT ;  /* 0x00005f0003007a0c */ /* 0x008fc80003f46270 */
[----:B------:R-:W-:Y:S02]  /*a2ce0*/  ISETP.LT.AND P5, PT, R227, c[0x0][0x178], !P2 ;  /* 0x00005e00e3007a0c */ /* 0x000fe400057a1270 */
[----:B------:R-:W-:Y:S02]  /*a2cf0*/  ISETP.LT.AND P6, PT, R210, c[0x0][0x178], !P2 ;  /* 0x00005e00d2007a0c */ /* 0x000fe400057c1270 */
[C---:B------:R-:W-:Y:S01]  /*a2d00*/  IADD3 R3, R0.reuse, c[0x0][0x198], RZ ;  /* 0x0000660000037a10 */ /* 0x040fe20007ffe0ff */
[----:B----4-:R1:W-:Y:S04]  /*a2d10*/  @P1 STG.E [R244.64], R248 ;  /* 0x000000f8f4001986 */ /* 0x0103e8000c101904 */
[----:B------:R3:W-:Y:S01]  /*a2d20*/  @P3 STG.E [R246.64], R249 ;  /* 0x000000f9f6003986 */ /* 0x0007e2000c101904 */
[----:B-1----:R-:W-:Y:S01]  /*a2d30*/  IMAD.WIDE R244, R0, 0x4, R204 ;  /* 0x0000000400f47825 */ /* 0x002fe200078e02cc */
[----:B------:R-:W-:-:S02]  /*a2d40*/  ISETP.GE.AND P1, PT, R234, c[0x0][0x17c], PT ;  /* 0x00005f00ea007a0c */ /* 0x000fc40003f26270 */
[----:B------:R-:W4:Y:S01]  /*a2d50*/  LDL.LU R0, [R1+0x130] ;  /* 0x0001300001007983 */ /* 0x000f220000300800 */
[----:B---3--:R-:W-:-:S04]  /*a2d60*/  IMAD.WIDE R246, R3, 0x4, R238 ;  /* 0x0000000403f67825 */ /* 0x008fc800078e02ee */
[----:B------:R-:W-:Y:S01]  /*a2d70*/  IMAD.WIDE R248, R3, 0x4, R236 ;  /* 0x0000000403f87825 */ /* 0x000fe200078e02ec */
[----:B------:R1:W-:Y:S04]  /*a2d80*/  @P4 STG.E [R244.64], R235 ;  /* 0x000000ebf4004986 */ /* 0x0003e8000c101904 */
[----:B------:R-:W3:Y:S04]  /*a2d90*/  LDL.LU R234, [R1+0x2418] ;  /* 0x0024180001ea7983 */ /* 0x000ee80000300800 */
[----:B------:R-:W-:Y:S04]  /*a2da0*/  @P5 STG.E [R246.64], R250 ;  /* 0x000000faf6005986 */ /* 0x000fe8000c101904 */
[----:B-1----:R-:W2:Y:S04]  /*a2db0*/  LDL.LU R235, [R1+0x2414] ;  /* 0x0024140001eb7983 */ /* 0x002ea80000300800 */
[----:B------:R1:W-:Y:S04]  /*a2dc0*/  @P6 STG.E [R248.64], R242 ;  /* 0x000000f2f8006986 */ /* 0x0003e8000c101904 */
[----:B-1----:R-:W2:Y:S01]  /*a2dd0*/  LDL.LU R249, [R1+0xdc] ;  /* 0x0000dc0001f97983 */ /* 0x002ea20000300800 */
[----:B------:R-:W-:-:S02]  /*a2de0*/  ISETP.LT.AND P3, PT, R211, c[0x0][0x178], !P2 ;  /* 0x00005e00d3007a0c */ /* 0x000fc40005761270 */
[----:B------:R-:W-:Y:S02]  /*a2df0*/  ISETP.LT.AND P2, PT, R187, c[0x0][0x178], !P2 ;  /* 0x00005e00bb007a0c */ /* 0x000fe40005741270 */
[----:B------:R-:W-:Y:S01]  /*a2e00*/  ISETP.LT.AND P4, PT, R227, c[0x0][0x178], !P0 ;  /* 0x00005e00e3007a0c */ /* 0x000fe20004781270 */
[C---:B------:R-:W-:Y:S01]  /*a2e10*/  IMAD.WIDE R244, R3.reuse, 0x4, R206 ;  /* 0x0000000403f47825 */ /* 0x040fe200078e02ce */
[----:B------:R-:W3:Y:S03]  /*a2e20*/  LDL.LU R250, [R1+0x134] ;  /* 0x0001340001fa7983 */ /* 0x000ee60000300800 */
[C---:B------:R-:W-:Y:S01]  /*a2e30*/  IMAD.WIDE R246, R3.reuse, 0x4, R204 ;  /* 0x0000000403f67825 */ /* 0x040fe200078e02cc */
[----:B------:R-:W-:Y:S01]  /*a2e40*/  IADD3 R3, R3, c[0x0][0x198], RZ ;  /* 0x0000660003037a10 */ /* 0x000fe20007ffe0ff */
[----:B------:R-:W3:Y:S04]  /*a2e50*/  LDL.LU R242, [R1+0x124] ;  /* 0x0001240001f27983 */ /* 0x000ee80000300800 */
[----:B--2---:R1:W-:Y:S01]  /*a2e60*/  @P3 STG.E [R244.64], R249 ;  /* 0x000000f9f4003986 */ /* 0x0043e2000c101904 */
[----:B------:R-:W-:-:S03]  /*a2e70*/  ISETP.GE.AND P3, PT, R251, c[0x0][0x17c], PT ;  /* 0x00005f00fb007a0c */ /* 0x000fc60003f66270 */
[----:B------:R2:W-:Y:S04]  /*a2e80*/  @P2 STG.E [R246.64], R241 ;  /* 0x000000f1f6002986 */ /* 0x0005e8000c101904 */
[----:B------:R-:W3:Y:S01]  /*a2e90*/  LDL.LU R251, [R1+0x34] ;  /* 0x0000340001fb7983 */ /* 0x000ee20000300800 */
[----:B-1----:R-:W-:-:S03]  /*a2ea0*/  IMAD.WIDE R248, R3, 0x4, R238 ;  /* 0x0000000403f87825 */ /* 0x002fc600078e02ee */
[----:B--2---:R-:W2:Y:S04]  /*a2eb0*/  LDL.LU R241, [R1+0x180] ;  /* 0x0001800001f17983 */ /* 0x004ea80000300800 */
[----:B----4-:R1:W-:Y:S04]  /*a2ec0*/  @P4 STG.E [R248.64], R0 ;  /* 0x00000000f8004986 */ /* 0x0103e8000c101904 */
[----:B-1----:R-:W4:Y:S01]  /*a2ed0*/  LDL.LU R249, [R1+0x120] ;  /* 0x0001200001f97983 */ /* 0x002f220000300800 */
[----:B------:R-:W-:Y:S02]  /*a2ee0*/  ISETP.LT.AND P5, PT, R210, c[0x0][0x178], !P0 ;  /* 0x00005e00d2007a0c */ /* 0x000fe400047a1270 */
[----:B------:R-:W-:Y:S01]  /*a2ef0*/  ISETP.LT.AND P6, PT, R211, c[0x0][0x178], !P0 ;  /* 0x00005e00d3007a0c */ /* 0x000fe200047c1270 */
[----:B------:R-:W-:-:S04]  /*a2f00*/  IMAD.WIDE R244, R3, 0x4, R236 ;  /* 0x0000000403f47825 */ /* 0x000fc800078e02ec */
[C---:B------:R-:W-:Y:S01]  /*a2f10*/  IMAD.WIDE R246, R3.reuse, 0x4, R206 ;  /* 0x0000000403f67825 */ /* 0x040fe200078e02ce */
[----:B------:R-:W-:-:S05]  /*a2f20*/  IADD3 R0, R3, c[0x0][0x198], RZ ;  /* 0x0000660003007a10 */ /* 0x000fca0007ffe0ff */
[----:B----4-:R-:W-:Y:S04]  /*a2f30*/  @P5 STG.E [R244.64], R249 ;  /* 0x000000f9f4005986 */ /* 0x010fe8000c101904 */
[----:B------:R1:W-:Y:S04]  /*a2f40*/  @P6 STG.E [R246.64], R240 ;  /* 0x000000f0f6006986 */ /* 0x0003e8000c101904 */
[----:B-1----:R-:W4:Y:S01]  /*a2f50*/  LDL.LU R240, [R1+0x2240] ;  /* 0x0022400001f07983 */ /* 0x002f220000300800 */
[----:B------:R-:W-:-:S03]  /*a2f60*/  IMAD.WIDE R246, R3, 0x4, R204 ;  /* 0x0000000403f67825 */ /* 0x000fc600078e02cc */
[----:B------:R-:W2:Y:S01]  /*a2f70*/  LDL.LU R3, [R1+0x30] ;  /* 0x0000300001037983 */ /* 0x000ea20000300800 */
[----:B------:R-:W-:Y:S02]  /*a2f80*/  ISETP.LT.AND P0, PT, R187, c[0x0][0x178], !P0 ;  /* 0x00005e00bb007a0c */ /* 0x000fe40004701270 */
[----:B------:R-:W-:Y:S02]  /*a2f90*/  ISETP.LT.AND P2, PT, R227, c[0x0][0x178], !P1 ;  /* 0x00005e00e3007a0c */ /* 0x000fe40004f41270 */
[----:B------:R-:W-:Y:S01]  /*a2fa0*/  ISETP.LT.AND P4, PT, R210, c[0x0][0x178], !P1 ;  /* 0x00005e00d2007a0c */ /* 0x000fe20004f81270 */
[----:B------:R-:W-:-:S04]  /*a2fb0*/  IMAD.WIDE R248, R0, 0x4, R238 ;  /* 0x0000000400f87825 */ /* 0x000fc800078e02ee */
[----:B------:R-:W-:-:S04]  /*a2fc0*/  IMAD.WIDE R244, R0, 0x4, R236 ;  /* 0x0000000400f47825 */ /* 0x000fc800078e02ec */
[----:B--2---:R1:W-:Y:S04]  /*a2fd0*/  @P0 STG.E [R246.64], R3 ;  /* 0x00000003f6000986 */ /* 0x0043e8000c101904 */
[----:B---3--:R2:W-:Y:S04]  /*a2fe0*/  @P2 STG.E [R248.64], R250 ;  /* 0x000000faf8002986 */ /* 0x0085e8000c101904 */
[----:B------:R3:W-:Y:S01]  /*a2ff0*/  @P4 STG.E [R244.64], R242 ;  /* 0x000000f2f4004986 */ /* 0x0007e2000c101904 */
[C---:B-1----:R-:W-:Y:S01]  /*a3000*/  IADD3 R3, R0.reuse, c[0x0][0x198], RZ ;  /* 0x0000660000037a10 */ /* 0x042fe20007ffe0ff */
[----:B------:R-:W-:-:S02]  /*a3010*/  IMAD.WIDE R246, R0, 0x4, R204 ;  /* 0x0000000400f67825 */ /* 0x000fc400078e02cc */
[----:B--2---:R-:W2:Y:S04]  /*a3020*/  LDL.LU R250, [R1+0x144] ;  /* 0x0001440001fa7983 */ /* 0x004ea80000300800 */
[----:B---3--:R-:W3:Y:S01]  /*a3030*/  LDL.LU R242, [R1+0x2244] ;  /* 0x0022440001f27983 */ /* 0x008ee20000300800 */
[----:B------:R-:W-:-:S03]  /*a3040*/  IMAD.WIDE R244, R0, 0x4, R206 ;  /* 0x0000000400f47825 */ /* 0x000fc600078e02ce */
[----:B------:R-:W2:Y:S01]  /*a3050*/  LDL.LU R0, [R1+0x114] ;  /* 0x0001140001007983 */ /* 0x000ea20000300800 */
[----:B------:R-:W-:Y:S02]  /*a3060*/  ISETP.LT.AND P5, PT, R211, c[0x0][0x178], !P1 ;  /* 0x00005e00d3007a0c */ /* 0x000fe40004fa1270 */
[----:B------:R-:W-:Y:S02]  /*a3070*/  ISETP.LT.AND P1, PT, R187, c[0x0][0x178], !P1 ;  /* 0x00005e00bb007a0c */ /* 0x000fe40004f21270 */
[----:B------:R-:W-:Y:S01]  /*a3080*/  ISETP.LT.AND P6, PT, R227, c[0x0][0x178], !P3 ;  /* 0x00005e00e3007a0c */ /* 0x000fe20005fc1270 */
[----:B------:R-:W-:Y:S01]  /*a3090*/  IMAD.WIDE R248, R3, 0x4, R238 ;  /* 0x0000000403f87825 */ /* 0x000fe200078e02ee */
[----:B----4-:R-:W-:Y:S02]  /*a30a0*/  ISETP.GE.AND P2, PT, R240, c[0x0][0x17c], PT ;  /* 0x00005f00f0007a0c */ /* 0x010fe40003f46270 */
[----:B------:R-:W4:Y:S01]  /*a30b0*/  LDL.LU R240, [R1+0x2410] ;  /* 0x0024100001f07983 */ /* 0x000f220000300800 */
[----:B------:R-:W-:-:S04]  /*a30c0*/  ISETP.LT.AND P0, PT, R210, c[0x0][0x178], !P3 ;  /* 0x00005e00d2007a0c */ /* 0x000fc80005f01270 */
[----:B--2---:R-:W-:Y:S04]  /*a30d0*/  @P5 STG.E [R244.64], R0 ;  /* 0x00000000f4005986 */ /* 0x004fe8000c101904 */
[----:B------:R1:W-:Y:S04]  /*a30e0*/  @P1 STG.E [R246.64], R251 ;  /* 0x000000fbf6001986 */ /* 0x0003e8000c101904 */
[----:B------:R2:W-:Y:S04]  /*a30f0*/  @P6 STG.E [R248.64], R241 ;  /* 0x000000f1f8006986 */ /* 0x0005e8000c101904 */
[----:B-1----:R-:W4:Y:S04]  /*a3100*/  LDL.LU R251, [R1+0xb4] ;  /* 0x0000b40001fb7983 */ /* 0x002f280000300800 */
[----:B--2---:R-:W2:Y:S04]  /*a3110*/  LDL.LU R248, [R1+0x140] ;  /* 0x0001400001f87983 */ /* 0x004ea80000300800 */
[----:B------:R-:W4:Y:S04]  /*a3120*/  LDL.LU R249, [R1+0xb0] ;  /* 0x0000b00001f97983 */ /* 0x000f280000300800 */
[----:B------:R-:W4:Y:S01]  /*a3130*/  LDL.LU R241, [R1+0x2248] ;  /* 0x0022480001f17983 */ /* 0x000f220000300800 */
[----:B------:R-:W-:-:S02]  /*a3140*/  ISETP.LT.AND P4, PT, R211, c[0x0][0x178], !P3 ;  /* 0x00005e00d3007a0c */ /* 0x000fc40005f81270 */
[----:B------:R-:W-:Y:S01]  /*a3150*/  ISETP.LT.AND P3, PT, R187, c[0x0][0x178], !P3 ;  /* 0x00005e00bb007a0c */ /* 0x000fe20005f61270 */
[C---:B------:R-:W-:Y:S01]  /*a3160*/  IMAD.WIDE R244, R3.reuse, 0x4, R236 ;  /* 0x0000000403f47825 */ /* 0x040fe200078e02ec */
[----:B---3--:R-:W-:Y:S02]  /*a3170*/  ISETP.GE.AND P1, PT, R242, c[0x0][0x17c], PT ;  /* 0x00005f00f2007a0c */ /* 0x008fe40003f26270 */
[----:B------:R-:W3:Y:S01]  /*a3180*/  LDL.LU R242, [R1+0x224c] ;  /* 0x00224c0001f27983 */ /* 0x000ee20000300800 */
[C---:B------:R-:W-:Y:S01]  /*a3190*/  IMAD.WIDE R246, R3.reuse, 0x4, R206 ;  /* 0x0000000403f67825 */ /* 0x040fe200078e02ce */
[----:B------:R-:W-:Y:S02]  /*a31a0*/  IADD3 R0, R3, c[0x0][0x198], RZ ;  /* 0x0000660003007a10 */ /* 0x000fe40007ffe0ff */
[----:B--2---:R1:W-:Y:S04]  /*a31b0*/  @P0 STG.E [R244.64], R248 ;  /* 0x000000f8f4000986 */ /* 0x0043e8000c101904 */
[----:B----4-:R-:W-:Y:S01]  /*a31c0*/  @P4 STG.E [R246.64], R249 ;  /* 0x000000f9f6004986 */ /* 0x010fe2000c101904 */
[----:B------:R-:W-:Y:S01]  /*a31d0*/  ISETP.GE.AND P0, PT, R241, c[0x0][0x17c], PT ;  /* 0x00005f00f1007a0c */ /* 0x000fe20003f06270 */
[----:B-1----:R-:W-:-:S02]  /*a31e0*/  IMAD.WIDE R244, R3, 0x4, R204 ;  /* 0x0000000403f47825 */ /* 0x002fc400078e02cc */
[----:B------:R-:W2:Y:S04]  /*a31f0*/  LDL.LU R3, [R1+0x1b0] ;  /* 0x0001b00001037983 */ /* 0x000ea80000300800 */
[----:B------:R-:W4:Y:S04]  /*a3200*/  LDL.LU R241, [R1+0x240c] ;  /* 0x00240c0001f17983 */ /* 0x000f280000300800 */
[----:B------:R1:W-:Y:S04]  /*a3210*/  @P3 STG.E [R244.64], R240 ;  /* 0x000000f0f4003986 */ /* 0x0003e8000c101904 */
[----:B-1----:R-:W2:Y:S01]  /*a3220*/  LDL.LU R245, [R1+0x184] ;  /* 0x0001840001f57983 */ /* 0x002ea20000300800 */
[----:B------:R-:W-:-:S02]  /*a3230*/  ISETP.LT.AND P5, PT, R227, c[0x0][0x178], !P2 ;  /* 0x00005e00e3007a0c */ /* 0x000fc400057a1270 */
[----:B------:R-:W-:Y:S02]  /*a3240*/  ISETP.LT.AND P6, PT, R210, c[0x0][0x178], !P2 ;  /* 0x00005e00d2007a0c */ /* 0x000fe400057c1270 */
[----:B------:R-:W-:Y:S01]  /*a3250*/  ISETP.LT.AND P4, PT, R211, c[0x0][0x178], !P2 ;  /* 0x00005e00d3007a0c */ /* 0x000fe20005781270 */
[C---:B------:R-:W-:Y:S01]  /*a3260*/  IMAD.WIDE R246, R0.reuse, 0x4, R238 ;  /* 0x0000000400f67825 */ /* 0x040fe200078e02ee */
[----:B------:R-:W-:Y:S02]  /*a3270*/  ISETP.LT.AND P2, PT, R187, c[0x0][0x178], !P2 ;  /* 0x00005e00bb007a0c */ /* 0x000fe40005741270 */
[----:B------:R-:W-:Y:S01]  /*a3280*/  ISETP.LT.AND P3, PT, R227, c[0x0][0x178], !P1 ;  /* 0x00005e00e3007a0c */ /* 0x000fe20004f61270 */
[----:B------:R-:W-:-:S04]  /*a3290*/  IMAD.WIDE R248, R0, 0x4, R236 ;  /* 0x0000000400f87825 */ /* 0x000fc800078e02ec */
[----:B--2---:R1:W-:Y:S04]  /*a32a0*/  @P5 STG.E [R246.64], R245 ;  /* 0x000000f5f6005986 */ /* 0x0043e8000c101904 */
[----:B------:R2:W-:Y:S01]  /*a32b0*/  @P6 STG.E [R248.64], R250 ;  /* 0x000000faf8006986 */ /* 0x0005e2000c101904 */
[----:B-1----:R-:W-:-:S04]  /*a32c0*/  IMAD.WIDE R246, R0, 0x4, R206 ;  /* 0x0000000400f67825 */ /* 0x002fc800078e02ce */
[C---:B------:R-:W-:Y:S01]  /*a32d0*/  IMAD.WIDE R244, R0.reuse, 0x4, R204 ;  /* 0x0000000400f47825 */ /* 0x040fe200078e02cc */
[----:B------:R-:W-:Y:S01]  /*a32e0*/  IADD3 R0, R0, c[0x0][0x198], RZ ;  /* 0x0000660000007a10 */ /* 0x000fe20007ffe0ff */
[----:B------:R1:W-:Y:S01]  /*a32f0*/  @P4 STG.E [R246.64], R251 ;  /* 0x000000fbf6004986 */ /* 0x0003e2000c101904 */
[----:B---3--:R-:W-:-:S03]  /*a3300*/  ISETP.GE.AND P4, PT, R242, c[0x0][0x17c], PT ;  /* 0x00005f00f2007a0c */ /* 0x008fc60003f86270 */
[----:B--2---:R-:W2:Y:S04]  /*a3310*/  LDL.LU R248, [R1+0x160] ;  /* 0x0001600001f87983 */ /* 0x004ea80000300800 */
[----:B------:R-:W3:Y:S01]  /*a3320*/  LDL.LU R249, [R1+0x1b4] ;  /* 0x0001b40001f97983 */ /* 0x000ee20000300800 */
[----:B-1----:R-:W-:-:S03]  /*a3330*/  IMAD.WIDE R246, R0, 0x4, R238 ;  /* 0x0000000400f67825 */ /* 0x002fc600078e02ee */
[----:B------:R-:W2:Y:S04]  /*a3340*/  LDL.LU R250, [R1+0x194] ;  /* 0x0001940001fa7983 */ /* 0x000ea80000300800 */
[----:B------:R-:W2:Y:S04]  /*a3350*/  LDL.LU R251, [R1+0x164] ;  /* 0x0001640001fb7983 */ /* 0x000ea80000300800 */
[----:B----4-:R-:W-:Y:S04]  /*a3360*/  @P2 STG.E [R244.64], R241 ;  /* 0x000000f1f4002986 */ /* 0x010fe8000c101904 */
[----:B------:R-:W2:Y:S04]  /*a3370*/  LDL.LU R242, [R1+0x220] ;  /* 0x0002200001f27983 */ /* 0x000ea80000300800 */
[----:B------:R1:W-:Y:S04]  /*a3380*/  @P3 STG.E [R246.64], R3 ;  /* 0x00000003f6003986 */ /* 0x0003e8000c101904 */
[----:B-1----:R-:W2:Y:S01]  /*a3390*/  LDL.LU R247, [R1+0x190] ;  /* 0x0001900001f77983 */ /* 0x002ea20000300800 */
[----:B------:R-:W-:-:S02]  /*a33a0*/  ISETP.LT.AND P5, PT, R210, c[0x0][0x178], !P1 ;  /* 0x00005e00d2007a0c */ /* 0x000fc40004fa1270 */
[----:B------:R-:W-:Y:S01]  /*a33b0*/  ISETP.LT.AND P6, PT, R211, c[0x0][0x178], !P1 ;  /* 0x00005e00d3007a0c */ /* 0x000fe20004fc1270 */
[C---:B------:R-:W-:Y:S01]  /*a33c0*/  IMAD.WIDE R240, R0.reuse, 0x4, R236 ;  /* 0x0000000400f07825 */ /* 0x040fe200078e02ec */
[----:B------:R-:W-:Y:S02]  /*a33d0*/  ISETP.LT.AND P1, PT, R187, c[0x0][0x178], !P1 ;  /* 0x00005e00bb007a0c */ /* 0x000fe40004f21270 */
[----:B------:R-:W-:Y:S01]  /*a33e0*/  ISETP.LT.AND P2, PT, R227, c[0x0][0x178], !P0 ;  /* 0x00005e00e3007a0c */ /* 0x000fe20004741270 */
[C---:B------:R-:W-:Y:S01]  /*a33f0*/  IMAD.WIDE R244, R0.reuse, 0x4, R206 ;  /* 0x0000000400f47825 */ /* 0x040fe200078e02ce */
[----:B------:R-:W-:Y:S02]  /*a3400*/  IADD3 R3, R0, c[0x0][0x198], RZ ;  /* 0x0000660000037a10 */ /* 0x000fe40007ffe0ff */
[----:B------:R-:W-:-:S03]  /*a3410*/  ISETP.LT.AND P3, PT, R210, c[0x0][0x178], !P0 ;  /* 0x00005e00d2007a0c */ /* 0x000fc60004761270 */
[----:B--2---:R1:W-:Y:S01]  /*a3420*/  @P5 STG.E [R240.64], R247 ;  /* 0x000000f7f0005986 */ /* 0x0043e2000c101904 */
[----:B------:R-:W-:Y:S02]  /*a3430*/  ISETP.LT.AND P5, PT, R211, c[0x0][0x178], !P0 ;  /* 0x00005e00d3007a0c */ /* 0x000fe400047a1270 */
[----:B------:R-:W-:Y:S01]  /*a3440*/  ISETP.LT.AND P0, PT, R187, c[0x0][0x178], !P0 ;  /* 0x00005e00bb007a0c */ /* 0x000fe20004701270 */
[----:B------:R2:W-:Y:S01]  /*a3450*/  @P6 STG.E [R244.64], R248 ;  /* 0x000000f8f4006986 */ /* 0x0005e2000c101904 */
[----:B-1----:R-:W-:-:S04]  /*a3460*/  IMAD.WIDE R240, R0, 0x4, R204 ;  /* 0x0000000400f07825 */ /* 0x002fc800078e02cc */
[C---:B--2---:R-:W-:Y:S01]  /*a3470*/  IMAD.WIDE R244, R3.reuse, 0x4, R238 ;  /* 0x0000000403f47825 */ /* 0x044fe200078e02ee */
[----:B------:R1:W-:Y:S03]  /*a3480*/  @P1 STG.E [R240.64], R232 ;  /* 0x000000e8f0001986 */ /* 0x0003e6000c101904 */
[C---:B------:R-:W-:Y:S01]  /*a3490*/  IMAD.WIDE R246, R3.reuse, 0x4, R236 ;  /* 0x0000000403f67825 */ /* 0x040fe200078e02ec */
[----:B---3--:R2:W-:Y:S04]  /*a34a0*/  @P2 STG.E [R244.64], R249 ;  /* 0x000000f9f4002986 */ /* 0x0085e8000c101904 */
[----:B------:R3:W-:Y:S01]  /*a34b0*/  @P3 STG.E [R246.64], R250 ;  /* 0x000000faf6003986 */ /* 0x0007e2000c101904 */
[----:B-1----:R-:W-:-:S03]  /*a34c0*/  IMAD.WIDE R240, R3, 0x4, R206 ;  /* 0x0000000403f07825 */ /* 0x002fc600078e02ce */
[----:B------:R-:W4:Y:S01]  /*a34d0*/  LDL.LU R232, [R1+0x2250] ;  /* 0x0022500001e87983 */ /* 0x000f220000300800 */
[----:B--2---:R-:W-:-:S03]  /*a34e0*/  IMAD.WIDE R244, R3, 0x4, R204 ;  /* 0x0000000403f47825 */ /* 0x004fc600078e02cc */
[----:B------:R-:W2:Y:S04]  /*a34f0*/  LDL.LU R248, [R1+0x2254] ;  /* 0x0022540001f87983 */ /* 0x000ea80000300800 */
[----:B------:R-:W2:Y:S04]  /*a3500*/  LDL.LU R249, [R1+0x224] ;  /* 0x0002240001f97983 */ /* 0x000ea80000300800 */
[----:B---3--:R-:W3:Y:S04]  /*a3510*/  LDL.LU R250, [R1+0x1c4] ;  /* 0x0001c40001fa7983 */ /* 0x008ee80000300800 */
[----:B------:R1:W-:Y:S04]  /*a3520*/  @P5 STG.E [R240.64], R251 ;  /* 0x000000fbf0005986 */ /* 0x0003e8000c101904 */
[----:B------:R1:W-:Y:S04]  /*a3530*/  @P0 STG.E [R244.64], R233 ;  /* 0x000000e9f4000986 */ /* 0x0003e8000c101904 */
[----:B-1----:R-:W3:Y:S04]  /*a3540*/  LDL.LU R251, [R1+0x1a4] ;  /* 0x0001a40001fb7983 */ /* 0x002ee80000300800 */
[----:B------:R-:W3:Y:S01]  /*a3550*/  LDL.LU R244, [R1+0x1c0] ;  /* 0x0001c00001f47983 */ /* 0x000ee20000300800 */
[----:B------:R-:W-:-:S02]  /*a3560*/  ISETP.LT.AND P6, PT, R227, c[0x0][0x178], !P4 ;  /* 0x00005e00e3007a0c */ /* 0x000fc400067c1270 */
[----:B------:R-:W-:Y:S01]  /*a3570*/  IADD3 R0, R3, c[0x0][0x198], RZ ;  /* 0x0000660003007a10 */ /* 0x000fe20007ffe0ff */
[----:B------:R-:W3:Y:S04]  /*a3580*/  LDL.LU R245, [R1+0x1a0] ;  /* 0x0001a00001f57983 */ /* 0x000ee80000300800 */
[----:B------:R-:W-:Y:S01]  /*a3590*/  IMAD.WIDE R246, R0, 0x4, R238 ;  /* 0x0000000400f67825 */ /* 0x000fe200078e02ee */
[----:B------:R-:W-:-:S05]  /*a35a0*/  ISETP.LT.AND P1, PT, R210, c[0x0][0x178], !P4 ;  /* 0x00005e00d2007a0c */ /* 0x000fca0006721270 */
[----:B------:R1:W-:Y:S04]  /*a35b0*/  @P6 STG.E [R246.64], R242 ;  /* 0x000000f2f6006986 */ /* 0x0003e8000c101904 */
[----:B-1----:R-:W3:Y:S04]  /*a35c0*/  LDL.LU R242, [R1+0x2258] ;  /* 0x0022580001f27983 */ /* 0x002ee80000300800 */
[----:B------:R-:W3:Y:S01]  /*a35d0*/  LDL.LU R246, [R1+0x170] ;  /* 0x0001700001f67983 */ /* 0x000ee20000300800 */
[C---:B------:R-:W-:Y:S01]  /*a35e0*/  IMAD.WIDE R240, R0.reuse, 0x4, R206 ;  /* 0x0000000400f07825 */ /* 0x040fe200078e02ce */
[----:B------:R-:W-:-:S02]  /*a35f0*/  IADD3 R3, R0, c[0x0][0x198], RZ ;  /* 0x0000660000037a10 */ /* 0x000fc40007ffe0ff */
[----:B----4-:R-:W-:Y:S01]  /*a3600*/  ISETP.GE.AND P2, PT, R232, c[0x0][0x17c], PT ;  /* 0x00005f00e8007a0c */ /* 0x010fe20003f46270 */
[----:B------:R-:W-:Y:S01]  /*a3610*/  IMAD.WIDE R232, R0, 0x4, R236 ;  /* 0x0000000400e87825 */ /* 0x000fe200078e02ec */
[----:B--2---:R-:W-:Y:S02]  /*a3620*/  ISETP.GE.AND P0, PT, R248, c[0x0][0x17c], PT ;  /* 0x00005f00f8007a0c */ /* 0x004fe40003f06270 */
[----:B------:R-:W2:Y:S04]  /*a3630*/  LDL.LU R248, [R1+0x225c] ;  /* 0x00225c0001f87983 */ /* 0x000ea80000300800 */
        /* <DEDUP_REMOVED lines=17> */
[----:B------:R-:W-:Y:S01]  /*a3750*/  ISETP.GE.AND P1, PT, R242, c[0x0][0x17c], PT ;  /* 0x00005f00f2007a0c */ /* 0x000fe20003f26270 */
[----:B------:R1:W-:Y:S04]  /*a3760*/  @P6 STG.E [R244.64], R250 ;  /* 0x000000faf4006986 */ /* 0x0003e8000c101904 */
[----:B------:R-:W4:Y:S01]  /*a3770*/  LDL.LU R242, [R1+0x2408] ;  /* 0x0024080001f27983 */ /* 0x000f220000300800 */
[C---:B-1----:R-:W-:Y:S01]  /*a3780*/  IMAD.WIDE R240, R3.reuse, 0x4, R204 ;  /* 0x0000000403f07825 */ /* 0x042fe200078e02cc */
[----:B------:R-:W-:-:S02]  /*a3790*/  IADD3 R3, R3, c[0x0][0x198], RZ ;  /* 0x0000660003037a10 */ /* 0x000fc40007ffe0ff */
[----:B------:R-:W4:Y:S03]  /*a37a0*/  LDL.LU R246, [R1+0x38] ;  /* 0x0000380001f67983 */ /* 0x000f260000300800 */
[----:B------:R-:W-:Y:S01]  /*a37b0*/  IMAD.WIDE R244, R3, 0x4, R238 ;  /* 0x0000000403f47825 */ /* 0x000fe200078e02ee */
[----:B------:R-:W4:Y:S04]  /*a37c0*/  LDL.LU R249, [R1+0x13c] ;  /* 0x00013c0001f97983 */ /* 0x000f280000300800 */
[----:B------:R1:W-:Y:S04]  /*a37d0*/  @P3 STG.E [R232.64], R251 ;  /* 0x000000fbe8003986 */ /* 0x0003e8000c101904 */
[----:B------:R-:W4:Y:S04]  /*a37e0*/  LDL.LU R250, [R1+0x12c] ;  /* 0x00012c0001fa7983 */ /* 0x000f280000300800 */
[----:B------:R1:W-:Y:S01]  /*a37f0*/  @P2 STG.E [R240.64], R243 ;  /* 0x000000f3f0002986 */ /* 0x0003e2000c101904 */
[----:B--2---:R-:W-:-:S03]  /*a3800*/  ISETP.GE.AND P3, PT, R248, c[0x0][0x17c], PT ;  /* 0x00005f00f8007a0c */ /* 0x004fc60003f66270 */
[----:B------:R-:W2:Y:S04]  /*a3810*/  LDL.LU R248, [R1+0x11c] ;  /* 0x00011c0001f87983 */ /* 0x000ea80000300800 */
[----:B-1----:R-:W2:Y:S04]  /*a3820*/  LDL.LU R251, [R1+0x3c] ;  /* 0x00003c0001fb7983 */ /* 0x002ea80000300800 */
[----:B------:R-:W2:Y:S04]  /*a3830*/  LDL.LU R243, [R1+0x188] ;  /* 0x0001880001f37983 */ /* 0x000ea80000300800 */
[----:B---3--:R1:W-:Y:S04]  /*a3840*/  @P4 STG.E [R244.64], R0 ;  /* 0x00000000f4004986 */ /* 0x0083e8000c101904 */
[----:B-1----:R-:W3:Y:S01]  /*a3850*/  LDL.LU R245, [R1+0x128] ;  /* 0x0001280001f57983 */ /* 0x002ee20000300800 */
[----:B------:R-:W-:-:S02]  /*a3860*/  ISETP.LT.AND P5, PT, R210, c[0x0][0x178], !P0 ;  /* 0x00005e00d2007a0c */ /* 0x000fc400047a1270 */
[----:B------:R-:W-:Y:S02]  /*a3870*/  ISETP.LT.AND P6, PT, R211, c[0x0][0x178], !P0 ;  /* 0x00005e00d3007a0c */ /* 0x000fe400047c1270 */
[----:B------:R-:W-:Y:S01]  /*a3880*/  ISETP.LT.AND P0, PT, R187, c[0x0][0x178], !P0 ;  /* 0x00005e00bb007a0c */ /* 0x000fe20004701270 */
[----:B------:R-:W-:-:S04]  /*a3890*/  IMAD.WIDE R232, R3, 0x4, R236 ;  /* 0x0000000403e87825 */ /* 0x000fc800078e02ec */
[----:B------:R-:W-:Y:S01]  /*a38a0*/  IMAD.WIDE R240, R3, 0x4, R206 ;  /* 0x0000000403f07825 */ /* 0x000fe200078e02ce */
[----:B------:R-:W-:Y:S02]  /*a38b0*/  ISETP.LT.AND P2, PT, R227, c[0x0][0x178], !P1 ;  /* 0x00005e00e3007a0c */ /* 0x000fe40004f41270 */
[----:B------:R-:W-:Y:S02]  /*a38c0*/  ISETP.LT.AND P4, PT, R210, c[0x0][0x178], !P1 ;  /* 0x00005e00d2007a0c */ /* 0x000fe40004f81270 */
[C---:B------:R-:W-:Y:S01]  /*a38d0*/  IADD3 R0, R3.reuse, c[0x0][0x198], RZ ;  /* 0x0000660003007a10 */ /* 0x040fe20007ffe0ff */
[----:B---3--:R1:W-:Y:S04]  /*a38e0*/  @P5 STG.E [R232.64], R245 ;  /* 0x000000f5e8005986 */ /* 0x0083e8000c101904 */
[----:B----4-:R3:W-:Y:S01]  /*a38f0*/  @P6 STG.E [R240.64], R247 ;  /* 0x000000f7f0006986 */ /* 0x0107e2000c101904 */
[----:B-1----:R-:W-:-:S03]  /*a3900*/  IMAD.WIDE R232, R3, 0x4, R204 ;  /* 0x0000000403e87825 */ /* 0x002fc600078e02cc */
[----:B---3--:R-:W3:Y:S04]  /*a3910*/  LDL.LU R247, [R1+0x2260] ;  /* 0x0022600001f77983 */ /* 0x008ee80000300800 */
[----:B------:R1:W-:Y:S04]  /*a3920*/  @P0 STG.E [R232.64], R246 ;  /* 0x000000f6e8000986 */ /* 0x0003e8000c101904 */
[----:B-1----:R-:W4:Y:S01]  /*a3930*/  LDL.LU R246, [R1+0x2264] ;  /* 0x0022640001f67983 */ /* 0x002f220000300800 */
[----:B------:R-:W-:Y:S02]  /*a3940*/  ISETP.LT.AND P5, PT, R211, c[0x0][0x178], !P1 ;  /* 0x00005e00d3007a0c */ /* 0x000fe40004fa1270 */
[----:B------:R-:W-:Y:S01]  /*a3950*/  ISETP.LT.AND P1, PT, R187, c[0x0][0x178], !P1 ;  /* 0x00005e00bb007a0c */ /* 0x000fe20004f21270 */
[----:B------:R-:W-:Y:S01]  /*a3960*/  IMAD.WIDE R240, R0, 0x4, R238 ;  /* 0x0000000400f07825 */ /* 0x000fe200078e02ee */
[----:B------:R-:W-:-:S02]  /*a3970*/  ISETP.LT.AND P6, PT, R227, c[0x0][0x178], !P3 ;  /* 0x00005e00e3007a0c */ /* 0x000fc40005fc1270 */
[C---:B------:R-:W-:Y:S01]  /*a3980*/  IADD3 R3, R0.reuse, c[0x0][0x198], RZ ;  /* 0x0000660000037a10 */ /* 0x040fe20007ffe0ff */
[C---:B------:R-:W-:Y:S01]  /*a3990*/  IMAD.WIDE R244, R0.reuse, 0x4, R236 ;  /* 0x0000000400f47825 */ /* 0x040fe200078e02ec */
[----:B------:R1:W-:Y:S03]  /*a39a0*/  @P2 STG.E [R240.64], R249 ;  /* 0x000000f9f0002986 */ /* 0x0003e6000c101904 */
[C---:B------:R-:W-:Y:S01]  /*a39b0*/  IMAD.WIDE R232, R0.reuse, 0x4, R206 ;  /* 0x0000000400e87825 */ /* 0x040fe200078e02ce */
[----:B------:R1:W-:Y:S04]  /*a39c0*/  @P4 STG.E [R244.64], R250 ;  /* 0x000000faf4004986 */ /* 0x0003e8000c101904 */
[----:B--2---:R-:W-:Y:S01]  /*a39d0*/  @P5 STG.E [R232.64], R248 ;  /* 0x000000f8e8005986 */ /* 0x004fe2000c101904 */
[----:B-1----:R-:W-:-:S03]  /*a39e0*/  IMAD.WIDE R240, R0, 0x4, R204 ;  /* 0x0000000400f07825 */ /* 0x002fc600078e02cc */
[----:B------:R-:W2:Y:S01]  /*a39f0*/  LDL.LU R249, [R1+0x18c] ;  /* 0x00018c0001f97983 */ /* 0x000ea20000300800 */
[----:B------:R-:W-:-:S03]  /*a3a00*/  IMAD.WIDE R244, R3, 0x4, R238 ;  /* 0x0000000403f47825 */ /* 0x000fc600078e02ee */
[----:B------:R-:W2:Y:S04]  /*a3a10*/  LDL.LU R250, [R1+0x14c] ;  /* 0x00014c0001fa7983 */ /* 0x000ea80000300800 */
[----:B------:R1:W-:Y:S04]  /*a3a20*/  @P1 STG.E [R240.64], R251 ;  /* 0x000000fbf0001986 */ /* 0x0003e8000c101904 */
[----:B------:R1:W-:Y:S04]  /*a3a30*/  @P6 STG.E [R244.64], R243 ;  /* 0x000000f3f4006986 */ /* 0x0003e8000c101904 */
[----:B-1----:R-:W2:Y:S04]  /*a3a40*/  LDL.LU R251, [R1+0xbc] ;  /* 0x0000bc0001fb7983 */ /* 0x002ea80000300800 */
[----:B------:R-:W2:Y:S04]  /*a3a50*/  LDL.LU R244, [R1+0x148] ;  /* 0x0001480001f47983 */ /* 0x000ea80000300800 */
[----:B------:R-:W2:Y:S04]  /*a3a60*/  LDL.LU R245, [R1+0xb8] ;  /* 0x0000b80001f57983 */ /* 0x000ea80000300800 */
[----:B------:R-:W2:Y:S01]  /*a3a70*/  LDL.LU R243, [R1+0x2268] ;  /* 0x0022680001f37983 */ /* 0x000ea20000300800 */
[----:B----4-:R-:W-:-:S03]  /*a3a80*/  ISETP.GE.AND P1, PT, R246, c[0x0][0x17c], PT ;  /* 0x00005f00f6007a0c */ /* 0x010fc60003f26270 */
[----:B------:R-:W4:Y:S01]  /*a3a90*/  LDL.LU R246, [R1+0x226c] ;  /* 0x00226c0001f67983 */ /* 0x000f220000300800 */
[----:B------:R-:W-:Y:S01]  /*a3aa0*/  ISETP.LT.AND P0, PT, R210, c[0x0][0x178], !P3 ;  /* 0x00005e00d2007a0c */ /* 0x000fe20005f01270 */
[----:B------:R-:W-:Y:S01]  /*a3ab0*/  IMAD.WIDE R232, R3, 0x4, R236 ;  /* 0x0000000403e87825 */ /* 0x000fe200078e02ec */
[----:B------:R-:W-:Y:S02]  /*a3ac0*/  ISETP.LT.AND P4, PT, R211, c[0x0][0x178], !P3 ;  /* 0x00005e00d3007a0c */ /* 0x000fe40005f81270 */
[----:B---3--:R-:W-:Y:S01]  /*a3ad0*/  ISETP.GE.AND P2, PT, R247, c[0x0][0x17c], PT ;  /* 0x00005f00f7007a0c */ /* 0x008fe20003f46270 */
[C---:B------:R-:W-:Y:S01]  /*a3ae0*/  IMAD.WIDE R240, R3.reuse, 0x4, R206 ;  /* 0x0000000403f07825 */ /* 0x040fe200078e02ce */
[----:B------:R-:W3:Y:S01]  /*a3af0*/  LDL.LU R247, [R1+0x198] ;  /* 0x0001980001f77983 */ /* 0x000ee20000300800 */
[----:B------:R-:W-:-:S03]  /*a3b00*/  IADD3 R0, R3, c[0x0][0x198], RZ ;  /* 0x0000660003007a10 */ /* 0x000fc60007ffe0ff */
[----:B------:R-:W3:Y:S01]  /*a3b10*/  LDL.LU R248, [R1+0x168] ;  /* 0x0001680001f87983 */ /* 0x000ee20000300800 */
[----:B------:R-:W-:Y:S02]  /*a3b20*/  ISETP.LT.AND P3, PT, R187, c[0x0][0x178], !P3 ;  /* 0x00005e00bb007a0c */ /* 0x000fe40005f61270 */
[----:B------:R-:W-:Y:S02]  /*a3b30*/  ISETP.LT.AND P5, PT, R227, c[0x0][0x178], !P2 ;  /* 0x00005e00e3007a0c */ /* 0x000fe400057a1270 */
[----:B------:R-:W-:Y:S01]  /*a3b40*/  ISETP.LT.AND P6, PT, R210, c[0x0][0x178], !P2 ;  /* 0x00005e00d2007a0c */ /* 0x000fe200057c1270 */
[----:B--2---:R1:W-:Y:S01]  /*a3b50*/  @P0 STG.E [R232.64], R244 ;  /* 0x000000f4e8000986 */ /* 0x0043e2000c101904 */
[----:B------:R-:W-:Y:S01]  /*a3b60*/  ISETP.GE.AND P0, PT, R243, c[0x0][0x17c], PT ;  /* 0x00005f00f3007a0c */ /* 0x000fe20003f06270 */
[----:B-1----:R-:W-:Y:S02]  /*a3b70*/  IMAD.WIDE R232, R3, 0x4, R204 ;  /* 0x0000000403e87825 */ /* 0x002fe400078e02cc */
[----:B------:R-:W2:Y:S04]  /*a3b80*/  LDL.LU R3, [R1+0x1b8] ;  /* 0x0001b80001037983 */ /* 0x000ea80000300800 */
[----:B------:R-:W2:Y:S04]  /*a3b90*/  LDL.LU R243, [R1+0x2404] ;  /* 0x0024040001f37983 */ /* 0x000ea80000300800 */
[----:B------:R1:W-:Y:S01]  /*a3ba0*/  @P4 STG.E [R240.64], R245 ;  /* 0x000000f5f0004986 */ /* 0x0003e2000c101904 */
[----:B------:R-:W-:-:S03]  /*a3bb0*/  ISETP.LT.AND P4, PT, R211, c[0x0][0x178], !P2 ;  /* 0x00005e00d3007a0c */ /* 0x000fc60005781270 */
[----:B------:R1:W-:Y:S02]  /*a3bc0*/  @P3 STG.E [R232.64], R242 ;  /* 0x000000f2e8003986 */ /* 0x0003e4000c101904 */
[----:B-1----:R-:W-:-:S04]  /*a3bd0*/  IMAD.WIDE R240, R0, 0x4, R238 ;  /* 0x0000000400f07825 */ /* 0x002fc800078e02ee */
[C---:B------:R-:W-:Y:S01]  /*a3be0*/  IMAD.WIDE R244, R0.reuse, 0x4, R236 ;  /* 0x0000000400f47825 */ /* 0x040fe200078e02ec */
[----:B------:R1:W-:Y:S03]  /*a3bf0*/  @P5 STG.E [R240.64], R249 ;  /* 0x000000f9f0005986 */ /* 0x0003e6000c101904 */
[----:B------:R-:W-:Y:S01]  /*a3c00*/  IMAD.WIDE R232, R0, 0x4, R206 ;  /* 0x0000000400e87825 */ /* 0x000fe200078e02ce */
[----:B------:R1:W-:Y:S04]  /*a3c10*/  @P6 STG.E [R244.64], R250 ;  /* 0x000000faf4006986 */ /* 0x0003e8000c101904 */
[----:B------:R1:W-:Y:S04]  /*a3c20*/  @P4 STG.E [R232.64], R251 ;  /* 0x000000fbe8004986 */ /* 0x0003e8000c101904 */
[----:B-1----:R-:W3:Y:S04]  /*a3c30*/  LDL.LU R249, [R1+0x1bc] ;  /* 0x0001bc0001f97983 */ /* 0x002ee80000300800 */
[----:B------:R-:W3:Y:S04]  /*a3c40*/  LDL.LU R250, [R1+0x19c] ;  /* 0x00019c0001fa7983 */ /* 0x000ee80000300800 */
[----:B------:R-:W3:Y:S01]  /*a3c50*/  LDL.LU R251, [R1+0x16c] ;  /* 0x00016c0001fb7983 */ /* 0x000ee20000300800 */
[----:B----4-:R-:W-:-:S03]  /*a3c60*/  ISETP.GE.AND P4, PT, R246, c[0x0][0x17c], PT ;  /* 0x00005f00f6007a0c */ /* 0x010fc60003f86270 */
[----:B------:R-:W4:Y:S01]  /*a3c70*/  LDL.LU R246, [R1+0x228] ;  /* 0x0002280001f67983 */ /* 0x000f220000300800 */
[----:B------:R-:W-:Y:S02]  /*a3c80*/  ISETP.LT.AND P2, PT, R187, c[0x0][0x178], !P2 ;  /* 0x00005e00bb007a0c */ /* 0x000fe40005741270 */
[----:B------:R-:W-:Y:S01]  /*a3c90*/  ISETP.LT.AND P3, PT, R227, c[0x0][0x178], !P1 ;  /* 0x00005e00e3007a0c */ /* 0x000fe20004f61270 */
[----:B------:R-:W-:Y:S01]  /*a3ca0*/  IMAD.WIDE R240, R0, 0x4, R204 ;  /* 0x0000000400f07825 */ /* 0x000fe200078e02cc */
[----:B------:R-:W-:Y:S01]  /*a3cb0*/  ISETP.LT.AND P5, PT, R210, c[0x0][0x178], !P1 ;  /* 0x00005e00d2007a0c */ /* 0x000fe20004fa1270 */
[----:B------:R-:W4:Y:S01]  /*a3cc0*/  LDL.LU R245, [R1+0x2270] ;  /* 0x0022700001f57983 */ /* 0x000f220000300800 */
[----:B------:R-:W-:Y:S02]  /*a3cd0*/  IADD3 R0, R0, c[0x0][0x198], RZ ;  /* 0x0000660000007a10 */ /* 0x000fe40007ffe0ff */
[----:B------:R-:W-:Y:S01]  /*a3ce0*/  ISETP.LT.AND P6, PT, R211, c[0x0][0x178], !P1 ;  /* 0x00005e00d3007a0c */ /* 0x000fe20004fc1270 */
[----:B------:R-:W4:Y:S02]  /*a3cf0*/  LDL.LU R244, [R1+0x2274] ;  /* 0x0022740001f47983 */ /* 0x000f240000300800 */
[----:B------:R-:W-:Y:S01]  /*a3d00*/  IMAD.WIDE R232, R0, 0x4, R238 ;  /* 0x0000000400e87825 */ /* 0x000fe200078e02ee */
[----:B------:R-:W-:Y:S01]  /*a3d10*/  ISETP.LT.AND P1, PT, R187, c[0x0][0x178], !P1 ;  /* 0x00005e00bb007a0c */ /* 0x000fe20004f21270 */
[----:B--2---:R1:W-:Y:S01]  /*a3d20*/  @P2 STG.E [R240.64], R243 ;  /* 0x000000f3f0002986 */ /* 0x0043e2000c101904 */
[----:B------:R-:W-:-:S03]  /*a3d30*/  ISETP.LT.AND P2, PT, R227, c[0x0][0x178], !P0 ;  /* 0x00005e00e3007a0c */ /* 0x000fc60004741270 */
[----:B------:R2:W-:Y:S01]  /*a3d40*/  @P3 STG.E [R232.64], R3 ;  /* 0x00000003e8003986 */ /* 0x0005e2000c101904 */
[----:B------:R-:W-:Y:S01]  /*a3d50*/  ISETP.LT.AND P3, PT, R210, c[0x0][0x178], !P0 ;  /* 0x00005e00d2007a0c */ /* 0x000fe20004761270 */
[C---:B-1----:R-:W-:Y:S01]  /*a3d60*/  IMAD.WIDE R240, R0.reuse, 0x4, R236 ;  /* 0x0000000400f07825 */ /* 0x042fe200078e02ec */
[----:B--2---:R-:W-:-:S04]  /*a3d70*/  IADD3 R3, R0, c[0x0][0x198], RZ ;  /* 0x0000660000037a10 */ /* 0x004fc80007ffe0ff */
[----:B---3--:R1:W-:Y:S01]  /*a3d80*/  @P5 STG.E [R240.64], R247 ;  /* 0x000000f7f0005986 */ /* 0x0083e2000c101904 */
[----:B------:R-:W-:Y:S01]  /*a3d90*/  ISETP.LT.AND P5, PT, R211, c[0x0][0x178], !P0 ;  /* 0x00005e00d3007a0c */ /* 0x000fe200047a1270 */
[----:B------:R-:W-:Y:S01]  /*a3da0*/  IMAD.WIDE R242, R0, 0x4, R206 ;  /* 0x0000000400f27825 */ /* 0x000fe200078e02ce */
[----:B------:R-:W-:-:S03]  /*a3db0*/  ISETP.LT.AND P0, PT, R187, c[0x0][0x178], !P0 ;  /* 0x00005e00bb007a0c */ /* 0x000fc60004701270 */
[----:B------:R-:W-:Y:S01]  /*a3dc0*/  IMAD.WIDE R232, R0, 0x4, R204 ;  /* 0x0000000400e87825 */ /* 0x000fe200078e02cc */
[----:B------:R2:W-:Y:S03]  /*a3dd0*/  @P6 STG.E [R242.64], R248 ;  /* 0x000000f8f2006986 */ /* 0x0005e6000c101904 */
[C---:B-1----:R-:W-:Y:S01]  /*a3de0*/  IMAD.WIDE R240, R3.reuse, 0x4, R238 ;  /* 0x0000000403f07825 */ /* 0x042fe200078e02ee */
[----:B------:R1:W-:Y:S04]  /*a3df0*/  @P1 STG.E [R232.64], R234 ;  /* 0x000000eae8001986 */ /* 0x0003e8000c101904 */
[----:B------:R3:W-:Y:S01]  /*a3e00*/  @P2 STG.E [R240.64], R249 ;  /* 0x000000f9f0002986 */ /* 0x0007e2000c101904 */
[----:B--2---:R-:W-:-:S03]  /*a3e10*/  IMAD.WIDE R242, R3, 0x4, R236 ;  /* 0x0000000403f27825 */ /* 0x004fc600078e02ec */
[----:B------:R-:W2:Y:S01]  /*a3e20*/  LDL.LU R247, [R1+0x178] ;  /* 0x0001780001f77983 */ /* 0x000ea20000300800 */
[----:B-1----:R-:W-:-:S03]  /*a3e30*/  IMAD.WIDE R232, R3, 0x4, R206 ;  /* 0x0000000403e87825 */ /* 0x002fc600078e02ce */
[----:B------:R-:W2:Y:S01]  /*a3e40*/  LDL.LU R248, [R1+0x22c] ;  /* 0x00022c0001f87983 */ /* 0x000ea20000300800 */
[----:B---3--:R-:W-:-:S03]  /*a3e50*/  IMAD.WIDE R240, R3, 0x4, R204 ;  /* 0x0000000403f07825 */ /* 0x008fc600078e02cc */
[----:B------:R1:W-:Y:S04]  /*a3e60*/  @P3 STG.E [R242.64], R250 ;  /* 0x000000faf2003986 */ /* 0x0003e8000c101904 */
[----:B------:R-:W3:Y:S04]  /*a3e70*/  LDL.LU R249, [R1+0x1cc] ;  /* 0x0001cc0001f97983 */ /* 0x000ee80000300800 */
[----:B------:R1:W-:Y:S04]  /*a3e80*/  @P5 STG.E [R232.64], R251 ;  /* 0x000000fbe8005986 */ /* 0x0003e8000c101904 */
[----:B-1----:R-:W2:Y:S04]  /*a3e90*/  LDL.LU R250, [R1+0x1ac] ;  /* 0x0001ac0001fa7983 */ /* 0x002ea80000300800 */
[----:B------:R1:W-:Y:S04]  /*a3ea0*/  @P0 STG.E [R240.64], R235 ;  /* 0x000000ebf0000986 */ /* 0x0003e8000c101904 */
[----:B------:R-:W2:Y:S01]  /*a3eb0*/  LDL.LU R251, [R1+0x17c] ;  /* 0x00017c0001fb7983 */ /* 0x000ea20000300800 */
[----:B------:R-:W-:-:S03]  /*a3ec0*/  ISETP.LT.AND P6, PT, R227, c[0x0][0x178], !P4 ;  /* 0x00005e00e3007a0c */ /* 0x000fc600067c1270 */
[----:B-1----:R-:W2:Y:S04]  /*a3ed0*/  LDL.LU R240, [R1+0x1c8] ;  /* 0x0001c80001f07983 */ /* 0x002ea80000300800 */
[----:B------:R-:W3:Y:S01]  /*a3ee0*/  LDL.LU R241, [R1+0x1a8] ;  /* 0x0001a80001f17983 */ /* 0x000ee20000300800 */
[----:B------:R-:W-:-:S05]  /*a3ef0*/  IADD3 R0, R3, c[0x0][0x198], RZ ;  /* 0x0000660003007a10 */ /* 0x000fca0007ffe0ff */
[----:B------:R-:W-:-:S05]  /*a3f00*/  IMAD.WIDE R242, R0, 0x4, R238 ;  /* 0x0000000400f27825 */ /* 0x000fca00078e02ee */
[----:B----4-:R1:W-:Y:S04]  /*a3f10*/  @P6 STG.E [R242.64], R246 ;  /* 0x000000f6f2006986 */ /* 0x0103e8000c101904 */
[----:B-1----:R-:W4:Y:S04]  /*a3f20*/  LDL.LU R246, [R1+0x2278] ;  /* 0x0022780001f67983 */ /* 0x002f280000300800 */
[----:B------:R-:W4:Y:S04]  /*a3f30*/  LDL.LU R242, [R1+0x227c] ;  /* 0x00227c0001f27983 */ /* 0x000f280000300800 */
[----:B------:R-:W4:Y:S01]  /*a3f40*/  LDL.LU R243, [R1+0x280] ;  /* 0x0002800001f37983 */ /* 0x000f220000300800 */
[----:B------:R-:W-:-:S02]  /*a3f50*/  ISETP.LT.AND P1, PT, R210, c[0x0][0x178], !P4 ;  /* 0x00005e00d2007a0c */ /* 0x000fc40006721270 */
[----:B------:R-:W-:Y:S02]  /*a3f60*/  ISETP.LT.AND P3, PT, R211, c[0x0][0x178], !P4 ;  /* 0x00005e00d3007a0c */ /* 0x000fe40006761270 */
[----:B------:R-:W-:Y:S01]  /*a3f70*/  ISETP.GE.AND P2, PT, R245, c[0x0][0x17c], PT ;  /* 0x00005f00f5007a0c */ /* 0x000fe20003f46270 */
[C---:B------:R-:W-:Y:S01]  /*a3f80*/  IMAD.WIDE R232, R0.reuse, 0x4, R236 ;  /* 0x0000000400e87825 */ /* 0x040fe200078e02ec */
[----:B------:R-:W-:Y:S02]  /*a3f90*/  ISETP.LT.AND P4, PT, R187, c[0x0][0x178], !P4 ;  /* 0x00005e00bb007a0c */ /* 0x000fe40006781270 */
[----:B------:R-:W-:Y:S01]  /*a3fa0*/  ISETP.LT.AND P5, PT, R227, c[0x0][0x178], !P2 ;  /* 0x00005e00e3007a0c */ /* 0x000fe200057a1270 */
[----:B------:R-:W-:Y:S01]  /*a3fb0*/  IMAD.WIDE R234, R0, 0x4, R206 ;  /* 0x0000000400ea7825 */ /* 0x000fe200078e02ce */
[----:B------:R-:W-:Y:S02]  /*a3fc0*/  ISETP.LT.AND P6, PT, R210, c[0x0][0x178], !P2 ;  /* 0x00005e00d2007a0c */ /* 0x000fe400057c1270 */
[----:B------:R-:W-:-:S02]  /*a3fd0*/  IADD3 R3, R0, c[0x0][0x198], RZ ;  /* 0x0000660000037a10 */ /* 0x000fc40007ffe0ff */
[----:B------:R-:W-:Y:S02]  /*a3fe0*/  ISETP.GE.AND P0, PT, R244, c[0x0][0x17c], PT ;  /* 0x00005f00f4007a0c */ /* 0x000fe40003f06270 */
[----:B------:R-:W4:Y:S04]  /*a3ff0*/  LDL.LU R244, [R1+0x250] ;  /* 0x0002500001f47983 */ /* 0x000f280000300800 */
[----:B------:R-:W4:Y:S04]  /*a4000*/  LDL.LU R245, [R1+0x240] ;  /* 0x0002400001f57983 */ /* 0x000f280000300800 */
[----:B--2---:R1:W-:Y:S04]  /*a4010*/  @P1 STG.E [R232.64], R240 ;  /* 0x000000f0e8001986 */ /* 0x0043e8000c101904 */
[----:B---3--:R2:W-:Y:S01]  /*a4020*/  @P3 STG.E [R234.64], R241 ;  /* 0x000000f1ea003986 */ /* 0x0085e2000c101904 */
[----:B------:R-:W-:-:S02]  /*a4030*/  ISETP.LT.AND P3, PT, R211, c[0x0][0x178], !P2 ;  /* 0x00005e00d3007a0c */ /* 0x000fc40005761270 */
[----:B------:R-:W-:Y:S01]  /*a4040*/  ISETP.LT.AND P2, PT, R187, c[0x0][0x178], !P2 ;  /* 0x00005e00bb007a0c */ /* 0x000fe20005741270 */
[----:B-1----:R-:W-:-:S04]  /*a4050*/  IMAD.WIDE R232, R0, 0x4, R204 ;  /* 0x0000000400e87825 */ /* 0x002fc800078e02cc */
[C---:B--2---:R-:W-:Y:S01]  /*a4060*/  IMAD.WIDE R234, R3.reuse, 0x4, R238 ;  /* 0x0000000403ea7825 */ /* 0x044fe200078e02ee */
[----:B------:R1:W-:Y:S03]  /*a4070*/  @P4 STG.E [R232.64], R247 ;  /* 0x000000f7e8004986 */ /* 0x0003e6000c101904 */
[C---:B------:R-:W-:Y:S01]  /*a4080*/  IMAD.WIDE R240, R3.reuse, 0x4, R236 ;  /* 0x0000000403f07825 */ /* 0x040fe200078e02ec */
[----:B------:R2:W-:Y:S04]  /*a4090*/  @P5 STG.E [R234.64], R248 ;  /* 0x000000f8ea005986 */ /* 0x0005e8000c101904 */
[----:B------:R3:W-:Y:S04]  /*a40a0*/  @P6 STG.E [R240.64], R249 ;  /* 0x000000f9f0006986 */ /* 0x0007e8000c101904 */
[----:B-1----:R-:W4:Y:S01]  /*a40b0*/  LDL.LU R247, [R1+0x210] ;  /* 0x0002100001f77983 */ /* 0x002f220000300800 */
[----:B------:R-:W-:-:S03]  /*a40c0*/  IMAD.WIDE R232, R3, 0x4, R206 ;  /* 0x0000000403e87825 */ /* 0x000fc600078e02ce */
[----:B--2---:R-:W2:Y:S01]  /*a40d0*/  LDL.LU R248, [R1+0x284] ;  /* 0x0002840001f87983 */ /* 0x004ea20000300800 */
[----:B------:R-:W-:-:S03]  /*a40e0*/  IMAD.WIDE R234, R3, 0x4, R204 ;  /* 0x0000000403ea7825 */ /* 0x000fc600078e02cc */
[----:B---3--:R-:W3:Y:S04]  /*a40f0*/  LDL.LU R249, [R1+0x254] ;  /* 0x0002540001f97983 */ /* 0x008ee80000300800 */
[----:B------:R1:W-:Y:S04]  /*a4100*/  @P3 STG.E [R232.64], R250 ;  /* 0x000000fae8003986 */ /* 0x0003e8000c101904 */
[----:B------:R1:W-:Y:S04]  /*a4110*/  @P2 STG.E [R234.64], R251 ;  /* 0x000000fbea002986 */ /* 0x0003e8000c101904 */
[----:B-1----:R-:W3:Y:S04]  /*a4120*/  LDL.LU R250, [R1+0x244] ;  /* 0x0002440001fa7983 */ /* 0x002ee80000300800 */
[----:B------:R-:W3:Y:S01]  /*a4130*/  LDL.LU R251, [R1+0x214] ;  /* 0x0002140001fb7983 */ /* 0x000ee20000300800 */
[----:B----4-:R-:W-:-:S03]  /*a4140*/  ISETP.GE.AND P1, PT, R246, c[0x0][0x17c], PT ;  /* 0x00005f00f6007a0c */ /* 0x010fc60003f26270 */
[----:B------:R-:W4:Y:S01]  /*a4150*/  LDL.LU R246, [R1+0x2e0] ;  /* 0x0002e00001f67983 */ /* 0x000f220000300800 */
[----:B------:R-:W-:Y:S02]  /*a4160*/  ISETP.LT.AND P4, PT, R227, c[0x0][0x178], !P0 ;  /* 0x00005e00e3007a0c */ /* 0x000fe40004781270 */
[----:B------:R-:W-:-:S05]  /*a4170*/  IADD3 R3, R3, c[0x0][0x198], RZ ;  /* 0x0000660003037a10 */ /* 0x000fca0007ffe0ff */
[----:B------:R-:W-:Y:S01]  /*a4180*/  IMAD.WIDE R240, R3, 0x4, R238 ;  /* 0x0000000403f07825 */ /* 0x000fe200078e02ee */
[----:B------:R-:W-:-:S05]  /*a4190*/  ISETP.GE.AND P3, PT, R242, c[0x0][0x17c], PT ;  /* 0x00005f00f2007a0c */ /* 0x000fca0003f66270 */
[----:B------:R1:W-:Y:S04]  /*a41a0*/  @P4 STG.E [R240.64], R243 ;  /* 0x000000f3f0004986 */ /* 0x0003e8000c101904 */
[----:B-1----:R-:W4:Y:S04]  /*a41b0*/  LDL.LU R243, [R1+0x2280] ;  /* 0x0022800001f37983 */ /* 0x002f280000300800 */
[----:B------:R-:W4:Y:S01]  /*a41c0*/  LDL.LU R242, [R1+0x2284] ;  /* 0x0022840001f27983 */ /* 0x000f220000300800 */
[----:B------:R-:W-:Y:S02]  /*a41d0*/  ISETP.LT.AND P5, PT, R210, c[0x0][0x178], !P0 ;  /* 0x00005e00d2007a0c */ /* 0x000fe400047a1270 */
[----:B------:R-:W-:Y:S01]  /*a41e0*/  ISETP.LT.AND P6, PT, R211, c[0x0][0x178], !P0 ;  /* 0x00005e00d3007a0c */ /* 0x000fe200047c1270 */
[----:B------:R-:W-:Y:S01]  /*a41f0*/  IMAD.WIDE R232, R3, 0x4, R236 ;  /* 0x0000000403e87825 */ /* 0x000fe200078e02ec */
[----:B------:R-:W-:-:S02]  /*a4200*/  ISETP.LT.AND P0, PT, R187, c[0x0][0x178], !P0 ;  /* 0x00005e00bb007a0c */ /* 0x000fc40004701270 */
[----:B------:R-:W-:Y:S01]  /*a4210*/  ISETP.LT.AND P2, PT, R227, c[0x0][0x178], !P1 ;  /* 0x00005e00e3007a0c */ /* 0x000fe20004f41270 */
[C---:B------:R-:W-:Y:S01]  /*a4220*/  IMAD.WIDE R234, R3.reuse, 0x4, R206 ;  /* 0x0000000403ea7825 */ /* 0x040fe200078e02ce */
[----:B------:R-:W-:Y:S02]  /*a4230*/  ISETP.LT.AND P4, PT, R210, c[0x0][0x178], !P1 ;  /* 0x00005e00d2007a0c */ /* 0x000fe40004f81270 */
[----:B------:R-:W-:-:S03]  /*a4240*/  IADD3 R0, R3, c[0x0][0x198], RZ ;  /* 0x0000660003007a10 */ /* 0x000fc60007ffe0ff */
[----:B------:R1:W-:Y:S01]  /*a4250*/  @P5 STG.E [R232.64], R244 ;  /* 0x000000f4e8005986 */ /* 0x0003e2000c101904 */
[----:B------:R-:W-:Y:S01]  /*a4260*/  ISETP.LT.AND P5, PT, R211, c[0x0][0x178], !P1 ;  /* 0x00005e00d3007a0c */ /* 0x000fe20004fa1270 */
[C---:B------:R-:W-:Y:S02]  /*a4270*/  IMAD.WIDE R240, R0.reuse, 0x4, R238 ;  /* 0x0000000400f07825 */ /* 0x040fe400078e02ee */
[----:B------:R1:W-:Y:S01]  /*a4280*/  @P6 STG.E [R234.64], R245 ;  /* 0x000000f5ea006986 */ /* 0x0003e2000c101904 */
[----:B------:R-:W-:Y:S02]  /*a4290*/  ISETP.LT.AND P1, PT, R187, c[0x0][0x178], !P1 ;  /* 0x00005e00bb007a0c */ /* 0x000fe40004f21270 */
[----:B------:R-:W-:Y:S01]  /*a42a0*/  ISETP.LT.AND P6, PT, R227, c[0x0][0x178], !P3 ;  /* 0x00005e00e3007a0c */ /* 0x000fe20005fc1270 */
[----:B-1----:R-:W-:-:S04]  /*a42b0*/  IMAD.WIDE R232, R0, 0x4, R236 ;  /* 0x0000000400e87825 */ /* 0x002fc800078e02ec */
[----:B------:R-:W-:Y:S01]  /*a42c0*/  IMAD.WIDE R234, R3, 0x4, R204 ;  /* 0x0000000403ea7825 */ /* 0x000fe200078e02cc */
[----:B------:R-:W-:-:S04]  /*a42d0*/  IADD3 R3, R0, c[0x0][0x198], RZ ;  /* 0x0000660000037a10 */ /* 0x000fc80007ffe0ff */
[----:B------:R1:W-:Y:S04]  /*a42e0*/  @P0 STG.E [R234.64], R247 ;  /* 0x000000f7ea000986 */ /* 0x0003e8000c101904 */
[----:B--2---:R2:W-:Y:S04]  /*a42f0*/  @P2 STG.E [R240.64], R248 ;  /* 0x000000f8f0002986 */ /* 0x0045e8000c101904 */
[----:B---3--:R3:W-:Y:S01]  /*a4300*/  @P4 STG.E [R232.64], R249 ;  /* 0x000000f9e8004986 */ /* 0x0087e2000c101904 */
[----:B-1----:R-:W-:-:S03]  /*a4310*/  IMAD.WIDE R234, R0, 0x4, R204 ;  /* 0x0000000400ea7825 */ /* 0x002fc600078e02cc */
[----:B------:R-:W4:Y:S01]  /*a4320*/  LDL.LU R247, [R1+0x230] ;  /* 0x0002300001f77983 */ /* 0x000f220000300800 */
[----:B--2---:R-:W-:-:S03]  /*a4330*/  IMAD.WIDE R240, R3, 0x4, R238 ;  /* 0x0000000403f07825 */ /* 0x004fc600078e02ee */
[----:B------:R-:W2:Y:S01]  /*a4340*/  LDL.LU R248, [R1+0x2e4] ;  /* 0x0002e40001f87983 */ /* 0x000ea20000300800 */
[----:B---3--:R-:W-:-:S03]  /*a4350*/  IMAD.WIDE R232, R0, 0x4, R206 ;  /* 0x0000000400e87825 */ /* 0x008fc600078e02ce */
[----:B------:R-:W3:Y:S04]  /*a4360*/  LDL.LU R249, [R1+0x294] ;  /* 0x0002940001f97983 */ /* 0x000ee80000300800 */
[----:B------:R1:W-:Y:S04]  /*a4370*/  @P5 STG.E [R232.64], R250 ;  /* 0x000000fae8005986 */ /* 0x0003e8000c101904 */
[----:B------:R1:W-:Y:S04]  /*a4380*/  @P1 STG.E [R234.64], R251 ;  /* 0x000000fbea001986 */ /* 0x0003e8000c101904 */
[----:B-1----:R-:W2:Y:S04]  /*a4390*/  LDL.LU R250, [R1+0x264] ;  /* 0x0002640001fa7983 */ /* 0x002ea80000300800 */
[----:B------:R-:W2:Y:S04]  /*a43a0*/  LDL.LU R251, [R1+0x234] ;  /* 0x0002340001fb7983 */ /* 0x000ea80000300800 */
[----:B----4-:R1:W-:Y:S04]  /*a43b0*/  @P6 STG.E [R240.64], R246 ;  /* 0x000000f6f0006986 */ /* 0x0103e8000c101904 */
[----:B-1----:R-:W4:Y:S04]  /*a43c0*/  LDL.LU R240, [R1+0x290] ;  /* 0x0002900001f07983 */ /* 0x002f280000300800 */
[----:B------:R-:W2:Y:S04]  /*a43d0*/  LDL.LU R241, [R1+0x260] ;  /* 0x0002600001f17983 */ /* 0x000ea80000300800 */
[----:B------:R-:W3:Y:S01]  /*a43e0*/  LDL.LU R246, [R1+0x2288] ;  /* 0x0022880001f67983 */ /* 0x000ee20000300800 */
[----:B------:R-:W-:-:S02]  /*a43f0*/  ISETP.GE.AND P2, PT, R243, c[0x0][0x17c], PT ;  /* 0x00005f00f3007a0c */ /* 0x000fc40003f46270 */
[----:B------:R-:W-:Y:S02]  /*a4400*/  ISETP.GE.AND P1, PT, R242, c[0x0][0x17c], PT ;  /* 0x00005f00f2007a0c */ /* 0x000fe40003f26270 */
[----:B------:R-:W3:Y:S04]  /*a4410*/  LDL.LU R242, [R1+0x228c] ;  /* 0x00228c0001f27983 */ /* 0x000ee80000300800 */
[----:B------:R-:W3:Y:S01]  /*a4420*/  LDL.LU R243, [R1+0x340] ;  /* 0x0003400001f37983 */ /* 0x000ee20000300800 */
[C---:B------:R-:W-:Y:S02]  /*a4430*/  ISETP.LT.AND P0, PT, R210.reuse, c[0x0][0x178], !P3 ;  /* 0x00005e00d2007a0c */ /* 0x040fe40005f01270 */
[----:B------:R-:W-:Y:S01]  /*a4440*/  ISETP.LT.AND P4, PT, R211, c[0x0][0x178], !P3 ;  /* 0x00005e00d3007a0c */ /* 0x000fe20005f81270 */
[----:B------:R-:W-:Y:S01]  /*a4450*/  IMAD.WIDE R232, R3, 0x4, R236 ;  /* 0x0000000403e87825 */ /* 0x000fe200078e02ec */
[----:B------:R-:W-:Y:S01]  /*a4460*/  ISETP.LT.AND P3, PT, R187, c[0x0][0x178], !P3 ;  /* 0x00005e00bb007a0c */ /* 0x000fe20005f61270 */
[----:B------:R-:W3:Y:S01]  /*a4470*/  LDL.LU R244, [R1+0x300] ;  /* 0x0003000001f47983 */ /* 0x000ee20000300800 */
[----:B------:R-:W-:Y:S01]  /*a4480*/  ISETP.LT.AND P5, PT, R227, c[0x0][0x178], !P2 ;  /* 0x00005e00e3007a0c */ /* 0x000fe200057a1270 */
[C---:B------:R-:W-:Y:S01]  /*a4490*/  IMAD.WIDE R234, R3.reuse, 0x4, R206 ;  /* 0x0000000403ea7825 */ /* 0x040fe200078e02ce */
[----:B------:R-:W-:Y:S01]  /*a44a0*/  ISETP.LT.AND P6, PT, R210, c[0x0][0x178], !P2 ;  /* 0x00005e00d2007a0c */ /* 0x000fe200057c1270 */
[----:B------:R-:W3:Y:S01]  /*a44b0*/  LDL.LU R245, [R1+0x2a0] ;  /* 0x0002a00001f57983 */ /* 0x000ee20000300800 */
[----:B------:R-:W-:-:S03]  /*a44c0*/  IADD3 R0, R3, c[0x0][0x198], RZ ;  /* 0x0000660003007a10 */ /* 0x000fc60007ffe0ff */
[----:B----4-:R1:W-:Y:S04]  /*a44d0*/  @P0 STG.E [R232.64], R240 ;  /* 0x000000f0e8000986 */ /* 0x0103e8000c101904 */
[----:B--2---:R2:W-:Y:S01]  /*a44e0*/  @P4 STG.E [R234.64], R241 ;  /* 0x000000f1ea004986 */ /* 0x0045e2000c101904 */
[----:B------:R-:W-:Y:S02]  /*a44f0*/  ISETP.LT.AND P4, PT, R211, c[0x0][0x178], !P2 ;  /* 0x00005e00d3007a0c */ /* 0x000fe40005781270 */
[----:B------:R-:W-:Y:S01]  /*a4500*/  ISETP.LT.AND P2, PT, R187, c[0x0][0x178], !P2 ;  /* 0x00005e00bb007a0c */ /* 0x000fe20005741270 */
[----:B-1----:R-:W-:-:S04]  /*a4510*/  IMAD.WIDE R232, R3, 0x4, R204 ;  /* 0x0000000403e87825 */ /* 0x002fc800078e02cc */
[C---:B--2---:R-:W-:Y:S01]  /*a4520*/  IMAD.WIDE R234, R0.reuse, 0x4, R238 ;  /* 0x0000000400ea7825 */ /* 0x044fe200078e02ee */
[----:B------:R1:W-:Y:S03]  /*a4530*/  @P3 STG.E [R232.64], R247 ;  /* 0x000000f7e8003986 */ /* 0x0003e6000c101904 */
[C---:B------:R-:W-:Y:S01]  /*a4540*/  IMAD.WIDE R240, R0.reuse, 0x4, R236 ;  /* 0x0000000400f07825 */ /* 0x040fe200078e02ec */
[----:B------:R2:W-:Y:S04]  /*a4550*/  @P5 STG.E [R234.64], R248 ;  /* 0x000000f8ea005986 */ /* 0x0005e8000c101904 */
[----:B---3--:R3:W-:Y:S04]  /*a4560*/  @P6 STG.E [R240.64], R249 ;  /* 0x000000f9f0006986 */ /* 0x0087e8000c101904 */
[----:B-1----:R-:W4:Y:S01]  /*a4570*/  LDL.LU R247, [R1+0x150] ;  /* 0x0001500001f77983 */ /* 0x002f220000300800 */
[----:B------:R-:W-:-:S03]  /*a4580*/  IMAD.WIDE R232, R0, 0x4, R206 ;  /* 0x0000000400e87825 */ /* 0x000fc600078e02ce */
[----:B--2---:R-:W2:Y:S01]  /*a4590*/  LDL.LU R248, [R1+0x344] ;  /* 0x0003440001f87983 */ /* 0x004ea20000300800 */
[----:B------:R-:W-:-:S03]  /*a45a0*/  IMAD.WIDE R234, R0, 0x4, R204 ;  /* 0x0000000400ea7825 */ /* 0x000fc600078e02cc */
[----:B---3--:R-:W3:Y:S01]  /*a45b0*/  LDL.LU R249, [R1+0x304] ;  /* 0x0003040001f97983 */ /* 0x008ee20000300800 */
[----:B------:R-:W-:-:S03]  /*a45c0*/  ISETP.GE.AND P0, PT, R246, c[0x0][0x17c], PT ;  /* 0x00005f00f6007a0c */ /* 0x000fc60003f06270 */
[----:B------:R1:W-:Y:S04]  /*a45d0*/  @P4 STG.E [R232.64], R250 ;  /* 0x000000fae8004986 */ /* 0x0003e8000c101904 */
[----:B------:R1:W-:Y:S04]  /*a45e0*/  @P2 STG.E [R234.64], R251 ;  /* 0x000000fbea002986 */ /* 0x0003e8000c101904 */
[----:B-1----:R-:W3:Y:S04]  /*a45f0*/  LDL.LU R250, [R1+0x2a4] ;  /* 0x0002a40001fa7983 */ /* 0x002ee80000300800 */
[----:B------:R-:W3:Y:S04]  /*a4600*/  LDL.LU R251, [R1+0x154] ;  /* 0x0001540001fb7983 */ /* 0x000ee80000300800 */
[----:B------:R-:W3:Y:S01]  /*a4610*/  LDL.LU R246, [R1+0x390] ;  /* 0x0003900001f67983 */ /* 0x000ee20000300800 */
[----:B------:R-:W-:-:S02]  /*a4620*/  ISETP.LT.AND P3, PT, R227, c[0x0][0x178], !P1 ;  /* 0x00005e00e3007a0c */ /* 0x000fc40004f61270 */
[----:B------:R-:W-:-:S05]  /*a4630*/  IADD3 R3, R0, c[0x0][0x198], RZ ;  /* 0x0000660000037a10 */ /* 0x000fca0007ffe0ff */
[----:B------:R-:W-:Y:S01]  /*a4640*/  IMAD.WIDE R240, R3, 0x4, R238 ;  /* 0x0000000403f07825 */ /* 0x000fe200078e02ee */
[----:B------:R-:W-:-:S05]  /*a4650*/  ISETP.GE.AND P4, PT, R242, c[0x0][0x17c], PT ;  /* 0x00005f00f2007a0c */ /* 0x000fca0003f86270 */
[----:B------:R1:W-:Y:S04]  /*a4660*/  @P3 STG.E [R240.64], R243 ;  /* 0x000000f3f0003986 */ /* 0x0003e8000c101904 */
[----:B-1----:R-:W3:Y:S04]  /*a4670*/  LDL.LU R243, [R1+0x2290] ;  /* 0x0022900001f37983 */ /* 0x002ee80000300800 */
[----:B------:R-:W3:Y:S01]  /*a4680*/  LDL.LU R242, [R1+0x2294] ;  /* 0x0022940001f27983 */ /* 0x000ee20000300800 */
        /* <DEDUP_REMOVED lines=9> */
[----:B------:R-:W-:Y:S02]  /*a4720*/  ISETP.LT.AND P5, PT, R211, c[0x0][0x178], !P0 ;  /* 0x00005e00d3007a0c */ /* 0x000fe400047a1270 */
[----:B------:R-:W-:Y:S01]  /*a4730*/  ISETP.LT.AND P0, PT, R187, c[0x0][0x178], !P0 ;  /* 0x00005e00bb007a0c */ /* 0x000fe20004701270 */
[----:B------:R1:W-:Y:S01]  /*a4740*/  @P6 STG.E [R234.64], R245 ;  /* 0x000000f5ea006986 */ /* 0x0003e2000c101904 */
[----:B------:R-:W-:Y:S01]  /*a4750*/  ISETP.LT.AND P6, PT, R227, c[0x0][0x178], !P4 ;  /* 0x00005e00e3007a0c */ /* 0x000fe200067c1270 */
[----:B------:R-:W-:-:S04]  /*a4760*/  IMAD.WIDE R240, R0, 0x4, R236 ;  /* 0x0000000400f07825 */ /* 0x000fc800078e02ec */
[----:B-1----:R-:W-:Y:S01]  /*a4770*/  IMAD.WIDE R232, R3, 0x4, R204 ;  /* 0x0000000403e87825 */ /* 0x002fe200078e02cc */
[----:B------:R-:W-:-:S03]  /*a4780*/  IADD3 R3, R0, c[0x0][0x198], RZ ;  /* 0x0000660000037a10 */ /* 0x000fc60007ffe0ff */
[C---:B------:R-:W-:Y:S01]  /*a4790*/  IMAD.WIDE R234, R0.reuse, 0x4, R238 ;  /* 0x0000000400ea7825 */ /* 0x040fe200078e02ee */
[----:B----4-:R1:W-:Y:S04]  /*a47a0*/  @P1 STG.E [R232.64], R247 ;  /* 0x000000f7e8001986 */ /* 0x0103e8000c101904 */
        /* <DEDUP_REMOVED lines=10> */
[----:B------:R1:W-:Y:S04]  /*a4850*/  @P6 STG.E [R240.64], R246 ;  /* 0x000000f6f0006986 */ /* 0x0003e8000c101904 */
[----:B-1----:R-:W2:Y:S04]  /*a4860*/  LDL.LU R250, [R1+0x324] ;  /* 0x0003240001fa7983 */ /* 0x002ea80000300800 */
[----:B------:R-:W2:Y:S04]  /*a4870*/  LDL.LU R251, [R1+0x2d4] ;  /* 0x0002d40001fb7983 */ /* 0x000ea80000300800 */
[----:B------:R-:W2:Y:S04]  /*a4880*/  LDL.LU R240, [R1+0x370] ;  /* 0x0003700001f07983 */ /* 0x000ea80000300800 */
[----:B------:R-:W3:Y:S04]  /*a4890*/  LDL.LU R241, [R1+0x320] ;  /* 0x0003200001f17983 */ /* 0x000ee80000300800 */
[----:B------:R-:W4:Y:S01]  /*a48a0*/  LDL.LU R246, [R1+0x2298] ;  /* 0x0022980001f67983 */ /* 0x000f220000300800 */
[----:B------:R-:W-:-:S02]  /*a48b0*/  ISETP.GE.AND P2, PT, R243, c[0x0][0x17c], PT ;  /* 0x00005f00f3007a0c */ /* 0x000fc40003f46270 */
[----:B------:R-:W-:Y:S02]  /*a48c0*/  ISETP.GE.AND P0, PT, R242, c[0x0][0x17c], PT ;  /* 0x00005f00f2007a0c */ /* 0x000fe40003f06270 */
[----:B------:R-:W4:Y:S04]  /*a48d0*/  LDL.LU R242, [R1+0x229c] ;  /* 0x00229c0001f27983 */ /* 0x000f280000300800 */
[----:B------:R-:W4:Y:S01]  /*a48e0*/  LDL.LU R243, [R1+0x288] ;  /* 0x0002880001f37983 */ /* 0x000f220000300800 */
[C---:B------:R-:W-:Y:S02]  /*a48f0*/  ISETP.LT.AND P1, PT, R210.reuse, c[0x0][0x178], !P4 ;  /* 0x00005e00d2007a0c */ /* 0x040fe40006721270 */
[----:B------:R-:W-:Y:S01]  /*a4900*/  ISETP.LT.AND P3, PT, R211, c[0x0][0x178], !P4 ;  /* 0x00005e00d3007a0c */ /* 0x000fe20006761270 */
[----:B------:R-:W-:Y:S01]  /*a4910*/  IMAD.WIDE R234, R3, 0x4, R236 ;  /* 0x0000000403ea7825 */ /* 0x000fe200078e02ec */
[----:B------:R-:W-:Y:S01]  /*a4920*/  ISETP.LT.AND P4, PT, R187, c[0x0][0x178], !P4 ;  /* 0x00005e00bb007a0c */ /* 0x000fe20006781270 */
[----:B------:R-:W4:Y:S01]  /*a4930*/  LDL.LU R244, [R1+0x258] ;  /* 0x0002580001f47983 */ /* 0x000f220000300800 */
[----:B------:R-:W-:Y:S01]  /*a4940*/  ISETP.LT.AND P5, PT, R227, c[0x0][0x178], !P2 ;  /* 0x00005e00e3007a0c */ /* 0x000fe200057a1270 */
[C---:B------:R-:W-:Y:S01]  /*a4950*/  IMAD.WIDE R232, R3.reuse, 0x4, R206 ;  /* 0x0000000403e87825 */ /* 0x040fe200078e02ce */
[----:B------:R-:W-:Y:S01]  /*a4960*/  ISETP.LT.AND P6, PT, R210, c[0x0][0x178], !P2 ;  /* 0x00005e00d2007a0c */ /* 0x000fe200057c1270 */
[----:B------:R-:W4:Y:S01]  /*a4970*/  LDL.LU R245, [R1+0x248] ;  /* 0x0002480001f57983 */ /* 0x000f220000300800 */
[----:B------:R-:W-:-:S03]  /*a4980*/  IADD3 R0, R3, c[0x0][0x198], RZ ;  /* 0x0000660003007a10 */ /* 0x000fc60007ffe0ff */
[----:B--2---:R1:W-:Y:S04]  /*a4990*/  @P1 STG.E [R234.64], R240 ;  /* 0x000000f0ea001986 */ /* 0x0043e8000c101904 */
[----:B---3--:R2:W-:Y:S01]  /*a49a0*/  @P3 STG.E [R232.64], R241 ;  /* 0x000000f1e8003986 */ /* 0x0085e2000c101904 */
[----:B------:R-:W-:Y:S02]  /*a49b0*/  ISETP.LT.AND P3, PT, R211, c[0x0][0x178], !P2 ;  /* 0x00005e00d3007a0c */ /* 0x000fe40005761270 */
[----:B------:R-:W-:Y:S01]  /*a49c0*/  ISETP.LT.AND P2, PT, R187, c[0x0][0x178], !P2 ;  /* 0x00005e00bb007a0c */ /* 0x000fe20005741270 */
[----:B-1----:R-:W-:-:S04]  /*a49d0*/  IMAD.WIDE R234, R0, 0x4, R238 ;  /* 0x0000000400ea7825 */ /* 0x002fc800078e02ee */
[----:B--2---:R-:W-:-:S04]  /*a49e0*/  IMAD.WIDE R232, R3, 0x4, R204 ;  /* 0x0000000403e87825 */ /* 0x004fc800078e02cc */
[C---:B------:R-:W-:Y:S01]  /*a49f0*/  IMAD.WIDE R240, R0.reuse, 0x4, R236 ;  /* 0x0000000400f07825 */ /* 0x040fe200078e02ec */
[----:B----4-:R1:W-:Y:S04]  /*a4a00*/  @P4 STG.E [R232.64], R247 ;  /* 0x000000f7e8004986 */ /* 0x0103e8000c101904 */
[----:B------:R2:W-:Y:S04]  /*a4a10*/  @P5 STG.E [R234.64], R248 ;  /* 0x000000f8ea005986 */ /* 0x0005e8000c101904 */
[----:B------:R3:W-:Y:S04]  /*a4a20*/  @P6 STG.E [R240.64], R249 ;  /* 0x000000f9f0006986 */ /* 0x0007e8000c101904 */
        /* <DEDUP_REMOVED lines=99> */
[----:B------:R-:W-:Y:S01]  /*a5060*/  IMAD.WIDE R240, R0, 0x4, R206 ;  /* 0x0000000400f07825 */ /* 0x000fe200078e02ce */
[----:B------:R-:W-:Y:S02]  /*a5070*/  ISETP.LT.AND P3, PT, R210, c[0x0][0x178], !P0 ;  /* 0x00005e00d2007a0c */ /* 0x000fe40004761270 */
[----:B------:R-:W-:-:S03]  /*a5080*/  IADD3 R3, R0, c[0x0][0x198], RZ ;  /* 0x0000660000037a10 */ /* 0x000fc60007ffe0ff */
[----:B------:R1:W-:Y:S01]  /*a5090*/  @P5 STG.E [R234.64], R244 ;  /* 0x000000f4ea005986 */ /* 0x0003e2000c101904 */
[----:B------:R-:W-:Y:S01]  /*a50a0*/  ISETP.LT.AND P5, PT, R211, c[0x0][0x178], !P0 ;  /* 0x00005e00d3007a0c */ /* 0x000fe200047a1270 */
[----:B------:R-:W-:Y:S01]  /*a50b0*/  IMAD.WIDE R232, R0, 0x4, R204 ;  /* 0x0000000400e87825 */ /* 0x000fe200078e02cc */
[----:B------:R-:W-:Y:S01]  /*a50c0*/  ISETP.LT.AND P0, PT, R187, c[0x0][0x178], !P0 ;  /* 0x00005e00bb007a0c */ /* 0x000fe20004701270 */
[----:B------:R1:W-:Y:S01]  /*a50d0*/  @P6 STG.E [R240.64], R245 ;  /* 0x000000f5f0006986 */ /* 0x0003e2000c101904 */
[----:B------:R-:W-:Y:S02]  /*a50e0*/  ISETP.LT.AND P6, PT, R227, c[0x0][0x178], !P4 ;  /* 0x00005e00e3007a0c */ /* 0x000fe400067c1270 */
[C---:B------:R-:W-:Y:S01]  /*a50f0*/  IADD3 R0, R3.reuse, c[0x0][0x198], RZ ;  /* 0x0000660003007a10 */ /* 0x040fe20007ffe0ff */
[----:B-1----:R-:W-:-:S04]  /*a5100*/  IMAD.WIDE R234, R3, 0x4, R238 ;  /* 0x0000000403ea7825 */ /* 0x002fc800078e02ee */
        /* <DEDUP_REMOVED lines=22> */
[----:B------:R-:W-:Y:S02]  /*a5270*/  ISETP.LT.AND P1, PT, R210, c[0x0][0x178], !P4 ;  /* 0x00005e00d2007a0c */ /* 0x000fe40006721270 */
[----:B------:R-:W-:Y:S01]  /*a5280*/  ISETP.LT.AND P3, PT, R211, c[0x0][0x178], !P4 ;  /* 0x00005e00d3007a0c */ /* 0x000fe20006761270 */
[C---:B------:R-:W-:Y:S01]  /*a5290*/  IMAD.WIDE R232, R0.reuse, 0x4, R236 ;  /* 0x0000000400e87825 */ /* 0x040fe200078e02ec */
[----:B------:R-:W-:Y:S01]  /*a52a0*/  ISETP.LT.AND P4, PT, R187, c[0x0][0x178], !P4 ;  /* 0x00005e00bb007a0c */ /* 0x000fe20006781270 */
[----:B------:R-:W4:Y:S01]  /*a52b0*/  LDL.LU R244, [R1+0x3b0] ;  /* 0x0003b00001f47983 */ /* 0x000f220000300800 */
[----:B------:R-:W-:Y:S01]  /*a52c0*/  ISETP.LT.AND P5, PT, R227, c[0x0][0x178], !P2 ;  /* 0x00005e00e3007a0c */ /* 0x000fe200057a1270 */
[----:B------:R-:W-:Y:S01]  /*a52d0*/  IMAD.WIDE R234, R0, 0x4, R206 ;  /* 0x0000000400ea7825 */ /* 0x000fe200078e02ce */
        /* <DEDUP_REMOVED lines=8> */
[C---:B--2---:R-:W-:Y:S01]  /*a5360*/  IMAD.WIDE R234, R3.reuse, 0x4, R238 ;  /* 0x0000000403ea7825 */ /* 0x044fe200078e02ee */
[----:B----4-:R1:W-:Y:S03]  /*a5370*/  @P4 STG.E [R232.64], R247 ;  /* 0x000000f7e8004986 */ /* 0x0103e6000c101904 */
[C---:B------:R-:W-:Y:S01]  /*a5380*/  IMAD.WIDE R240, R3.reuse, 0x4, R236 ;  /* 0x0000000403f07825 */ /* 0x040fe200078e02ec */
        /* <DEDUP_REMOVED lines=205> */
[----:B------:R-:W4:Y:S04]  /*a6060*/  LDL.LU R245, [R1+0x22e8] ;  /* 0x0022e80001f57983 */ /* 0x000f280000300800 */
[----:B------:R-:W4:Y:S01]  /*a6070*/  LDL.LU R244, [R1+0x22ec] ;  /* 0x0022ec0001f47983 */ /* 0x000f220000300800 */
[----:B------:R-:W-:-:S03]  /*a6080*/  ISETP.GE.AND P1, PT, R242, c[0x0][0x17c], PT ;  /* 0x00005f00f2007a0c */ /* 0x000fc60003f26270 */
[----:B------:R-:W4:Y:S01]  /*a6090*/  LDL.LU R242, [R1+0x588] ;  /* 0x0005880001f27983 */ /* 0x000f220000300800 */
[C---:B------:R-:W-:Y:S02]  /*a60a0*/  ISETP.LT.AND P0, PT, R210.reuse, c[0x0][0x178], !P3 ;  /* 0x00005e00d2007a0c */ /* 0x040fe40005f01270 */
[----:B------:R-:W-:Y:S02]  /*a60b0*/  ISETP.LT.AND P4, PT, R211, c[0x0][0x178], !P3 ;  /* 0x00005e00d3007a0c */ /* 0x000fe40005f81270 */
[----:B------:R-:W-:Y:S01]  /*a60c0*/  ISETP.GE.AND P2, PT, R243, c[0x0][0x17c], PT ;  /* 0x00005f00f3007a0c */ /* 0x000fe20003f46270 */
        /* <DEDUP_REMOVED lines=10> */
[----:B-1----:R-:W-:-:S04]  /*a6170*/  IMAD.WIDE R234, R0, 0x4, R238 ;  /* 0x0000000400ea7825 */ /* 0x002fc800078e02ee */
[----:B--2---:R-:W-:-:S04]  /*a6180*/  IMAD.WIDE R232, R3, 0x4, R204 ;  /* 0x0000000403e87825 */ /* 0x004fc800078e02cc */
[----:B------:R-:W-:Y:S01]  /*a6190*/  IMAD.WIDE R240, R0, 0x4, R236 ;  /* 0x0000000400f07825 */ /* 0x000fe200078e02ec */
[----:B----4-:R1:W-:Y:S04]  /*a61a0*/  @P3 STG.E [R232.64], R247 ;  /* 0x000000f7e8003986 */ /* 0x0103e8000c101904 */
[----:B------:R2:W-:Y:S04]  /*a61b0*/  @P5 STG.E [R234.64], R248 ;  /* 0x000000f8ea005986 */ /* 0x0005e8000c101904 */
[----:B------:R3:W-:Y:S04]  /*a61c0*/  @P6 STG.E [R240.64], R249 ;  /* 0x000000f9f0006986 */ /* 0x0007e8000c101904 */
[----:B-1----:R-:W4:Y:S04]  /*a61d0*/  LDL.LU R247, [R1+0x1d8] ;  /* 0x0001d80001f77983 */ /* 0x002f280000300800 */
[----:B--2---:R-:W2:Y:S04]  /*a61e0*/  LDL.LU R248, [R1+0x58c] ;  /* 0x00058c0001f87983 */ /* 0x004ea80000300800 */
[----:B---3--:R-:W3:Y:S01]  /*a61f0*/  LDL.LU R249, [R1+0x4ac] ;  /* 0x0004ac0001f97983 */ /* 0x008ee20000300800 */
[----:B------:R-:W-:-:S02]  /*a6200*/  ISETP.LT.AND P4, PT, R211, c[0x0][0x178], !P2 ;  /* 0x00005e00d3007a0c */ /* 0x000fc40005781270 */
[----:B------:R-:W-:Y:S01]  /*a6210*/  ISETP.LT.AND P2, PT, R187, c[0x0][0x178], !P2 ;  /* 0x00005e00bb007a0c */ /* 0x000fe20005741270 */
[----:B------:R-:W-:Y:S01]  /*a6220*/  IMAD.WIDE R232, R0, 0x4, R206 ;  /* 0x0000000400e87825 */ /* 0x000fe200078e02ce */
[----:B------:R-:W-:-:S03]  /*a6230*/  ISETP.LT.AND P3, PT, R227, c[0x0][0x178], !P1 ;  /* 0x00005e00e3007a0c */ /* 0x000fc60004f61270 */
[C---:B------:R-:W-:Y:S01]  /*a6240*/  IMAD.WIDE R234, R0.reuse, 0x4, R204 ;  /* 0x0000000400ea7825 */ /* 0x040fe200078e02cc */
[----:B------:R-:W-:-:S05]  /*a6250*/  IADD3 R0, R0, c[0x0][0x198], RZ ;  /* 0x0000660000007a10 */ /* 0x000fca0007ffe0ff */
[----:B------:R1:W-:Y:S01]  /*a6260*/  @P4 STG.E [R232.64], R250 ;  /* 0x000000fae8004986 */ /* 0x0003e2000c101904 */
[----:B------:R-:W-:-:S03]  /*a6270*/  ISETP.GE.AND P4, PT, R244, c[0x0][0x17c], PT ;  /* 0x00005f00f4007a0c */ /* 0x000fc60003f86270 */
[----:B------:R1:W-:Y:S01]  /*a6280*/  @P2 STG.E [R234.64], R251 ;  /* 0x000000fbea002986 */ /* 0x0003e2000c101904 */
[----:B------:R-:W-:-:S03]  /*a6290*/  ISETP.GE.AND P0, PT, R245, c[0x0][0x17c], PT ;  /* 0x00005f00f5007a0c */ /* 0x000fc60003f06270 */
[----:B-1----:R-:W3:Y:S01]  /*a62a0*/  LDL.LU R250, [R1+0x44c] ;  /* 0x00044c0001fa7983 */ /* 0x002ee20000300800 */
[----:B------:R-:W-:-:S03]  /*a62b0*/  IMAD.WIDE R232, R0, 0x4, R238 ;  /* 0x0000000400e87825 */ /* 0x000fc600078e02ee */
[----:B------:R-:W3:Y:S04]  /*a62c0*/  LDL.LU R251, [R1+0x1dc] ;  /* 0x0001dc0001fb7983 */ /* 0x000ee80000300800 */
[----:B------:R-:W3:Y:S04]  /*a62d0*/  LDL.LU R244, [R1+0x598] ;  /* 0x0005980001f47983 */ /* 0x000ee80000300800 */
[----:B------:R-:W3:Y:S04]  /*a62e0*/  LDL.LU R245, [R1+0x528] ;  /* 0x0005280001f57983 */ /* 0x000ee80000300800 */
[----:B------:R1:W-:Y:S04]  /*a62f0*/  @P3 STG.E [R232.64], R242 ;  /* 0x000000f2e8003986 */ /* 0x0003e8000c101904 */
[----:B-1----:R-:W3:Y:S01]  /*a6300*/  LDL.LU R242, [R1+0x22f0] ;  /* 0x0022f00001f27983 */ /* 0x002ee20000300800 */
[----:B------:R-:W-:-:S02]  /*a6310*/  ISETP.LT.AND P5, PT, R210, c[0x0][0x178], !P1 ;  /* 0x00005e00d2007a0c */ /* 0x000fc40004fa1270 */
[----:B------:R-:W-:Y:S02]  /*a6320*/  ISETP.LT.AND P6, PT, R211, c[0x0][0x178], !P1 ;  /* 0x00005e00d3007a0c */ /* 0x000fe40004fc1270 */
[----:B------:R-:W-:Y:S02]  /*a6330*/  ISETP.LT.AND P1, PT, R187, c[0x0][0x178], !P1 ;  /* 0x00005e00bb007a0c */ /* 0x000fe40004f21270 */
[----:B------:R-:W-:Y:S01]  /*a6340*/  ISETP.LT.AND P2, PT, R227, c[0x0][0x178], !P0 ;  /* 0x00005e00e3007a0c */ /* 0x000fe20004741270 */
[----:B------:R-:W-:Y:S01]  /*a6350*/  IMAD.WIDE R234, R0, 0x4, R236 ;  /* 0x0000000400ea7825 */ /* 0x000fe200078e02ec */
[----:B------:R-:W-:Y:S02]  /*a6360*/  ISETP.LT.AND P3, PT, R210, c[0x0][0x178], !P0 ;  /* 0x00005e00d2007a0c */ /* 0x000fe40004761270 */
[C---:B------:R-:W-:Y:S01]  /*a6370*/  IADD3 R3, R0.reuse, c[0x0][0x198], RZ ;  /* 0x0000660000037a10 */ /* 0x040fe20007ffe0ff */
[C---:B------:R-:W-:Y:S02]  /*a6380*/  IMAD.WIDE R240, R0.reuse, 0x4, R206 ;  /* 0x0000000400f07825 */ /* 0x040fe400078e02ce */
[----:B------:R1:W-:Y:S02]  /*a6390*/  @P5 STG.E [R234.64], R243 ;  /* 0x000000f3ea005986 */ /* 0x0003e4000c101904 */
[----:B------:R-:W-:-:S02]  /*a63a0*/  IMAD.WIDE R232, R0, 0x4, R204 ;  /* 0x0000000400e87825 */ /* 0x000fc400078e02cc */
[----:B------:R1:W-:Y:S02]  /*a63b0*/  @P6 STG.E [R240.64], R246 ;  /* 0x000000f6f0006986 */ /* 0x0003e4000c101904 */
[----:B-1----:R-:W-:-:S04]  /*a63c0*/  IMAD.WIDE R234, R3, 0x4, R238 ;  /* 0x0000000403ea7825 */ /* 0x002fc800078e02ee */
[C---:B------:R-:W-:Y:S01]  /*a63d0*/  IMAD.WIDE R240, R3.reuse, 0x4, R236 ;  /* 0x0000000403f07825 */ /* 0x040fe200078e02ec */
[----:B------:R-:W-:Y:S02]  /*a63e0*/  IADD3 R0, R3, c[0x0][0x198], RZ ;  /* 0x0000660003007a10 */ /* 0x000fe40007ffe0ff */
[----:B------:R-:W-:Y:S02]  /*a63f0*/  ISETP.LT.AND P5, PT, R211, c[0x0][0x178], !P0 ;  /* 0x00005e00d3007a0c */ /* 0x000fe400047a1270 */
[----:B------:R-:W-:Y:S01]  /*a6400*/  ISETP.LT.AND P0, PT, R187, c[0x0][0x178], !P0 ;  /* 0x00005e00bb007a0c */ /* 0x000fe20004701270 */
[----:B----4-:R1:W-:Y:S04]  /*a6410*/  @P1 STG.E [R232.64], R247 ;  /* 0x000000f7e8001986 */ /* 0x0103e8000c101904 */
[----:B--2---:R2:W-:Y:S04]  /*a6420*/  @P2 STG.E [R234.64], R248 ;  /* 0x000000f8ea002986 */ /* 0x0045e8000c101904 */
[----:B---3--:R3:W-:Y:S01]  /*a6430*/  @P3 STG.E [R240.64], R249 ;  /* 0x000000f9f0003986 */ /* 0x0087e2000c101904 */
[----:B-1----:R-:W-:-:S03]  /*a6440*/  IMAD.WIDE R232, R3, 0x4, R206 ;  /* 0x0000000403e87825 */ /* 0x002fc600078e02ce */
[----:B--2---:R-:W2:Y:S01]  /*a6450*/  LDL.LU R248, [R1+0x22f4] ;  /* 0x0022f40001f87983 */ /* 0x004ea20000300800 */
[----:B------:R-:W-:-:S03]  /*a6460*/  IMAD.WIDE R234, R3, 0x4, R204 ;  /* 0x0000000403ea7825 */ /* 0x000fc600078e02cc */
[----:B------:R-:W4:Y:S04]  /*a6470*/  LDL.LU R246, [R1+0x458] ;  /* 0x0004580001f67983 */ /* 0x000f280000300800 */
[----:B------:R-:W4:Y:S04]  /*a6480*/  LDL.LU R247, [R1+0x5bc] ;  /* 0x0005bc0001f77983 */ /* 0x000f280000300800 */
[----:B---3--:R-:W3:Y:S04]  /*a6490*/  LDL.LU R249, [R1+0x59c] ;  /* 0x00059c0001f97983 */ /* 0x008ee80000300800 */
[----:B------:R-:W3:Y:S04]  /*a64a0*/  LDL.LU R3, [R1+0x5b8] ;  /* 0x0005b80001037983 */ /* 0x000ee80000300800 */
[----:B------:R1:W-:Y:S04]  /*a64b0*/  @P5 STG.E [R232.64], R250 ;  /* 0x000000fae8005986 */ /* 0x0003e8000c101904 */
[----:B------:R1:W-:Y:S04]  /*a64c0*/  @P0 STG.E [R234.64], R251 ;  /* 0x000000fbea000986 */ /* 0x0003e8000c101904 */
[----:B-1----:R-:W4:Y:S04]  /*a64d0*/  LDL.LU R250, [R1+0x52c] ;  /* 0x00052c0001fa7983 */ /* 0x002f280000300800 */
[----:B------:R-:W4:Y:S01]  /*a64e0*/  LDL.LU R243, [R1+0x22f8] ;  /* 0x0022f80001f37983 */ /* 0x000f220000300800 */
[----:B------:R-:W-:-:S03]  /*a64f0*/  ISETP.GE.AND P1, PT, R242, c[0x0][0x17c], PT ;  /* 0x00005f00f2007a0c */ /* 0x000fc60003f26270 */
[----:B------:R-:W4:Y:S04]  /*a6500*/  LDL.LU R242, [R1+0x22fc] ;  /* 0x0022fc0001f27983 */ /* 0x000f280000300800 */
[----:B------:R-:W4:Y:S01]  /*a6510*/  LDL.LU R251, [R1+0x45c] ;  /* 0x00045c0001fb7983 */ /* 0x000f220000300800 */
[----:B------:R-:W-:Y:S02]  /*a6520*/  ISETP.LT.AND P6, PT, R227, c[0x0][0x178], !P4 ;  /* 0x00005e00e3007a0c */ /* 0x000fe400067c1270 */
[----:B------:R-:W-:Y:S01]  /*a6530*/  ISETP.LT.AND P2, PT, R210, c[0x0][0x178], !P4 ;  /* 0x00005e00d2007a0c */ /* 0x000fe20006741270 */
[C---:B------:R-:W-:Y:S01]  /*a6540*/  IMAD.WIDE R240, R0.reuse, 0x4, R238 ;  /* 0x0000000400f07825 */ /* 0x040fe200078e02ee */
[----:B------:R-:W-:Y:S02]  /*a6550*/  ISETP.LT.AND P3, PT, R211, c[0x0][0x178], !P4 ;  /* 0x00005e00d3007a0c */ /* 0x000fe40006761270 */
[----:B------:R-:W-:Y:S01]  /*a6560*/  ISETP.LT.AND P4, PT, R187, c[0x0][0x178], !P4 ;  /* 0x00005e00bb007a0c */ /* 0x000fe20006781270 */
[----:B------:R-:W-:Y:S01]  /*a6570*/  IMAD.WIDE R232, R0, 0x4, R236 ;  /* 0x0000000400e87825 */ /* 0x000fe200078e02ec */
[----:B------:R-:W-:-:S03]  /*a6580*/  ISETP.LT.AND P5, PT, R227, c[0x0][0x178], !P1 ;  /* 0x00005e00e3007a0c */ /* 0x000fc60004fa1270 */
[----:B------:R-:W-:Y:S01]  /*a6590*/  IMAD.WIDE R234, R0, 0x4, R206 ;  /* 0x0000000400ea7825 */ /* 0x000fe200078e02ce */
[----:B--2---:R-:W-:Y:S02]  /*a65a0*/  ISETP.GE.AND P0, PT, R248, c[0x0][0x17c], PT ;  /* 0x00005f00f8007a0c */ /* 0x004fe40003f06270 */
[----:B------:R-:W2:Y:S04]  /*a65b0*/  LDL.LU R248, [R1+0x550] ;  /* 0x0005500001f87983 */ /* 0x000ea80000300800 */
[----:B---3--:R1:W-:Y:S01]  /*a65c0*/  @P6 STG.E [R240.64], R3 ;  /* 0x00000003f0006986 */ /* 0x0083e2000c101904 */
[----:B------:R-:W-:-:S03]  /*a65d0*/  ISETP.LT.AND P6, PT, R210, c[0x0][0x178], !P1 ;  /* 0x00005e00d2007a0c */ /* 0x000fc60004fc1270 */
[----:B------:R3:W-:Y:S04]  /*a65e0*/  @P2 STG.E [R232.64], R244 ;  /* 0x000000f4e8002986 */ /* 0x0007e8000c101904 */
[----:B------:R4:W-:Y:S01]  /*a65f0*/  @P3 STG.E [R234.64], R245 ;  /* 0x000000f5ea003986 */ /* 0x0009e2000c101904 */
[C---:B-1----:R-:W-:Y:S01]  /*a6600*/  IADD3 R3, R0.reuse, c[0x0][0x198], RZ ;  /* 0x0000660000037a10 */ /* 0x042fe20007ffe0ff */
[----:B---3--:R-:W-:-:S04]  /*a6610*/  IMAD.WIDE R232, R0, 0x4, R204 ;  /* 0x0000000400e87825 */ /* 0x008fc800078e02cc */
[C---:B----4-:R-:W-:Y:S01]  /*a6620*/  IMAD.WIDE R234, R3.reuse, 0x4, R238 ;  /* 0x0000000403ea7825 */ /* 0x050fe200078e02ee */
[----:B------:R-:W-:Y:S03]  /*a6630*/  @P4 STG.E [R232.64], R246 ;  /* 0x000000f6e8004986 */ /* 0x000fe6000c101904 */
[----:B------:R-:W-:Y:S01]  /*a6640*/  IMAD.WIDE R240, R3, 0x4, R236 ;  /* 0x0000000403f07825 */ /* 0x000fe200078e02ec */
[----:B------:R-:W-:Y:S04]  /*a6650*/  @P5 STG.E [R234.64], R247 ;  /* 0x000000f7ea005986 */ /* 0x000fe8000c101904 */
[----:B------:R1:W-:Y:S01]  /*a6660*/  @P6 STG.E [R240.64], R249 ;  /* 0x000000f9f0006986 */ /* 0x0003e2000c101904 */
[----:B------:R-:W-:-:S03]  /*a6670*/  ISETP.LT.AND P3, PT, R211, c[0x0][0x178], !P1 ;  /* 0x00005e00d3007a0c */ /* 0x000fc60004f61270 */
[----:B-1----:R-:W3:Y:S01]  /*a6680*/  LDL.LU R249, [R1+0x554] ;  /* 0x0005540001f97983 */ /* 0x002ee20000300800 */
[----:B------:R-:W-:-:S03]  /*a6690*/  IMAD.WIDE R232, R3, 0x4, R206 ;  /* 0x0000000403e87825 */ /* 0x000fc600078e02ce */
[----:B------:R-:W4:Y:S01]  /*a66a0*/  LDL.LU R244, [R1+0x2300] ;  /* 0x0023000001f47983 */ /* 0x000f220000300800 */
[----:B------:R-:W-:-:S05]  /*a66b0*/  ISETP.LT.AND P1, PT, R187, c[0x0][0x178], !P1 ;  /* 0x00005e00bb007a0c */ /* 0x000fca0004f21270 */
[----:B------:R1:W-:Y:S01]  /*a66c0*/  @P3 STG.E [R232.64], R250 ;  /* 0x000000fae8003986 */ /* 0x0003e2000c101904 */
[----:B------:R-:W-:Y:S01]  /*a66d0*/  IMAD.WIDE R234, R3, 0x4, R204 ;  /* 0x0000000403ea7825 */ /* 0x000fe200078e02cc */
[----:B------:R-:W-:Y:S02]  /*a66e0*/  ISETP.GE.AND P2, PT, R243, c[0x0][0x17c], PT ;  /* 0x00005f00f3007a0c */ /* 0x000fe40003f46270 */
[----:B------:R-:W-:Y:S01]  /*a66f0*/  ISETP.GE.AND P3, PT, R242, c[0x0][0x17c], PT ;  /* 0x00005f00f2007a0c */ /* 0x000fe20003f66270 */
[----:B-1----:R-:W4:Y:S04]  /*a6700*/  LDL.LU R250, [R1+0x540] ;  /* 0x0005400001fa7983 */ /* 0x002f280000300800 */
[----:B------:R-:W4:Y:S04]  /*a6710*/  LDL.LU R243, [R1+0x2304] ;  /* 0x0023040001f37983 */ /* 0x000f280000300800 */
[----:B------:R1:W-:Y:S04]  /*a6720*/  @P1 STG.E [R234.64], R251 ;  /* 0x000000fbea001986 */ /* 0x0003e8000c101904 */
[----:B------:R-:W4:Y:S04]  /*a6730*/  LDL.LU R242, [R1+0x2308] ;  /* 0x0023080001f27983 */ /* 0x000f280000300800 */
[----:B-1----:R-:W4:Y:S01]  /*a6740*/  LDL.LU R251, [R1+0x544] ;  /* 0x0005440001fb7983 */ /* 0x002f220000300800 */
[----:B------:R-:W-:-:S02]  /*a6750*/  ISETP.LT.AND P6, PT, R227, c[0x0][0x178], !P0 ;  /* 0x00005e00e3007a0c */ /* 0x000fc400047c1270 */
[----:B------:R-:W-:Y:S02]  /*a6760*/  IADD3 R3, R3, c[0x0][0x198], RZ ;  /* 0x0000660003037a10 */ /* 0x000fe40007ffe0ff */
[----:B------:R-:W-:Y:S02]  /*a6770*/  ISETP.LT.AND P4, PT, R210, c[0x0][0x178], !P0 ;  /* 0x00005e00d2007a0c */ /* 0x000fe40004781270 */
[----:B------:R-:W-:Y:S01]  /*a6780*/  ISETP.LT.AND P5, PT, R211, c[0x0][0x178], !P0 ;  /* 0x00005e00d3007a0c */ /* 0x000fe200047a1270 */
[----:B------:R-:W-:Y:S01]  /*a6790*/  IMAD.WIDE R240, R3, 0x4, R238 ;  /* 0x0000000403f07825 */ /* 0x000fe200078e02ee */
[----:B------:R-:W-:Y:S02]  /*a67a0*/  ISETP.LT.AND P0, PT, R187, c[0x0][0x178], !P0 ;  /* 0x00005e00bb007a0c */ /* 0x000fe40004701270 */
[----:B------:R-:W-:Y:S01]  /*a67b0*/  ISETP.LT.AND P1, PT, R227, c[0x0][0x178], !P2 ;  /* 0x00005e00e3007a0c */ /* 0x000fe20005721270 */
[C---:B------:R-:W-:Y:S01]  /*a67c0*/  IMAD.WIDE R232, R3.reuse, 0x4, R236 ;  /* 0x0000000403e87825 */ /* 0x040fe200078e02ec */
[----:B------:R-:W-:-:S03]  /*a67d0*/  IADD3 R0, R3, c[0x0][0x198], RZ ;  /* 0x0000660003007a10 */ /* 0x000fc60007ffe0ff */
[----:B------:R-:W-:Y:S01]  /*a67e0*/  IMAD.WIDE R234, R3, 0x4, R206 ;  /* 0x0000000403ea7825 */ /* 0x000fe200078e02ce */
[----:B--2---:R1:W-:Y:S01]  /*a67f0*/  @P6 STG.E [R240.64], R248 ;  /* 0x000000f8f0006986 */ /* 0x0043e2000c101904 */
[----:B------:R-:W-:-:S03]  /*a6800*/  ISETP.LT.AND P6, PT, R210, c[0x0][0x178], !P2 ;  /* 0x00005e00d2007a0c */ /* 0x000fc600057c1270 */
[----:B------:R2:W-:Y:S04]  /*a6810*/  @P4 STG.E [R232.64], R228 ;  /* 0x000000e4e8004986 */ /* 0x0005e8000c101904 */
[----:B------:R2:W-:Y:S01]  /*a6820*/  @P5 STG.E [R234.64], R28 ;  /* 0x0000001cea005986 */ /* 0x0005e2000c101904 */
[----:B------:R-:W-:Y:S01]  /*a6830*/  ISETP.LT.AND P4, PT, R211, c[0x0][0x178], !P2 ;  /* 0x00005e00d3007a0c */ /* 0x000fe20005781270 */
[----:B-1----:R-:W-:-:S04]  /*a6840*/  IMAD.WIDE R240, R0, 0x4, R236 ;  /* 0x0000000400f07825 */ /* 0x002fc800078e02ec */
[----:B--2---:R-:W-:-:S04]  /*a6850*/  IMAD.WIDE R232, R3, 0x4, R204 ;  /* 0x0000000403e87825 */ /* 0x004fc800078e02cc */
[----:B------:R-:W-:Y:S01]  /*a6860*/  IMAD.WIDE R234, R0, 0x4, R238 ;  /* 0x0000000400ea7825 */ /* 0x000fe200078e02ee */
[----:B------:R1:W-:Y:S01]  /*a6870*/  @P0 STG.E [R232.64], R44 ;  /* 0x0000002ce8000986 */ /* 0x0003e2000c101904 */
[----:B------:R-:W-:Y:S02]  /*a6880*/  ISETP.LT.AND P2, PT, R187, c[0x0][0x178], !P2 ;  /* 0x00005e00bb007a0c */ /* 0x000fe40005741270 */
[----:B------:R-:W-:Y:S02]  /*a6890*/  ISETP.LT.AND P5, PT, R227, c[0x0][0x178], !P3 ;  /* 0x00005e00e3007a0c */ /* 0x000fe40005fa1270 */
[----:B------:R-:W-:Y:S02]  /*a68a0*/  ISETP.LT.AND P0, PT, R210, c[0x0][0x178], !P3 ;  /* 0x00005e00d2007a0c */ /* 0x000fe40005f01270 */
[C---:B------:R-:W-:Y:S01]  /*a68b0*/  IADD3 R3, R0.reuse, c[0x0][0x198], RZ ;  /* 0x0000660000037a10 */ /* 0x040fe20007ffe0ff */
[----:B-1----:R-:W-:Y:S01]  /*a68c0*/  IMAD.WIDE R232, R0, 0x4, R204 ;  /* 0x0000000400e87825 */ /* 0x002fe200078e02cc */
[----:B---3--:R-:W-:Y:S04]  /*a68d0*/  @P1 STG.E [R234.64], R249 ;  /* 0x000000f9ea001986 */ /* 0x008fe8000c101904 */
[----:B------:R1:W-:Y:S01]  /*a68e0*/  @P6 STG.E [R240.64], R229 ;  /* 0x000000e5f0006986 */ /* 0x0003e2000c101904 */
[----:B------:R-:W-:-:S02]  /*a68f0*/  ISETP.LT.AND P1, PT, R211, c[0x0][0x178], !P3 ;  /* 0x00005e00d3007a0c */ /* 0x000fc40005f21270 */
[----:B----4-:R-:W-:Y:S01]  /*a6900*/  ISETP.GE.AND P6, PT, R244, c[0x0][0x17c], PT ;  /* 0x00005f00f4007a0c */ /* 0x010fe20003fc6270 */
[----:B-1----:R-:W2:Y:S04]  /*a6910*/  LDL.LU R240, [R1+0x230c] ;  /* 0x00230c0001f07983 */ /* 0x002ea80000300800 */
[----:B------:R-:W3:Y:S01]  /*a6920*/  LDL.LU R248, [R1+0x470] ;  /* 0x0004700001f87983 */ /* 0x000ee20000300800 */
[----:B------:R-:W-:Y:S01]  /*a6930*/  IMAD.WIDE R228, R0, 0x4, R206 ;  /* 0x0000000400e47825 */ /* 0x000fe200078e02ce */
[----:B------:R-:W-:Y:S02]  /*a6940*/  ISETP.LT.AND P3, PT, R187, c[0x0][0x178], !P3 ;  /* 0x00005e00bb007a0c */ /* 0x000fe40005f61270 */
[----:B------:R-:W4:Y:S01]  /*a6950*/  LDL.LU R249, [R1+0x474] ;  /* 0x0004740001f97983 */ /* 0x000f220000300800 */
[----:B------:R-:W-:-:S03]  /*a6960*/  IMAD.WIDE R234, R3, 0x4, R238 ;  /* 0x0000000403ea7825 */ /* 0x000fc600078e02ee */
[----:B------:R1:W-:Y:S01]  /*a6970*/  @P4 STG.E [R228.64], R29 ;  /* 0x0000001de4004986 */ /* 0x0003e2000c101904 */
[----:B------:R-:W-:-:S03]  /*a6980*/  ISETP.LT.AND P4, PT, R227, c[0x0][0x178], !P6 ;  /* 0x00005e00e3007a0c */ /* 0x000fc60007781270 */
[----:B------:R1:W-:Y:S01]  /*a6990*/  @P2 STG.E [R232.64], R45 ;  /* 0x0000002de8002986 */ /* 0x0003e2000c101904 */
[----:B------:R-:W-:-:S03]  /*a69a0*/  IADD3 R0, R3, c[0x0][0x198], RZ ;  /* 0x0000660003007a10 */ /* 0x000fc60007ffe0ff */
[----:B------:R-:W-:Y:S01]  /*a69b0*/  @P5 STG.E [R234.64], R250 ;  /* 0x000000faea005986 */ /* 0x000fe2000c101904 */
[----:B-1----:R-:W-:-:S04]  /*a69c0*/  IMAD.WIDE R28, R3, 0x4, R206 ;  /* 0x00000004031c7825 */ /* 0x002fc800078e02ce */
[----:B------:R-:W-:-:S05]  /*a69d0*/  IMAD.WIDE R44, R3, 0x4, R236 ;  /* 0x00000004032c7825 */ /* 0x000fca00078e02ec */
[----:B------:R1:W-:Y:S04]  /*a69e0*/  @P0 STG.E [R44.64], R12 ;  /* 0x0000000c2c000986 */ /* 0x0003e8000c101904 */
[----:B------:R1:W-:Y:S02]  /*a69f0*/  @P1 STG.E [R28.64], R24 ;  /* 0x000000181c001986 */ /* 0x0003e4000c101904 */
[----:B-1----:R-:W-:-:S04]  /*a6a00*/  IMAD.WIDE R44, R0, 0x4, R238 ;  /* 0x00000004002c7825 */ /* 0x002fc800078e02ee */
[----:B------:R-:W-:-:S05]  /*a6a10*/  IMAD.WIDE R28, R3, 0x4, R204 ;  /* 0x00000004031c7825 */ /* 0x000fca00078e02cc */
[----:B------:R-:W-:Y:S04]  /*a6a20*/  @P3 STG.E [R28.64], R40 ;  /* 0x000000281c003986 */ /* 0x000fe8000c101904 */
[----:B------:R1:W-:Y:S04]  /*a6a30*/  @P4 STG.E [R44.64], R251 ;  /* 0x000000fb2c004986 */ /* 0x0003e8000c101904 */
[----:B-1----:R-:W4:Y:S04]  /*a6a40*/  LDL.LU R45, [R1+0x2318] ;  /* 0x00231800012d7983 */ /* 0x002f280000300800 */
[----:B------:R-:W4:Y:S01]  /*a6a50*/  LDL.LU R250, [R1+0x200] ;  /* 0x0002000001fa7983 */ /* 0x000f220000300800 */
[----:B------:R-:W-:-:S02]  /*a6a60*/  ISETP.LT.AND P5, PT, R210, c[0x0][0x178], !P6 ;  /* 0x00005e00d2007a0c */ /* 0x000fc400077a1270 */
[----:B------:R-:W-:Y:S01]  /*a6a70*/  ISETP.LT.AND P1, PT, R211, c[0x0][0x178], !P6 ;  /* 0x00005e00d3007a0c */ /* 0x000fe20007721270 */
[C---:B------:R-:W-:Y:S01]  /*a6a80*/  IMAD.WIDE R228, R0.reuse, 0x4, R236 ;  /* 0x0000000400e47825 */ /* 0x040fe200078e02ec */
[----:B------:R-:W-:Y:S01]  /*a6a90*/  ISETP.GE.AND P2, PT, R243, c[0x0][0x17c], PT ;  /* 0x00005f00f3007a0c */ /* 0x000fe20003f46270 */
[----:B------:R-:W4:Y:S01]  /*a6aa0*/  LDL.LU R44, [R1+0x231c] ;  /* 0x00231c00012c7983 */ /* 0x000f220000300800 */
[----:B------:R-:W-:Y:S02]  /*a6ab0*/  ISETP.LT.AND P6, PT, R187, c[0x0][0x178], !P6 ;  /* 0x00005e00bb007a0c */ /* 0x000fe400077c1270 */
[----:B------:R-:W-:Y:S01]  /*a6ac0*/  ISETP.LT.AND P3, PT, R227, c[0x0][0x178], !P2 ;  /* 0x00005e00e3007a0c */ /* 0x000fe20005761270 */
[----:B------:R-:W-:-:S04]  /*a6ad0*/  IMAD.WIDE R28, R0, 0x4, R204 ;  /* 0x00000004001c7825 */ /* 0x000fc800078e02cc */
[----:B------:R1:W-:Y:S01]  /*a6ae0*/  @P5 STG.E [R228.64], R13 ;  /* 0x0000000de4005986 */ /* 0x0003e2000c101904 */
[----:B------:R-:W-:Y:S02]  /*a6af0*/  ISETP.LT.AND P4, PT, R210, c[0x0][0x178], !P2 ;  /* 0x00005e00d2007a0c */ /* 0x000fe40005781270 */
[----:B------:R-:W-:Y:S01]  /*a6b00*/  ISETP.LT.AND P5, PT, R211, c[0x0][0x178], !P2 ;  /* 0x00005e00d3007a0c */ /* 0x000fe200057a1270 */
[----:B------:R-:W4:Y:S01]  /*a6b10*/  LDL.LU R40, [R1+0x2328] ;  /* 0x0023280001287983 */ /* 0x000f220000300800 */
[----:B------:R-:W-:Y:S01]  /*a6b20*/  ISETP.GE.AND P0, PT, R242, c[0x0][0x17c], PT ;  /* 0x00005f00f2007a0c */ /* 0x000fe20003f06270 */
[C---:B-1----:R-:W-:Y:S01]  /*a6b30*/  IMAD.WIDE R12, R0.reuse, 0x4, R206 ;  /* 0x00000004000c7825 */ /* 0x042fe200078e02ce */
[----:B------:R-:W-:Y:S01]  /*a6b40*/  IADD3 R0, R0, c[0x0][0x198], RZ ;  /* 0x0000660000007a10 */ /* 0x000fe20007ffe0ff */
[----:B------:R-:W4:Y:S04]  /*a6b50*/  LDL.LU R251, [R1+0x204] ;  /* 0x0002040001fb7983 */ /* 0x000f280000300800 */
[----:B------:R1:W-:Y:S01]  /*a6b60*/  @P1 STG.E [R12.64], R25 ;  /* 0x000000190c001986 */ /* 0x0003e2000c101904 */
[----:B------:R-:W-:-:S03]  /*a6b70*/  ISETP.LT.AND P2, PT, R187, c[0x0][0x178], !P2 ;  /* 0x00005e00bb007a0c */ /* 0x000fc60005741270 */
[----:B------:R1:W-:Y:S01]  /*a6b80*/  @P6 STG.E [R28.64], R41 ;  /* 0x000000291c006986 */ /* 0x0003e2000c101904 */
[----:B------:R-:W-:Y:S01]  /*a6b90*/  ISETP.LT.AND P6, PT, R227, c[0x0][0x178], !P0 ;  /* 0x00005e00e3007a0c */ /* 0x000fe200047c1270 */
[C---:B-1----:R-:W-:Y:S01]  /*a6ba0*/  IMAD.WIDE R12, R0.reuse, 0x4, R238 ;  /* 0x00000004000c7825 */ /* 0x042fe200078e02ee */
[----:B------:R-:W-:-:S03]  /*a6bb0*/  IADD3 R3, R0, c[0x0][0x198], RZ ;  /* 0x0000660000037a10 */ /* 0x000fc60007ffe0ff */
[----:B------:R-:W-:-:S04]  /*a6bc0*/  IMAD.WIDE R24, R0, 0x4, R236 ;  /* 0x0000000400187825 */ /* 0x000fc800078e02ec */
[----:B------:R-:W-:Y:S01]  /*a6bd0*/  IMAD.WIDE R28, R0, 0x4, R206 ;  /* 0x00000004001c7825 */ /* 0x000fe200078e02ce */
[----:B---3--:R1:W-:Y:S01]  /*a6be0*/  @P3 STG.E [R12.64], R248 ;  /* 0x000000f80c003986 */ /* 0x0083e2000c101904 */
[----:B------:R-:W-:-:S03]  /*a6bf0*/  ISETP.LT.AND P3, PT, R210, c[0x0][0x178], !P0 ;  /* 0x00005e00d2007a0c */ /* 0x000fc60004761270 */
[----:B------:R3:W-:Y:S01]  /*a6c00*/  @P4 STG.E [R24.64], R8 ;  /* 0x0000000818004986 */ /* 0x0007e2000c101904 */
[----:B------:R-:W-:Y:S02]  /*a6c10*/  ISETP.LT.AND P4, PT, R211, c[0x0][0x178], !P0 ;  /* 0x00005e00d3007a0c */ /* 0x000fe40004781270 */
[----:B--2---:R-:W-:Y:S01]  /*a6c20*/  ISETP.GE.AND P1, PT, R240, c[0x0][0x17c], PT ;  /* 0x00005f00f0007a0c */ /* 0x004fe20003f26270 */
[----:B------:R2:W-:Y:S01]  /*a6c30*/  @P5 STG.E [R28.64], R20 ;  /* 0x000000141c005986 */ /* 0x0005e2000c101904 */
[----:B------:R-:W-:Y:S01]  /*a6c40*/  ISETP.LT.AND P0, PT, R187, c[0x0][0x178], !P0 ;  /* 0x00005e00bb007a0c */ /* 0x000fe20004701270 */
[----:B-1----:R-:W-:-:S04]  /*a6c50*/  IMAD.WIDE R12, R0, 0x4, R204 ;  /* 0x00000004000c7825 */ /* 0x002fc800078e02cc */
[C---:B---3--:R-:W-:Y:S01]  /*a6c60*/  IMAD.WIDE R24, R3.reuse, 0x4, R238 ;  /* 0x0000000403187825 */ /* 0x048fe200078e02ee */
[----:B------:R1:W-:Y:S03]  /*a6c70*/  @P2 STG.E [R12.64], R36 ;  /* 0x000000240c002986 */ /* 0x0003e6000c101904 */
[----:B--2---:R-:W-:Y:S01]  /*a6c80*/  IMAD.WIDE R28, R3, 0x4, R236 ;  /* 0x00000004031c7825 */ /* 0x004fe200078e02ec */
[----:B------:R-:W-:Y:S01]  /*a6c90*/  ISETP.LT.AND P5, PT, R227, c[0x0][0x178], !P1 ;  /* 0x00005e00e3007a0c */ /* 0x000fe20004fa1270 */
[----:B----4-:R-:W-:Y:S01]  /*a6ca0*/  @P6 STG.E [R24.64], R249 ;  /* 0x000000f918006986 */ /* 0x010fe2000c101904 */
[----:B------:R-:W-:-:S03]  /*a6cb0*/  ISETP.LT.AND P6, PT, R210, c[0x0][0x178], !P1 ;  /* 0x00005e00d2007a0c */ /* 0x000fc60004fc1270 */
[----:B------:R2:W-:Y:S01]  /*a6cc0*/  @P3 STG.E [R28.64], R9 ;  /* 0x000000091c003986 */ /* 0x0005e2000c101904 */
[----:B------:R-:W-:Y:S02]  /*a6cd0*/  ISETP.LT.AND P3, PT, R211, c[0x0][0x178], !P1 ;  /* 0x00005e00d3007a0c */ /* 0x000fe40004f61270 */
[C---:B------:R-:W-:Y:S01]  /*a6ce0*/  IADD3 R0, R3.reuse, c[0x0][0x198], RZ ;  /* 0x0000660003007a10 */ /* 0x040fe20007ffe0ff */
[----:B-1----:R-:W-:-:S04]  /*a6cf0*/  IMAD.WIDE R12, R3, 0x4, R204 ;  /* 0x00000004030c7825 */ /* 0x002fc800078e02cc */
[----:B--2---:R-:W-:Y:S01]  /*a6d00*/  IMAD.WIDE R8, R3, 0x4, R206 ;  /* 0x0000000403087825 */ /* 0x004fe200078e02ce */
[----:B------:R-:W2:Y:S03]  /*a6d10*/  LDL.LU R28, [R1+0x2334] ;  /* 0x00233400011c7983 */ /* 0x000ea60000300800 */
[C---:B------:R-:W-:Y:S01]  /*a6d20*/  IMAD.WIDE R24, R0.reuse, 0x4, R238 ;  /* 0x0000000400187825 */ /* 0x040fe200078e02ee */
[----:B------:R1:W-:Y:S04]  /*a6d30*/  @P4 STG.E [R8.64], R21 ;  /* 0x0000001508004986 */ /* 0x0003e8000c101904 */
[----:B------:R3:W-:Y:S04]  /*a6d40*/  @P0 STG.E [R12.64], R37 ;  /* 0x000000250c000986 */ /* 0x0007e8000c101904 */
[----:B------:R-:W4:Y:S01]  /*a6d50*/  LDL.LU R248, [R1+0x558] ;  /* 0x0005580001f87983 */ /* 0x000f220000300800 */
[----:B-1----:R-:W-:-:S03]  /*a6d60*/  IMAD.WIDE R8, R0, 0x4, R236 ;  /* 0x0000000400087825 */ /* 0x002fc600078e02ec */
[----:B------:R-:W2:Y:S01]  /*a6d70*/  LDL.LU R249, [R1+0x55c] ;  /* 0x00055c0001f97983 */ /* 0x000ea20000300800 */
[----:B---3--:R-:W-:-:S03]  /*a6d80*/  IMAD.WIDE R12, R0, 0x4, R206 ;  /* 0x00000004000c7825 */ /* 0x008fc600078e02ce */
[----:B------:R-:W-:Y:S04]  /*a6d90*/  @P5 STG.E [R24.64], R250 ;  /* 0x000000fa18005986 */ /* 0x000fe8000c101904 */
[----:B------:R-:W-:Y:S04]  /*a6da0*/  @P6 STG.E [R8.64], R4 ;  /* 0x0000000408006986 */ /* 0x000fe8000c101904 */
[----:B------:R1:W-:Y:S04]  /*a6db0*/  @P3 STG.E [R12.64], R16 ;  /* 0x000000100c003986 */ /* 0x0003e8000c101904 */
[----:B-1----:R-:W3:Y:S01]  /*a6dc0*/  LDL.LU R16, [R1+0x234c] ;  /* 0x00234c0001107983 */ /* 0x002ee20000300800 */
[----:B------:R-:W-:-:S02]  /*a6dd0*/  ISETP.GE.AND P2, PT, R45, c[0x0][0x17c], PT ;  /* 0x00005f002d007a0c */ /* 0x000fc40003f46270 */
[----:B------:R-:W-:Y:S02]  /*a6de0*/  ISETP.LT.AND P1, PT, R187, c[0x0][0x178], !P1 ;  /* 0x00005e00bb007a0c */ /* 0x000fe40004f21270 */
[C---:B------:R-:W-:Y:S01]  /*a6df0*/  IADD3 R3, R0.reuse, c[0x0][0x198], RZ ;  /* 0x0000660000037a10 */ /* 0x040fe20007ffe0ff */
[----:B------:R-:W-:Y:S01]  /*a6e00*/  IMAD.WIDE R8, R0, 0x4, R204 ;  /* 0x0000000400087825 */ /* 0x000fe200078e02cc */
[----:B------:R-:W-:Y:S01]  /*a6e10*/  ISETP.LT.AND P5, PT, R227, c[0x0][0x178], !P2 ;  /* 0x00005e00e3007a0c */ /* 0x000fe200057a1270 */
[----:B------:R-:W2:Y:S01]  /*a6e20*/  LDL.LU R250, [R1+0x548] ;  /* 0x0005480001fa7983 */ /* 0x000ea20000300800 */
[----:B------:R-:W-:Y:S01]  /*a6e30*/  ISETP.LT.AND P4, PT, R210, c[0x0][0x178], !P2 ;  /* 0x00005e00d2007a0c */ /* 0x000fe20005781270 */
[----:B------:R-:W-:Y:S01]  /*a6e40*/  IMAD.WIDE R12, R3, 0x4, R238 ;  /* 0x00000004030c7825 */ /* 0x000fe200078e02ee */
[----:B------:R-:W-:-:S03]  /*a6e50*/  ISETP.LT.AND P3, PT, R211, c[0x0][0x178], !P2 ;  /* 0x00005e00d3007a0c */ /* 0x000fc60005761270 */
[----:B------:R-:W-:Y:S01]  /*a6e60*/  IMAD.WIDE R20, R3, 0x4, R236 ;  /* 0x0000000403147825 */ /* 0x000fe200078e02ec */
[----:B------:R-:W-:Y:S01]  /*a6e70*/  ISETP.GE.AND P0, PT, R44, c[0x0][0x17c], PT ;  /* 0x00005f002c007a0c */ /* 0x000fe20003f06270 */
[----:B------:R1:W-:Y:S01]  /*a6e80*/  @P1 STG.E [R8.64], R32 ;  /* 0x0000002008001986 */ /* 0x0003e2000c101904 */
[----:B------:R-:W-:-:S03]  /*a6e90*/  ISETP.LT.AND P6, PT, R187, c[0x0][0x178], !P2 ;  /* 0x00005e00bb007a0c */ /* 0x000fc600057c1270 */
[----:B------:R-:W-:Y:S01]  /*a6ea0*/  @P5 STG.E [R12.64], R251 ;  /* 0x000000fb0c005986 */ /* 0x000fe2000c101904 */
[----:B------:R-:W-:-:S03]  /*a6eb0*/  ISETP.LT.AND P1, PT, R227, c[0x0][0x178], !P0 ;  /* 0x00005e00e3007a0c */ /* 0x000fc60004721270 */
[----:B------:R1:W-:Y:S01]  /*a6ec0*/  @P4 STG.E [R20.64], R5 ;  /* 0x0000000514004986 */ /* 0x0003e2000c101904 */
[----:B------:R-:W-:Y:S01]  /*a6ed0*/  ISETP.LT.AND P5, PT, R210, c[0x0][0x178], !P0 ;  /* 0x00005e00d2007a0c */ /* 0x000fe200047a1270 */
[----:B-1----:R-:W-:Y:S01]  /*a6ee0*/  IMAD.WIDE R8, R3, 0x4, R204 ;  /* 0x0000000403087825 */ /* 0x002fe200078e02cc */
[----:B------:R-:W-:-:S03]  /*a6ef0*/  ISETP.LT.AND P4, PT, R211, c[0x0][0x178], !P0 ;  /* 0x00005e00d3007a0c */ /* 0x000fc60004781270 */
[C---:B------:R-:W-:Y:S01]  /*a6f00*/  IMAD.WIDE R4, R3.reuse, 0x4, R206 ;  /* 0x0000000403047825 */ /* 0x040fe200078e02ce */
[----:B------:R-:W-:Y:S01]  /*a6f10*/  IADD3 R3, R3, c[0x0][0x198], RZ ;  /* 0x0000660003037a10 */ /* 0x000fe20007ffe0ff */
[----:B------:R-:W2:Y:S01]  /*a6f20*/  LDL.LU R20, [R1+0x2348] ;  /* 0x0023480001147983 */ /* 0x000ea20000300800 */
[----:B------:R-:W-:-:S03]  /*a6f30*/  ISETP.LT.AND P0, PT, R187, c[0x0][0x178], !P0 ;  /* 0x00005e00bb007a0c */ /* 0x000fc60004701270 */
[----:B------:R1:W-:Y:S01]  /*a6f40*/  @P3 STG.E [R4.64], R17 ;  /* 0x0000001104003986 */ /* 0x0003e2000c101904 */
[----:B------:R-:W-:-:S03]  /*a6f50*/  IMAD.WIDE R12, R3, 0x4, R206 ;  /* 0x00000004030c7825 */ /* 0x000fc600078e02ce */
[----:B------:R1:W-:Y:S04]  /*a6f60*/  @P6 STG.E [R8.64], R33 ;  /* 0x0000002108006986 */ /* 0x0003e8000c101904 */
[----:B-1----:R-:W2:Y:S01]  /*a6f70*/  LDL.LU R17, [R1+0x235c] ;  /* 0x00235c0001117983 */ /* 0x002ea20000300800 */
[----:B------:R-:W-:-:S03]  /*a6f80*/  IMAD.WIDE R4, R3, 0x4, R238 ;  /* 0x0000000403047825 */ /* 0x000fc600078e02ee */
[----:B------:R-:W2:Y:S01]  /*a6f90*/  LDL.LU R251, [R1+0x54c] ;  /* 0x00054c0001fb7983 */ /* 0x000ea20000300800 */
[----:B------:R-:W-:-:S03]  /*a6fa0*/  IMAD.WIDE R8, R3, 0x4, R236 ;  /* 0x0000000403087825 */ /* 0x000fc600078e02ec */
[----:B----4-:R1:W-:Y:S04]  /*a6fb0*/  @P1 STG.E [R4.64], R248 ;  /* 0x000000f804001986 */ /* 0x0103e8000c101904 */
[----:B------:R4:W-:Y:S04]  /*a6fc0*/  @P5 STG.E [R8.64], R230 ;  /* 0x000000e608005986 */ /* 0x0009e8000c101904 */
[----:B------:R2:W-:Y:S01]  /*a6fd0*/  @P4 STG.E [R12.64], R30 ;  /* 0x0000001e0c004986 */ /* 0x0005e2000c101904 */
[----:B-1----:R-:W-:-:S05]  /*a6fe0*/  IMAD.WIDE R4, R3, 0x4, R204 ;  /* 0x0000000403047825 */ /* 0x002fca00078e02cc */
[----:B------:R1:W-:Y:S01]  /*a6ff0*/  @P0 STG.E [R4.64], R46 ;  /* 0x0000002e04000986 */ /* 0x0003e2000c101904 */
[----:B---3--:R-:W-:-:S03]  /*a7000*/  ISETP.GE.AND P0, PT, R16, c[0x0][0x17c], PT ;  /* 0x00005f0010007a0c */ /* 0x008fc60003f06270 */
[----:B------:R-:W3:Y:S01]  /*a7010*/  LDL.LU R16, [R1+0x2364] ;  /* 0x0023640001107983 */ /* 0x000ee20000300800 */
[----:B------:R-:W-:Y:S02]  /*a7020*/  ISETP.GE.AND P2, PT, R40, c[0x0][0x17c], PT ;  /* 0x00005f0028007a0c */ /* 0x000fe40003f46270 */
[----:B------:R-:W-:Y:S01]  /*a7030*/  IADD3 R0, R3, c[0x0][0x198], RZ ;  /* 0x0000660003007a10 */ /* 0x000fe20007ffe0ff */
[----:B------:R-:W3:Y:S01]  /*a7040*/  LDL.LU R248, [R1+0x478] ;  /* 0x0004780001f87983 */ /* 0x000ee20000300800 */
[----:B------:R-:W-:Y:S02]  /*a7050*/  ISETP.LT.AND P6, PT, R227, c[0x0][0x178], !P2 ;  /* 0x00005e00e3007a0c */ /* 0x000fe400057c1270 */
[----:B------:R-:W-:Y:S01]  /*a7060*/  ISETP.LT.AND P1, PT, R210, c[0x0][0x178], !P2 ;  /* 0x00005e00d2007a0c */ /* 0x000fe20005721270 */
[----:B----4-:R-:W-:Y:S01]  /*a7070*/  IMAD.WIDE R8, R0, 0x4, R238 ;  /* 0x0000000400087825 */ /* 0x010fe200078e02ee */
[----:B------:R-:W-:Y:S02]  /*a7080*/  ISETP.LT.AND P4, PT, R211, c[0x0][0x178], !P2 ;  /* 0x00005e00d3007a0c */ /* 0x000fe40005781270 */
[----:B--2---:R-:W-:Y:S01]  /*a7090*/  ISETP.GE.AND P3, PT, R28, c[0x0][0x17c], PT ;  /* 0x00005f001c007a0c */ /* 0x004fe20003f66270 */
[----:B------:R-:W-:Y:S01]  /*a70a0*/  IMAD.WIDE R12, R0, 0x4, R236 ;  /* 0x00000004000c7825 */ /* 0x000fe200078e02ec */
[----:B------:R-:W-:-:S02]  /*a70b0*/  ISETP.LT.AND P2, PT, R187, c[0x0][0x178], !P2 ;  /* 0x00005e00bb007a0c */ /* 0x000fc40005741270 */
[----:B------:R-:W-:-:S03]  /*a70c0*/  ISETP.LT.AND P5, PT, R227, c[0x0][0x178], !P3 ;  /* 0x00005e00e3007a0c */ /* 0x000fc60005fa1270 */
[----:B------:R2:W-:Y:S01]  /*a70d0*/  @P6 STG.E [R8.64], R249 ;  /* 0x000000f908006986 */ /* 0x0005e2000c101904 */
[----:B------:R-:W-:Y:S01]  /*a70e0*/  ISETP.LT.AND P6, PT, R210, c[0x0][0x178], !P3 ;  /* 0x00005e00d2007a0c */ /* 0x000fe20005fc1270 */
[C---:B-1----:R-:W-:Y:S02]  /*a70f0*/  IMAD.WIDE R4, R0.reuse, 0x4, R206 ;  /* 0x0000000400047825 */ /* 0x042fe400078e02ce */
[----:B------:R1:W-:Y:S01]  /*a7100*/  @P1 STG.E [R12.64], R231 ;  /* 0x000000e70c001986 */ /* 0x0003e2000c101904 */
[----:B------:R-:W-:Y:S02]  /*a7110*/  ISETP.LT.AND P1, PT, R211, c[0x0][0x178], !P3 ;  /* 0x00005e00d3007a0c */ /* 0x000fe40005f21270 */
[C---:B------:R-:W-:Y:S01]  /*a7120*/  IADD3 R3, R0.reuse, c[0x0][0x198], RZ ;  /* 0x0000660000037a10 */ /* 0x040fe20007ffe0ff */
[----:B------:R4:W-:Y:S01]  /*a7130*/  @P4 STG.E [R4.64], R31 ;  /* 0x0000001f04004986 */ /* 0x0009e2000c101904 */
[----:B--2---:R-:W-:-:S03]  /*a7140*/  IMAD.WIDE R8, R0, 0x4, R204 ;  /* 0x0000000400087825 */ /* 0x004fc600078e02cc */
[----:B------:R-:W2:Y:S01]  /*a7150*/  LDL.LU R249, [R1+0x47c] ;  /* 0x00047c0001f97983 */ /* 0x000ea20000300800 */
[----:B-1----:R-:W-:-:S03]  /*a7160*/  IMAD.WIDE R12, R3, 0x4, R238 ;  /* 0x00000004030c7825 */ /* 0x002fc600078e02ee */
[----:B------:R1:W-:Y:S01]  /*a7170*/  @P2 STG.E [R8.64], R47 ;  /* 0x0000002f08002986 */ /* 0x0003e2000c101904 */
[----:B----4-:R-:W-:Y:S01]  /*a7180*/  IMAD.WIDE R4, R3, 0x4, R236 ;  /* 0x0000000403047825 */ /* 0x010fe200078e02ec */
[----:B------:R-:W-:Y:S02]  /*a7190*/  ISETP.LT.AND P3, PT, R187, c[0x0][0x178], !P3 ;  /* 0x00005e00bb007a0c */ /* 0x000fe40005f61270 */
[----:B------:R-:W-:Y:S01]  /*a71a0*/  @P5 STG.E [R12.64], R250 ;  /* 0x000000fa0c005986 */ /* 0x000fe2000c101904 */
[----:B------:R-:W-:Y:S01]  /*a71b0*/  ISETP.LT.AND P5, PT, R227, c[0x0][0x178], !P0 ;  /* 0x00005e00e3007a0c */ /* 0x000fe200047a1270 */
[----:B-1----:R-:W-:Y:S02]  /*a71c0*/  IMAD.WIDE R8, R3, 0x4, R206 ;  /* 0x0000000403087825 */ /* 0x002fe400078e02ce */
[----:B------:R1:W-:Y:S01]  /*a71d0*/  @P6 STG.E [R4.64], R14 ;  /* 0x0000000e04006986 */ /* 0x0003e2000c101904 */
[----:B------:R-:W-:Y:S02]  /*a71e0*/  ISETP.LT.AND P4, PT, R210, c[0x0][0x178], !P0 ;  /* 0x00005e00d2007a0c */ /* 0x000fe40004781270 */
[----:B------:R-:W-:Y:S01]  /*a71f0*/  ISETP.LT.AND P6, PT, R187, c[0x0][0x178], !P0 ;  /* 0x00005e00bb007a0c */ /* 0x000fe200047c1270 */
[----:B------:R4:W-:Y:S01]  /*a7200*/  @P1 STG.E [R8.64], R26 ;  /* 0x0000001a08001986 */ /* 0x0009e2000c101904 */
[----:B------:R-:W-:-:S02]  /*a7210*/  ISETP.LT.AND P1, PT, R211, c[0x0][0x178], !P0 ;  /* 0x00005e00d3007a0c */ /* 0x000fc40004721270 */
[----:B------:R-:W-:Y:S02]  /*a7220*/  ISETP.GE.AND P0, PT, R17, c[0x0][0x17c], PT ;  /* 0x00005f0011007a0c */ /* 0x000fe40003f06270 */
[----:B------:R-:W2:Y:S01]  /*a7230*/  LDL.LU R17, [R1+0x237c] ;  /* 0x00237c0001117983 */ /* 0x000ea20000300800 */
[C---:B------:R-:W-:Y:S01]  /*a7240*/  IADD3 R0, R3.reuse, c[0x0][0x198], RZ ;  /* 0x0000660003007a10 */ /* 0x040fe20007ffe0ff */
[----:B-1----:R-:W-:Y:S02]  /*a7250*/  IMAD.WIDE R4, R3, 0x4, R204 ;  /* 0x0000000403047825 */ /* 0x002fe400078e02cc */
[----:B------:R-:W2:Y:S02]  /*a7260*/  LDL.LU R250, [R1+0x208] ;  /* 0x0002080001fa7983 */ /* 0x000ea40000300800 */
[C---:B----4-:R-:W-:Y:S02]  /*a7270*/  IMAD.WIDE R8, R0.reuse, 0x4, R238 ;  /* 0x0000000400087825 */ /* 0x050fe400078e02ee */
[----:B------:R1:W-:Y:S02]  /*a7280*/  @P3 STG.E [R4.64], R42 ;  /* 0x0000002a04003986 */ /* 0x0003e4000c101904 */
[----:B------:R-:W-:-:S02]  /*a7290*/  IMAD.WIDE R12, R0, 0x4, R236 ;  /* 0x00000004000c7825 */ /* 0x000fc400078e02ec */
[----:B------:R-:W-:Y:S04]  /*a72a0*/  @P5 STG.E [R8.64], R251 ;  /* 0x000000fb08005986 */ /* 0x000fe8000c101904 */
[----:B------:R4:W-:Y:S01]  /*a72b0*/  @P4 STG.E [R12.64], R15 ;  /* 0x0000000f0c004986 */ /* 0x0009e2000c101904 */
[----:B-1----:R-:W-:-:S05]  /*a72c0*/  IMAD.WIDE R4, R0, 0x4, R206 ;  /* 0x0000000400047825 */ /* 0x002fca00078e02ce */
[----:B------:R1:W-:Y:S01]  /*a72d0*/  @P1 STG.E [R4.64], R27 ;  /* 0x0000001b04001986 */ /* 0x0003e2000c101904 */
[----:B---3--:R-:W-:-:S03]  /*a72e0*/  ISETP.GE.AND P1, PT, R16, c[0x0][0x17c], PT ;  /* 0x00005f0010007a0c */ /* 0x008fc60003f26270 */
[----:B------:R-:W3:Y:S04]  /*a72f0*/  LDL.LU R16, [R1+0x2378] ;  /* 0x0023780001107983 */ /* 0x000ee80000300800 */
[----:B----4-:R-:W4:Y:S04]  /*a7300*/  LDL.LU R15, [R1+0x238c] ;  /* 0x00238c00010f7983 */ /* 0x010f280000300800 */
[----:B------:R-:W3:Y:S01]  /*a7310*/  LDL.LU R251, [R1+0x20c] ;  /* 0x00020c0001fb7983 */ /* 0x000ee20000300800 */
[----:B------:R-:W-:Y:S01]  /*a7320*/  ISETP.GE.AND P2, PT, R20, c[0x0][0x17c], PT ;  /* 0x00005f0014007a0c */ /* 0x000fe20003f46270 */
[----:B------:R-:W-:-:S02]  /*a7330*/  IMAD.WIDE R8, R0, 0x4, R204 ;  /* 0x0000000400087825 */ /* 0x000fc400078e02cc */
[----:B------:R-:W4:Y:S01]  /*a7340*/  LDL.LU R14, [R1+0x2394] ;  /* 0x00239400010e7983 */ /* 0x000f220000300800 */
[----:B------:R-:W-:Y:S02]  /*a7350*/  ISETP.LT.AND P4, PT, R227, c[0x0][0x178], !P2 ;  /* 0x00005e00e3007a0c */ /* 0x000fe40005781270 */
[----:B------:R-:W-:Y:S02]  /*a7360*/  ISETP.LT.AND P5, PT, R210, c[0x0][0x178], !P2 ;  /* 0x00005e00d2007a0c */ /* 0x000fe400057a1270 */
[----:B------:R-:W-:Y:S02]  /*a7370*/  IADD3 R0, R0, c[0x0][0x198], RZ ;  /* 0x0000660000007a10 */ /* 0x000fe40007ffe0ff */
[----:B------:R-:W-:Y:S01]  /*a7380*/  ISETP.LT.AND P3, PT, R211, c[0x0][0x178], !P2 ;  /* 0x00005e00d3007a0c */ /* 0x000fe20005761270 */
[----:B------:R1:W-:Y:S02]  /*a7390*/  @P6 STG.E [R8.64], R43 ;  /* 0x0000002b08006986 */ /* 0x0003e4000c101904 */
[----:B-1----:R-:W-:Y:S01]  /*a73a0*/  IMAD.WIDE R4, R0, 0x4, R238 ;  /* 0x0000000400047825 */ /* 0x002fe200078e02ee */
[----:B------:R-:W-:-:S02]  /*a73b0*/  ISETP.LT.AND P2, PT, R187, c[0x0][0x178], !P2 ;  /* 0x00005e00bb007a0c */ /* 0x000fc40005741270 */
[----:B------:R-:W-:Y:S01]  /*a73c0*/  ISETP.LT.AND P6, PT, R227, c[0x0][0x178], !P0 ;  /* 0x00005e00e3007a0c */ /* 0x000fe200047c1270 */
[----:B------:R-:W-:Y:S01]  /*a73d0*/  IMAD.WIDE R12, R0, 0x4, R206 ;  /* 0x00000004000c7825 */ /* 0x000fe200078e02ce */
[----:B------:R1:W-:Y:S01]  /*a73e0*/  @P4 STG.E [R4.64], R248 ;  /* 0x000000f804004986 */ /* 0x0003e2000c101904 */
[----:B------:R-:W-:Y:S02]  /*a73f0*/  ISETP.LT.AND P4, PT, R210, c[0x0][0x178], !P0 ;  /* 0x00005e00d2007a0c */ /* 0x000fe40004781270 */
[C---:B------:R-:W-:Y:S01]  /*a7400*/  IMAD.WIDE R8, R0.reuse, 0x4, R236 ;  /* 0x0000000400087825 */ /* 0x040fe200078e02ec */
[----:B------:R-:W-:-:S04]  /*a7410*/  IADD3 R3, R0, c[0x0][0x198], RZ ;  /* 0x0000660000037a10 */ /* 0x000fc80007ffe0ff */
[----:B------:R2:W-:Y:S01]  /*a7420*/  @P5 STG.E [R8.64], R10 ;  /* 0x0000000a08005986 */ /* 0x0005e2000c101904 */
[----:B------:R-:W-:-:S03]  /*a7430*/  ISETP.LT.AND P5, PT, R227, c[0x0][0x178], !P1 ;  /* 0x00005e00e3007a0c */ /* 0x000fc60004fa1270 */
[----:B------:R2:W-:Y:S01]  /*a7440*/  @P3 STG.E [R12.64], R22 ;  /* 0x000000160c003986 */ /* 0x0005e2000c101904 */
[----:B------:R-:W-:Y:S01]  /*a7450*/  ISETP.LT.AND P3, PT, R211, c[0x0][0x178], !P0 ;  /* 0x00005e00d3007a0c */ /* 0x000fe20004761270 */
[----:B-1----:R-:W-:Y:S01]  /*a7460*/  IMAD.WIDE R4, R0, 0x4, R204 ;  /* 0x0000000400047825 */ /* 0x002fe200078e02cc */
[----:B------:R-:W-:Y:S02]  /*a7470*/  ISETP.LT.AND P0, PT, R187, c[0x0][0x178], !P0 ;  /* 0x00005e00bb007a0c */ /* 0x000fe40004701270 */
[C---:B------:R-:W-:Y:S01]  /*a7480*/  IADD3 R0, R3.reuse, c[0x0][0x198], RZ ;  /* 0x0000660003007a10 */ /* 0x040fe20007ffe0ff */
[C---:B--2---:R-:W-:Y:S01]  /*a7490*/  IMAD.WIDE R8, R3.reuse, 0x4, R238 ;  /* 0x0000000403087825 */ /* 0x044fe200078e02ee */
[----:B------:R1:W-:Y:S03]  /*a74a0*/  @P2 STG.E [R4.64], R38 ;  /* 0x0000002604002986 */ /* 0x0003e6000c101904 */
[----:B------:R-:W-:Y:S01]  /*a74b0*/  IMAD.WIDE R12, R3, 0x4, R236 ;  /* 0x00000004030c7825 */ /* 0x000fe200078e02ec */
[----:B------:R2:W-:Y:S01]  /*a74c0*/  @P6 STG.E [R8.64], R249 ;  /* 0x000000f908006986 */ /* 0x0005e2000c101904 */
[----:B------:R-:W-:-:S03]  /*a74d0*/  ISETP.LT.AND P6, PT, R210, c[0x0][0x178], !P1 ;  /* 0x00005e00d2007a0c */ /* 0x000fc60004fc1270 */
[----:B------:R2:W-:Y:S01]  /*a74e0*/  @P4 STG.E [R12.64], R11 ;  /* 0x0000000b0c004986 */ /* 0x0005e2000c101904 */
[----:B------:R-:W-:Y:S01]  /*a74f0*/  ISETP.LT.AND P4, PT, R211, c[0x0][0x178], !P1 ;  /* 0x00005e00d3007a0c */ /* 0x000fe20004f81270 */
[----:B-1----:R-:W-:Y:S01]  /*a7500*/  IMAD.WIDE R4, R3, 0x4, R206 ;  /* 0x0000000403047825 */ /* 0x002fe200078e02ce */
[----:B------:R-:W-:-:S03]  /*a7510*/  ISETP.GE.AND P2, PT, R17, c[0x0][0x17c], PT ;  /* 0x00005f0011007a0c */ /* 0x000fc60003f46270 */
[----:B--2---:R-:W-:Y:S01]  /*a7520*/  IMAD.WIDE R8, R3, 0x4, R204 ;  /* 0x0000000403087825 */ /* 0x004fe200078e02cc */
[----:B------:R1:W-:Y:S03]  /*a7530*/  @P3 STG.E [R4.64], R23 ;  /* 0x0000001704003986 */ /* 0x0003e6000c101904 */
[----:B------:R-:W-:Y:S01]  /*a7540*/  IMAD.WIDE R10, R0, 0x4, R238 ;  /* 0x00000004000a7825 */ /* 0x000fe200078e02ee */
[----:B------:R-:W2:Y:S01]  /*a7550*/  LDL.LU R13, [R1+0x23ac] ;  /* 0x0023ac00010d7983 */ /* 0x000ea20000300800 */
[----:B------:R-:W-:-:S03]  /*a7560*/  ISETP.LT.AND P1, PT, R187, c[0x0][0x178], !P1 ;  /* 0x00005e00bb007a0c */ /* 0x000fc60004f21270 */
[----:B------:R1:W-:Y:S01]  /*a7570*/  @P0 STG.E [R8.64], R39 ;  /* 0x0000002708000986 */ /* 0x0003e2000c101904 */
[----:B------:R-:W-:-:S03]  /*a7580*/  ISETP.LT.AND P3, PT, R210, c[0x0][0x178], !P2 ;  /* 0x00005e00d2007a0c */ /* 0x000fc60005761270 */
[----:B------:R1:W-:Y:S01]  /*a7590*/  @P5 STG.E [R10.64], R250 ;  /* 0x000000fa0a005986 */ /* 0x0003e2000c101904 */
[----:B------:R-:W-:Y:S01]  /*a75a0*/  ISETP.LT.AND P5, PT, R227, c[0x0][0x178], !P2 ;  /* 0x00005e00e3007a0c */ /* 0x000fe200057a1270 */
[C---:B-1----:R-:W-:Y:S01]  /*a75b0*/  IMAD.WIDE R4, R0.reuse, 0x4, R236 ;  /* 0x0000000400047825 */ /* 0x042fe200078e02ec */
[C---:B------:R-:W-:Y:S01]  /*a75c0*/  IADD3 R3, R0.reuse, c[0x0][0x198], RZ ;  /* 0x0000660000037a10 */ /* 0x040fe20007ffe0ff */
[----:B------:R-:W2:Y:S02]  /*a75d0*/  LDL.LU R12, [R1+0x23a8] ;  /* 0x0023a800010c7983 */ /* 0x000ea40000300800 */
[----:B------:R-:W-:Y:S02]  /*a75e0*/  IMAD.WIDE R8, R0, 0x4, R206 ;  /* 0x0000000400087825 */ /* 0x000fe400078e02ce */
[----:B------:R1:W-:Y:S04]  /*a75f0*/  @P6 STG.E [R4.64], R6 ;  /* 0x0000000604006986 */ /* 0x0003e8000c101904 */
[----:B------:R1:W-:Y:S01]  /*a7600*/  @P4 STG.E [R8.64], R18 ;  /* 0x0000001208004986 */ /* 0x0003e2000c101904 */
[----:B------:R-:W-:-:S04]  /*a7610*/  IMAD.WIDE R10, R3, 0x4, R236 ;  /* 0x00000004030a7825 */ /* 0x000fc800078e02ec */
[----:B-1----:R-:W-:-:S04]  /*a7620*/  IMAD.WIDE R4, R0, 0x4, R204 ;  /* 0x0000000400047825 */ /* 0x002fc800078e02cc */
[----:B------:R-:W-:Y:S01]  /*a7630*/  IMAD.WIDE R8, R3, 0x4, R238 ;  /* 0x0000000403087825 */ /* 0x000fe200078e02ee */
[----:B------:R-:W-:Y:S04]  /*a7640*/  @P1 STG.E [R4.64], R34 ;  /* 0x0000002204001986 */ /* 0x000fe8000c101904 */
[----:B---3--:R-:W-:Y:S04]  /*a7650*/  @P5 STG.E [R8.64], R251 ;  /* 0x000000fb08005986 */ /* 0x008fe8000c101904 */
[----:B------:R1:W-:Y:S04]  /*a7660*/  @P3 STG.E [R10.64], R7 ;  /* 0x000000070a003986 */ /* 0x0003e8000c101904 */
[----:B-1----:R-:W3:Y:S04]  /*a7670*/  LDL.LU R10, [R1+0x23bc] ;  /* 0x0023bc00010a7983 */ /* 0x002ee80000300800 */
[----:B------:R-:W3:Y:S01]  /*a7680*/  LDL.LU R0, [R1+0x23c4] ;  /* 0x0023c40001007983 */ /* 0x000ee20000300800 */
[----:B------:R-:W-:-:S02]  /*a7690*/  ISETP.LT.AND P4, PT, R211, c[0x0][0x178], !P2 ;  /* 0x00005e00d3007a0c */ /* 0x000fc40005781270 */
[----:B------:R-:W-:Y:S02]  /*a76a0*/  ISETP.GE.AND P0, PT, R16, c[0x0][0x17c], PT ;  /* 0x00005f0010007a0c */ /* 0x000fe40003f06270 */
[----:B------:R-:W-:Y:S02]  /*a76b0*/  ISETP.LT.AND P6, PT, R187, c[0x0][0x178], !P2 ;  /* 0x00005e00bb007a0c */ /* 0x000fe400057c1270 */
[----:B------:R-:W-:Y:S01]  /*a76c0*/  ISETP.LT.AND P3, PT, R227, c[0x0][0x178], !P0 ;  /* 0x00005e00e3007a0c */ /* 0x000fe20004761270 */
[----:B------:R-:W-:-:S04]  /*a76d0*/  IMAD.WIDE R4, R3, 0x4, R206 ;  /* 0x0000000403047825 */ /* 0x000fc800078e02ce */
[C---:B------:R-:W-:Y:S01]  /*a76e0*/  IMAD.WIDE R6, R3.reuse, 0x4, R204 ;  /* 0x0000000403067825 */ /* 0x040fe200078e02cc */
[----:B------:R-:W-:Y:S01]  /*a76f0*/  IADD3 R3, R3, c[0x0][0x198], RZ ;  /* 0x0000660003037a10 */ /* 0x000fe20007ffe0ff */
[----:B------:R1:W-:Y:S01]  /*a7700*/  @P4 STG.E [R4.64], R19 ;  /* 0x0000001304004986 */ /* 0x0003e2000c101904 */
[----:B------:R-:W-:Y:S02]  /*a7710*/  ISETP.LT.AND P5, PT, R210, c[0x0][0x178], !P0 ;  /* 0x00005e00d2007a0c */ /* 0x000fe400047a1270 */
[----:B------:R-:W-:Y:S02]  /*a7720*/  ISETP.LT.AND P1, PT, R211, c[0x0][0x178], !P0 ;  /* 0x00005e00d3007a0c */ /* 0x000fe40004721270 */
[----:B----4-:R-:W-:Y:S01]  /*a7730*/  ISETP.GE.AND P2, PT, R15, c[0x0][0x17c], PT ;  /* 0x00005f000f007a0c */ /* 0x010fe20003f46270 */
[----:B------:R4:W-:Y:S01]  /*a7740*/  @P6 STG.E [R6.64], R35 ;  /* 0x0000002306006986 */ /* 0x0009e2000c101904 */
[----:B------:R-:W-:Y:S01]  /*a7750*/  ISETP.LT.AND P0, PT, R187, c[0x0][0x178], !P0 ;  /* 0x00005e00bb007a0c */ /* 0x000fe20004701270 */
[----:B-1----:R-:W-:Y:S01]  /*a7760*/  IMAD.WIDE R4, R3, 0x4, R238 ;  /* 0x0000000403047825 */ /* 0x002fe200078e02ee */
[----:B------:R-:W-:-:S04]  /*a7770*/  ISETP.LT.AND P6, PT, R227, c[0x0][0x178], !P2 ;  /* 0x00005e00e3007a0c */ /* 0x000fc800057c1270 */
[----:B------:R1:W-:Y:S01]  /*a7780*/  @P3 STG.E [R4.64], R60 ;  /* 0x0000003c04003986 */ /* 0x0003e2000c101904 */
[C---:B----4-:R-:W-:Y:S01]  /*a7790*/  IMAD.WIDE R6, R3.reuse, 0x4, R236 ;  /* 0x0000000403067825 */ /* 0x050fe200078e02ec */
[----:B------:R-:W-:Y:S02]  /*a77a0*/  ISETP.LT.AND P3, PT, R210, c[0x0][0x178], !P2 ;  /* 0x00005e00d2007a0c */ /* 0x000fe40005761270 */
[C---:B------:R-:W-:Y:S01]  /*a77b0*/  IADD3 R11, R3.reuse, c[0x0][0x198], RZ ;  /* 0x00006600030b7a10 */ /* 0x040fe20007ffe0ff */
[----:B------:R-:W-:Y:S01]  /*a77c0*/  IMAD.WIDE R8, R3, 0x4, R206 ;  /* 0x0000000403087825 */ /* 0x000fe200078e02ce */
[----:B------:R4:W-:Y:S01]  /*a77d0*/  @P5 STG.E [R6.64], R76 ;  /* 0x0000004c06005986 */ /* 0x0009e2000c101904 */
[----:B------:R-:W-:-:S03]  /*a77e0*/  ISETP.GE.AND P4, PT, R14, c[0x0][0x17c], PT ;  /* 0x00005f000e007a0c */ /* 0x000fc60003f86270 */
[----:B------:R2:W-:Y:S01]  /*a77f0*/  @P1 STG.E [R8.64], R92 ;  /* 0x0000005c08001986 */ /* 0x0005e2000c101904 */
[----:B------:R-:W-:Y:S01]  /*a7800*/  ISETP.LT.AND P1, PT, R211, c[0x0][0x178], !P2 ;  /* 0x00005e00d3007a0c */ /* 0x000fe20005721270 */
[----:B-1----:R-:W-:Y:S01]  /*a7810*/  IMAD.WIDE R4, R3, 0x4, R204 ;  /* 0x0000000403047825 */ /* 0x002fe200078e02cc */
[----:B------:R-:W-:-:S03]  /*a7820*/  ISETP.LT.AND P2, PT, R187, c[0x0][0x178], !P2 ;  /* 0x00005e00bb007a0c */ /* 0x000fc60005741270 */
[C---:B----4-:R-:W-:Y:S01]  /*a7830*/  IMAD.WIDE R6, R11.reuse, 0x4, R238 ;  /* 0x000000040b067825 */ /* 0x050fe200078e02ee */
[----:B------:R1:W-:Y:S03]  /*a7840*/  @P0 STG.E [R4.64], R108 ;  /* 0x0000006c04000986 */ /* 0x0003e6000c101904 */
[----:B--2---:R-:W-:Y:S01]  /*a7850*/  IMAD.WIDE R8, R11, 0x4, R236 ;  /* 0x000000040b087825 */ /* 0x004fe200078e02ec */
[----:B------:R-:W-:Y:S01]  /*a7860*/  ISETP.LT.AND P5, PT, R227, c[0x0][0x178], !P4 ;  /* 0x00005e00e3007a0c */ /* 0x000fe200067a1270 */
[----:B------:R2:W-:Y:S01]  /*a7870*/  @P6 STG.E [R6.64], R61 ;  /* 0x0000003d06006986 */ /* 0x0005e2000c101904 */
[----:B------:R-:W-:-:S03]  /*a7880*/  ISETP.LT.AND P6, PT, R210, c[0x0][0x178], !P4 ;  /* 0x00005e00d2007a0c */ /* 0x000fc600067c1270 */
[----:B------:R4:W-:Y:S01]  /*a7890*/  @P3 STG.E [R8.64], R77 ;  /* 0x0000004d08003986 */ /* 0x0009e2000c101904 */
[----:B------:R-:W-:Y:S02]  /*a78a0*/  ISETP.LT.AND P3, PT, R211, c[0x0][0x178], !P4 ;  /* 0x00005e00d3007a0c */ /* 0x000fe40006761270 */
[C---:B------:R-:W-:Y:S01]  /*a78b0*/  IADD3 R3, R11.reuse, c[0x0][0x198], RZ ;  /* 0x000066000b037a10 */ /* 0x040fe20007ffe0ff */
[----:B-1----:R-:W-:-:S04]  /*a78c0*/  IMAD.WIDE R4, R11, 0x4, R206 ;  /* 0x000000040b047825 */ /* 0x002fc800078e02ce */
[----:B--2---:R-:W-:Y:S01]  /*a78d0*/  IMAD.WIDE R6, R11, 0x4, R204 ;  /* 0x000000040b067825 */ /* 0x004fe200078e02cc */
[----:B------:R1:W-:Y:S01]  /*a78e0*/  @P1 STG.E [R4.64], R93 ;  /* 0x0000005d04001986 */ /* 0x0003e2000c101904 */
[----:B------:R-:W-:Y:S02]  /*a78f0*/  ISETP.GE.AND P0, PT, R13, c[0x0][0x17c], PT ;  /* 0x00005f000d007a0c */ /* 0x000fe40003f06270 */
[----:B----4-:R-:W-:Y:S01]  /*a7900*/  IMAD.WIDE R8, R3, 0x4, R238 ;  /* 0x0000000403087825 */ /* 0x010fe200078e02ee */
[----:B------:R2:W-:Y:S01]  /*a7910*/  @P2 STG.E [R6.64], R109 ;  /* 0x0000006d06002986 */ /* 0x0005e2000c101904 */
[----:B------:R-:W-:-:S03]  /*a7920*/  ISETP.LT.AND P4, PT, R187, c[0x0][0x178], !P4 ;  /* 0x00005e00bb007a0c */ /* 0x000fc60006781270 */
[----:B------:R-:W4:Y:S01]  /*a7930*/  LDL.LU R13, [R1+0x23dc] ;  /* 0x0023dc00010d7983 */ /* 0x000f220000300800 */
[----:B-1----:R-:W-:-:S03]  /*a7940*/  IMAD.WIDE R4, R3, 0x4, R236 ;  /* 0x0000000403047825 */ /* 0x002fc600078e02ec */
[----:B------:R-:W-:Y:S01]  /*a7950*/  @P5 STG.E [R8.64], R56 ;  /* 0x0000003808005986 */ /* 0x000fe2000c101904 */
[----:B--2---:R-:W-:Y:S01]  /*a7960*/  IMAD.WIDE R6, R3, 0x4, R206 ;  /* 0x0000000403067825 */ /* 0x004fe200078e02ce */
[----:B------:R-:W-:Y:S02]  /*a7970*/  ISETP.LT.AND P5, PT, R227, c[0x0][0x178], !P0 ;  /* 0x00005e00e3007a0c */ /* 0x000fe400047a1270 */
[----:B------:R1:W-:Y:S01]  /*a7980*/  @P6 STG.E [R4.64], R72 ;  /* 0x0000004804006986 */ /* 0x0003e2000c101904 */
[----:B------:R-:W-:-:S03]  /*a7990*/  ISETP.LT.AND P2, PT, R210, c[0x0][0x178], !P0 ;  /* 0x00005e00d2007a0c */ /* 0x000fc60004741270 */
[----:B------:R2:W-:Y:S01]  /*a79a0*/  @P3 STG.E [R6.64], R88 ;  /* 0x0000005806003986 */ /* 0x0005e2000c101904 */
[----:B------:R-:W-:Y:S02]  /*a79b0*/  ISETP.LT.AND P3, PT, R211, c[0x0][0x178], !P0 ;  /* 0x00005e00d3007a0c */ /* 0x000fe40004761270 */
[C---:B------:R-:W-:Y:S01]  /*a79c0*/  IADD3 R11, R3.reuse, c[0x0][0x198], RZ ;  /* 0x00006600030b7a10 */ /* 0x040fe20007ffe0ff */
[----:B-1----:R-:W-:-:S04]  /*a79d0*/  IMAD.WIDE R4, R3, 0x4, R204 ;  /* 0x0000000403047825 */ /* 0x002fc800078e02cc */
[C---:B--2---:R-:W-:Y:S01]  /*a79e0*/  IMAD.WIDE R6, R11.reuse, 0x4, R238 ;  /* 0x000000040b067825 */ /* 0x044fe200078e02ee */
[----:B------:R1:W-:Y:S03]  /*a79f0*/  @P4 STG.E [R4.64], R104 ;  /* 0x0000006804004986 */ /* 0x0003e6000c101904 */
[----:B------:R-:W-:Y:S01]  /*a7a00*/  IMAD.WIDE R8, R11, 0x4, R236 ;  /* 0x000000040b087825 */ /* 0x000fe200078e02ec */
[----:B------:R2:W-:Y:S01]  /*a7a10*/  @P5 STG.E [R6.64], R57 ;  /* 0x0000003906005986 */ /* 0x0005e2000c101904 */
[----:B------:R-:W-:Y:S02]  /*a7a20*/  ISETP.GE.AND P1, PT, R12, c[0x0][0x17c], PT ;  /* 0x00005f000c007a0c */ /* 0x000fe40003f26270 */
[----:B------:R-:W-:Y:S01]  /*a7a30*/  ISETP.LT.AND P6, PT, R187, c[0x0][0x178], !P0 ;  /* 0x00005e00bb007a0c */ /* 0x000fe200047c1270 */
[----:B------:R-:W-:Y:S01]  /*a7a40*/  @P2 STG.E [R8.64], R73 ;  /* 0x0000004908002986 */ /* 0x000fe2000c101904 */
[----:B-1----:R-:W-:-:S03]  /*a7a50*/  IMAD.WIDE R4, R11, 0x4, R206 ;  /* 0x000000040b047825 */ /* 0x002fc600078e02ce */
[----:B------:R-:W4:Y:S04]  /*a7a60*/  LDL.LU R12, [R1+0x23d8] ;  /* 0x0023d800010c7983 */ /* 0x000f280000300800 */
[----:B------:R1:W-:Y:S01]  /*a7a70*/  @P3 STG.E [R4.64], R89 ;  /* 0x0000005904003986 */ /* 0x0003e2000c101904 */
[----:B---3--:R-:W-:-:S03]  /*a7a80*/  ISETP.GE.AND P0, PT, R10, c[0x0][0x17c], PT ;  /* 0x00005f000a007a0c */ /* 0x008fc60003f06270 */
[----:B------:R-:W3:Y:S01]  /*a7a90*/  LDL.LU R10, [R1+0x23ec] ;  /* 0x0023ec00010a7983 */ /* 0x000ee20000300800 */
[----:B------:R-:W-:-:S03]  /*a7aa0*/  ISETP.GE.AND P3, PT, R0, c[0x0][0x17c], PT ;  /* 0x00005f0000007a0c */ /* 0x000fc60003f66270 */
[----:B------:R-:W3:Y:S01]  /*a7ab0*/  LDL.LU R0, [R1+0x23f0] ;  /* 0x0023f00001007983 */ /* 0x000ee20000300800 */
[----:B------:R-:W-:Y:S01]  /*a7ac0*/  ISETP.LT.AND P2, PT, R227, c[0x0][0x178], !P1 ;  /* 0x00005e00e3007a0c */ /* 0x000fe20004f41270 */
[C---:B--2---:R-:W-:Y:S01]  /*a7ad0*/  IMAD.WIDE R6, R11.reuse, 0x4, R204 ;  /* 0x000000040b067825 */ /* 0x044fe200078e02cc */
[----:B------:R-:W-:Y:S01]  /*a7ae0*/  IADD3 R11, R11, c[0x0][0x198], RZ ;  /* 0x000066000b0b7a10 */ /* 0x000fe20007ffe0ff */
[----:B------:R-:W2:Y:S01]  /*a7af0*/  LDL.LU R19, [R1+0x23e8] ;  /* 0x0023e80001137983 */ /* 0x000ea20000300800 */
[----:B------:R-:W-:Y:S02]  /*a7b00*/  ISETP.LT.AND P5, PT, R210, c[0x0][0x178], !P1 ;  /* 0x00005e00d2007a0c */ /* 0x000fe40004fa1270 */
[----:B------:R-:W-:Y:S01]  /*a7b10*/  ISETP.LT.AND P4, PT, R211, c[0x0][0x178], !P1 ;  /* 0x00005e00d3007a0c */ /* 0x000fe20004f81270 */
[----:B-1----:R-:W-:Y:S01]  /*a7b20*/  IMAD.WIDE R4, R11, 0x4, R238 ;  /* 0x000000040b047825 */ /* 0x002fe200078e02ee */
[----:B------:R1:W-:Y:S01]  /*a7b30*/  @P6 STG.E [R6.64], R105 ;  /* 0x0000006906006986 */ /* 0x0003e2000c101904 */
[----:B------:R-:W-:-:S02]  /*a7b40*/  ISETP.LT.AND P1, PT, R187, c[0x0][0x178], !P1 ;  /* 0x00005e00bb007a0c */ /* 0x000fc40004f21270 */
[----:B------:R-:W-:Y:S01]  /*a7b50*/  ISETP.LT.AND P6, PT, R227, c[0x0][0x178], !P0 ;  /* 0x00005e00e3007a0c */ /* 0x000fe200047c1270 */
[C---:B------:R-:W-:Y:S01]  /*a7b60*/  IMAD.WIDE R8, R11.reuse, 0x4, R206 ;  /* 0x000000040b087825 */ /* 0x040fe200078e02ce */
[----:B------:R1:W-:Y:S01]  /*a7b70*/  @P2 STG.E [R4.64], R52 ;  /* 0x0000003404002986 */ /* 0x0003e2000c101904 */
[----:B------:R-:W-:Y:S02]  /*a7b80*/  ISETP.LT.AND P2, PT, R210, c[0x0][0x178], !P0 ;  /* 0x00005e00d2007a0c */ /* 0x000fe40004741270 */
[C---:B------:R-:W-:Y:S01]  /*a7b90*/  IADD3 R3, R11.reuse, c[0x0][0x198], RZ ;  /* 0x000066000b037a10 */ /* 0x040fe20007ffe0ff */
[----:B------:R-:W2:Y:S01]  /*a7ba0*/  LDL.LU R18, [R1+0x23e4] ;  /* 0x0023e40001127983 */ /* 0x000ea20000300800 */
[----:B-1----:R-:W-:-:S03]  /*a7bb0*/  IMAD.WIDE R6, R11, 0x4, R236 ;  /* 0x000000040b067825 */ /* 0x002fc600078e02ec */
[----:B------:R-:W2:Y:S04]  /*a7bc0*/  LDL.LU R16, [R1+0x23e0] ;  /* 0x0023e00001107983 */ /* 0x000ea80000300800 */
[----:B------:R1:W-:Y:S01]  /*a7bd0*/  @P5 STG.E [R6.64], R68 ;  /* 0x0000004406005986 */ /* 0x0003e2000c101904 */
[----:B------:R-:W-:-:S03]  /*a7be0*/  IMAD.WIDE R4, R11, 0x4, R204 ;  /* 0x000000040b047825 */ /* 0x000fc600078e02cc */
[----:B------:R1:W-:Y:S01]  /*a7bf0*/  @P4 STG.E [R8.64], R84 ;  /* 0x0000005408004986 */ /* 0x0003e2000c101904 */
[----:B------:R-:W-:Y:S02]  /*a7c00*/  ISETP.LT.AND P4, PT, R211, c[0x0][0x178], !P0 ;  /* 0x00005e00d3007a0c */ /* 0x000fe40004781270 */
[----:B------:R-:W-:Y:S01]  /*a7c10*/  ISETP.LT.AND P0, PT, R187, c[0x0][0x178], !P0 ;  /* 0x00005e00bb007a0c */ /* 0x000fe20004701270 */
[----:B------:R1:W-:Y:S02]  /*a7c20*/  @P1 STG.E [R4.64], R100 ;  /* 0x0000006404001986 */ /* 0x0003e4000c101904 */
[----:B-1----:R-:W-:-:S04]  /*a7c30*/  IMAD.WIDE R6, R3, 0x4, R238 ;  /* 0x0000000403067825 */ /* 0x002fc800078e02ee */
[----:B------:R-:W-:Y:S01]  /*a7c40*/  IMAD.WIDE R8, R3, 0x4, R236 ;  /* 0x0000000403087825 */ /* 0x000fe200078e02ec */
[----:B------:R-:W-:Y:S01]  /*a7c50*/  ISETP.LT.AND P5, PT, R227, c[0x0][0x178], !P3 ;  /* 0x00005e00e3007a0c */ /* 0x000fe20005fa1270 */
[----:B------:R1:W-:Y:S01]  /*a7c60*/  @P6 STG.E [R6.64], R53 ;  /* 0x0000003506006986 */ /* 0x0003e2000c101904 */
[----:B------:R-:W-:Y:S01]  /*a7c70*/  ISETP.LT.AND P6, PT, R210, c[0x0][0x178], !P3 ;  /* 0x00005e00d2007a0c */ /* 0x000fe20005fc1270 */
[----:B------:R-:W-:Y:S02]  /*a7c80*/  IMAD.WIDE R4, R3, 0x4, R206 ;  /* 0x0000000403047825 */ /* 0x000fe400078e02ce */
[----:B------:R1:W-:Y:S01]  /*a7c90*/  @P2 STG.E [R8.64], R69 ;  /* 0x0000004508002986 */ /* 0x0003e2000c101904 */
[----:B------:R-:W-:Y:S02]  /*a7ca0*/  ISETP.LT.AND P2, PT, R211, c[0x0][0x178], !P3 ;  /* 0x00005e00d3007a0c */ /* 0x000fe40005f41270 */
[C---:B------:R-:W-:Y:S01]  /*a7cb0*/  IADD3 R11, R3.reuse, c[0x0][0x198], RZ ;  /* 0x00006600030b7a10 */ /* 0x040fe20007ffe0ff */
[----:B------:R1:W-:Y:S02]  /*a7cc0*/  @P4 STG.E [R4.64], R85 ;  /* 0x0000005504004986 */ /* 0x0003e4000c101904 */
[----:B-1----:R-:W-:Y:S01]  /*a7cd0*/  IMAD.WIDE R6, R3, 0x4, R204 ;  /* 0x0000000403067825 */ /* 0x002fe200078e02cc */
[----:B------:R-:W-:-:S03]  /*a7ce0*/  ISETP.LT.AND P3, PT, R187, c[0x0][0x178], !P3 ;  /* 0x00005e00bb007a0c */ /* 0x000fc60005f61270 */
[C---:B------:R-:W-:Y:S01]  /*a7cf0*/  IMAD.WIDE R8, R11.reuse, 0x4, R238 ;  /* 0x000000040b087825 */ /* 0x040fe200078e02ee */
[----:B------:R1:W-:Y:S03]  /*a7d00*/  @P0 STG.E [R6.64], R101 ;  /* 0x0000006506000986 */ /* 0x0003e6000c101904 */
[C---:B------:R-:W-:Y:S01]  /*a7d10*/  IMAD.WIDE R4, R11.reuse, 0x4, R236 ;  /* 0x000000040b047825 */ /* 0x040fe200078e02ec */
[----:B------:R-:W-:Y:S01]  /*a7d20*/  @P5 STG.E [R8.64], R48 ;  /* 0x0000003008005986 */ /* 0x000fe2000c101904 */
[----:B------:R-:W-:-:S03]  /*a7d30*/  IADD3 R3, R11, c[0x0][0x198], RZ ;  /* 0x000066000b037a10 */ /* 0x000fc60007ffe0ff */
[----:B------:R4:W-:Y:S01]  /*a7d40*/  @P6 STG.E [R4.64], R64 ;  /* 0x0000004004006986 */ /* 0x0009e2000c101904 */
[----:B-1----:R-:W-:Y:S01]  /*a7d50*/  IMAD.WIDE R6, R11, 0x4, R206 ;  /* 0x000000040b067825 */ /* 0x002fe200078e02ce */
[----:B----4-:R-:W-:-:S04]  /*a7d60*/  ISETP.GE.AND P1, PT, R13, c[0x0][0x17c], PT ;  /* 0x00005f000d007a0c */ /* 0x010fc80003f26270 */
[----:B------:R-:W-:Y:S01]  /*a7d70*/  ISETP.LT.AND P5, PT, R227, c[0x0][0x178], !P1 ;  /* 0x00005e00e3007a0c */ /* 0x000fe20004fa1270 */
[----:B------:R1:W-:Y:S01]  /*a7d80*/  @P2 STG.E [R6.64], R80 ;  /* 0x0000005006002986 */ /* 0x0003e2000c101904 */
[----:B------:R-:W-:Y:S02]  /*a7d90*/  ISETP.LT.AND P4, PT, R210, c[0x0][0x178], !P1 ;  /* 0x00005e00d2007a0c */ /* 0x000fe40004f81270 */
[----:B------:R-:W-:Y:S01]  /*a7da0*/  ISETP.LT.AND P2, PT, R211, c[0x0][0x178], !P1 ;  /* 0x00005e00d3007a0c */ /* 0x000fe20004f41270 */
[----:B------:R-:W-:-:S04]  /*a7db0*/  IMAD.WIDE R4, R11, 0x4, R204 ;  /* 0x000000040b047825 */ /* 0x000fc800078e02cc */
[C---:B------:R-:W-:Y:S01]  /*a7dc0*/  IMAD.WIDE R8, R3.reuse, 0x4, R236 ;  /* 0x0000000403087825 */ /* 0x040fe200078e02ec */
[----:B------:R4:W-:Y:S03]  /*a7dd0*/  @P3 STG.E [R4.64], R96 ;  /* 0x0000006004003986 */ /* 0x0009e6000c101904 */
[----:B-1----:R-:W-:-:S05]  /*a7de0*/  IMAD.WIDE R6, R3, 0x4, R238 ;  /* 0x0000000403067825 */ /* 0x002fca00078e02ee */
[----:B------:R1:W-:Y:S01]  /*a7df0*/  @P5 STG.E [R6.64], R49 ;  /* 0x0000003106005986 */ /* 0x0003e2000c101904 */
[----:B----4-:R-:W-:-:S03]  /*a7e00*/  IMAD.WIDE R4, R3, 0x4, R206 ;  /* 0x0000000403047825 */ /* 0x010fc600078e02ce */
[----:B------:R4:W-:Y:S04]  /*a7e10*/  @P4 STG.E [R8.64], R65 ;  /* 0x0000004108004986 */ /* 0x0009e8000c101904 */
[----:B------:R-:W-:Y:S01]  /*a7e20*/  @P2 STG.E [R4.64], R81 ;  /* 0x0000005104002986 */ /* 0x000fe2000c101904 */
[----:B---3--:R-:W-:-:S03]  /*a7e30*/  ISETP.GE.AND P2, PT, R0, c[0x0][0x17c], PT ;  /* 0x00005f0000007a0c */ /* 0x008fc60003f46270 */
[----:B------:R-:W3:Y:S01]  /*a7e40*/  LDL.LU R0, [R1+0x23d4] ;  /* 0x0023d40001007983 */ /* 0x000ee20000300800 */
[----:B------:R-:W-:Y:S02]  /*a7e50*/  ISETP.GE.AND P0, PT, R12, c[0x0][0x17c], PT ;  /* 0x00005f000c007a0c */ /* 0x000fe40003f06270 */
[----:B------:R-:W-:Y:S02]  /*a7e60*/  ISETP.LT.AND P6, PT, R187, c[0x0][0x178], !P1 ;  /* 0x00005e00bb007a0c */ /* 0x000fe40004fc1270 */
[----:B------:R-:W-:Y:S01]  /*a7e70*/  ISETP.LT.AND P4, PT, R227, c[0x0][0x178], !P0 ;  /* 0x00005e00e3007a0c */ /* 0x000fe20004781270 */
[C---:B-1----:R-:W-:Y:S01]  /*a7e80*/  IMAD.WIDE R6, R3.reuse, 0x4, R204 ;  /* 0x0000000403067825 */ /* 0x042fe200078e02cc */
[----:B------:R-:W-:Y:S02]  /*a7e90*/  IADD3 R3, R3, c[0x0][0x198], RZ ;  /* 0x0000660003037a10 */ /* 0x000fe40007ffe0ff */
[----:B------:R-:W-:Y:S02]  /*a7ea0*/  ISETP.GE.AND P1, PT, R10, c[0x0][0x17c], PT ;  /* 0x00005f000a007a0c */ /* 0x000fe40003f26270 */
[----:B------:R-:W-:Y:S01]  /*a7eb0*/  ISETP.LT.AND P5, PT, R210, c[0x0][0x178], !P0 ;  /* 0x00005e00d2007a0c */ /* 0x000fe200047a1270 */
[----:B------:R-:W-:Y:S01]  /*a7ec0*/  IMAD.WIDE R12, R3, 0x4, R238 ;  /* 0x00000004030c7825 */ /* 0x000fe200078e02ee */
[----:B------:R-:W-:-:S02]  /*a7ed0*/  ISETP.LT.AND P3, PT, R211, c[0x0][0x178], !P0 ;  /* 0x00005e00d3007a0c */ /* 0x000fc40004761270 */
[----:B------:R-:W-:Y:S01]  /*a7ee0*/  ISETP.LT.AND P0, PT, R187, c[0x0][0x178], !P0 ;  /* 0x00005e00bb007a0c */ /* 0x000fe20004701270 */
[----:B------:R1:W-:Y:S01]  /*a7ef0*/  @P6 STG.E [R6.64], R97 ;  /* 0x0000006106006986 */ /* 0x0003e2000c101904 */
[----:B------:R-:W-:-:S03]  /*a7f00*/  ISETP.LT.AND P6, PT, R227, c[0x0][0x178], !P1 ;  /* 0x00005e00e3007a0c */ /* 0x000fc60004fc1270 */
[----:B------:R-:W-:Y:S01]  /*a7f10*/  @P4 STG.E [R12.64], R62 ;  /* 0x0000003e0c004986 */ /* 0x000fe2000c101904 */
[----:B------:R-:W-:Y:S01]  /*a7f20*/  ISETP.LT.AND P4, PT, R210, c[0x0][0x178], !P1 ;  /* 0x00005e00d2007a0c */ /* 0x000fe20004f81270 */
[C---:B------:R-:W-:Y:S01]  /*a7f30*/  IMAD.WIDE R10, R3.reuse, 0x4, R236 ;  /* 0x00000004030a7825 */ /* 0x040fe200078e02ec */
[----:B------:R-:W-:-:S03]  /*a7f40*/  IADD3 R17, R3, c[0x0][0x198], RZ ;  /* 0x0000660003117a10 */ /* 0x000fc60007ffe0ff */
[C---:B----4-:R-:W-:Y:S01]  /*a7f50*/  IMAD.WIDE R8, R3.reuse, 0x4, R206 ;  /* 0x0000000403087825 */ /* 0x050fe200078e02ce */
[----:B------:R-:W-:Y:S03]  /*a7f60*/  @P5 STG.E [R10.64], R78 ;  /* 0x0000004e0a005986 */ /* 0x000fe6000c101904 */
[----:B-1----:R-:W-:Y:S01]  /*a7f70*/  IMAD.WIDE R6, R3, 0x4, R204 ;  /* 0x0000000403067825 */ /* 0x002fe200078e02cc */
[----:B------:R1:W-:Y:S03]  /*a7f80*/  @P3 STG.E [R8.64], R94 ;  /* 0x0000005e08003986 */ /* 0x0003e6000c101904 */
[----:B------:R-:W-:Y:S01]  /*a7f90*/  IMAD.WIDE R14, R17, 0x4, R238 ;  /* 0x00000004110e7825 */ /* 0x000fe200078e02ee */
[----:B------:R-:W-:-:S03]  /*a7fa0*/  ISETP.LT.AND P3, PT, R211, c[0x0][0x178], !P1 ;  /* 0x00005e00d3007a0c */ /* 0x000fc60004f61270 */
[----:B------:R-:W-:Y:S01]  /*a7fb0*/  IMAD.WIDE R4, R17, 0x4, R236 ;  /* 0x0000000411047825 */ /* 0x000fe200078e02ec */
[----:B------:R-:W-:Y:S01]  /*a7fc0*/  ISETP.LT.AND P1, PT, R187, c[0x0][0x178], !P1 ;  /* 0x00005e00bb007a0c */ /* 0x000fe20004f21270 */
[----:B------:R-:W-:Y:S01]  /*a7fd0*/  @P0 STG.E [R6.64], R110 ;  /* 0x0000006e06000986 */ /* 0x000fe2000c101904 */
[----:B------:R-:W-:-:S03]  /*a7fe0*/  ISETP.LT.AND P5, PT, R227, c[0x0][0x178], !P2 ;  /* 0x00005e00e3007a0c */ /* 0x000fc600057a1270 */
[----:B------:R-:W-:Y:S01]  /*a7ff0*/  @P6 STG.E [R14.64], R63 ;  /* 0x0000003f0e006986 */ /* 0x000fe2000c101904 */
[----:B------:R-:W-:-:S03]  /*a8000*/  ISETP.LT.AND P6, PT, R210, c[0x0][0x178], !P2 ;  /* 0x00005e00d2007a0c */ /* 0x000fc600057c1270 */
[----:B------:R4:W-:Y:S01]  /*a8010*/  @P4 STG.E [R4.64], R79 ;  /* 0x0000004f04004986 */ /* 0x0009e2000c101904 */
[----:B------:R-:W-:Y:S02]  /*a8020*/  ISETP.LT.AND P4, PT, R211, c[0x0][0x178], !P2 ;  /* 0x00005e00d3007a0c */ /* 0x000fe40005781270 */
[C---:B------:R-:W-:Y:S01]  /*a8030*/  IADD3 R3, R17.reuse, c[0x0][0x198], RZ ;  /* 0x0000660011037a10 */ /* 0x040fe20007ffe0ff */
[----:B-1----:R-:W-:Y:S01]  /*a8040*/  IMAD.WIDE R8, R17, 0x4, R206 ;  /* 0x0000000411087825 */ /* 0x002fe200078e02ce */
[----:B--2---:R-:W-:Y:S02]  /*a8050*/  ISETP.GE.AND P0, PT, R19, c[0x0][0x17c], PT ;  /* 0x00005f0013007a0c */ /* 0x004fe40003f06270 */
[----:B------:R-:W2:Y:S01]  /*a8060*/  LDL.LU R19, [R1+0x23d0] ;  /* 0x0023d00001137983 */ /* 0x000ea20000300800 */
[----:B------:R-:W-:-:S04]  /*a8070*/  IMAD.WIDE R10, R17, 0x4, R204 ;  /* 0x00000004110a7825 */ /* 0x000fc800078e02cc */
[C---:B------:R-:W-:Y:S01]  /*a8080*/  IMAD.WIDE R12, R3.reuse, 0x4, R238 ;  /* 0x00000004030c7825 */ /* 0x040fe200078e02ee */
[----:B------:R1:W-:Y:S03]  /*a8090*/  @P3 STG.E [R8.64], R95 ;  /* 0x0000005f08003986 */ /* 0x0003e6000c101904 */
[C---:B----4-:R-:W-:Y:S01]  /*a80a0*/  IMAD.WIDE R4, R3.reuse, 0x4, R236 ;  /* 0x0000000403047825 */ /* 0x050fe200078e02ec */
[----:B------:R4:W-:Y:S03]  /*a80b0*/  @P1 STG.E [R10.64], R111 ;  /* 0x0000006f0a001986 */ /* 0x0009e6000c101904 */
[----:B------:R-:W-:Y:S01]  /*a80c0*/  IMAD.WIDE R6, R3, 0x4, R206 ;  /* 0x0000000403067825 */ /* 0x000fe200078e02ce */
[----:B------:R1:W-:Y:S01]  /*a80d0*/  @P5 STG.E [R12.64], R58 ;  /* 0x0000003a0c005986 */ /* 0x0003e2000c101904 */
[----:B------:R-:W-:-:S02]  /*a80e0*/  ISETP.LT.AND P2, PT, R187, c[0x0][0x178], !P2 ;  /* 0x00005e00bb007a0c */ /* 0x000fc40005741270 */
[----:B------:R-:W-:Y:S01]  /*a80f0*/  ISETP.LT.AND P5, PT, R227, c[0x0][0x178], !P0 ;  /* 0x00005e00e3007a0c */ /* 0x000fe200047a1270 */
[----:B------:R4:W-:Y:S01]  /*a8100*/  @P6 STG.E [R4.64], R74 ;  /* 0x0000004a04006986 */ /* 0x0009e2000c101904 */
[----:B------:R-:W-:-:S03]  /*a8110*/  ISETP.LT.AND P3, PT, R210, c[0x0][0x178], !P0 ;  /* 0x00005e00d2007a0c */ /* 0x000fc60004761270 */
[----:B------:R3:W-:Y:S01]  /*a8120*/  @P4 STG.E [R6.64], R90 ;  /* 0x0000005a06004986 */ /* 0x0007e2000c101904 */
[----:B------:R-:W-:Y:S02]  /*a8130*/  ISETP.LT.AND P4, PT, R211, c[0x0][0x178], !P0 ;  /* 0x00005e00d3007a0c */ /* 0x000fe40004781270 */
[C---:B------:R-:W-:Y:S01]  /*a8140*/  IADD3 R15, R3.reuse, c[0x0][0x198], RZ ;  /* 0x00006600030f7a10 */ /* 0x040fe20007ffe0ff */
[----:B-1----:R-:W-:-:S04]  /*a8150*/  IMAD.WIDE R8, R3, 0x4, R204 ;  /* 0x0000000403087825 */ /* 0x002fc800078e02cc */
[C---:B----4-:R-:W-:Y:S01]  /*a8160*/  IMAD.WIDE R10, R15.reuse, 0x4, R238 ;  /* 0x000000040f0a7825 */ /* 0x050fe200078e02ee */
[----:B------:R1:W-:Y:S03]  /*a8170*/  @P2 STG.E [R8.64], R106 ;  /* 0x0000006a08002986 */ /* 0x0003e6000c101904 */
[C---:B------:R-:W-:Y:S01]  /*a8180*/  IMAD.WIDE R12, R15.reuse, 0x4, R236 ;  /* 0x000000040f0c7825 */ /* 0x040fe200078e02ec */
[----:B------:R4:W-:Y:S03]  /*a8190*/  @P5 STG.E [R10.64], R59 ;  /* 0x0000003b0a005986 */ /* 0x0009e6000c101904 */
[----:B------:R-:W-:Y:S01]  /*a81a0*/  IMAD.WIDE R4, R15, 0x4, R206 ;  /* 0x000000040f047825 */ /* 0x000fe200078e02ce */
[----:B------:R-:W-:Y:S01]  /*a81b0*/  ISETP.GE.AND P1, PT, R18, c[0x0][0x17c], PT ;  /* 0x00005f0012007a0c */ /* 0x000fe20003f26270 */
[----:B------:R1:W-:Y:S01]  /*a81c0*/  @P3 STG.E [R12.64], R75 ;  /* 0x0000004b0c003986 */ /* 0x0003e2000c101904 */
[----:B------:R-:W-:-:S02]  /*a81d0*/  ISETP.LT.AND P6, PT, R187, c[0x0][0x178], !P0 ;  /* 0x00005e00bb007a0c */ /* 0x000fc400047c1270 */
[----:B------:R-:W-:Y:S01]  /*a81e0*/  ISETP.GE.AND P0, PT, R16, c[0x0][0x17c], PT ;  /* 0x00005f0010007a0c */ /* 0x000fe20003f06270 */
[----:B------:R1:W-:Y:S04]  /*a81f0*/  @P4 STG.E [R4.64], R91 ;  /* 0x0000005b04004986 */ /* 0x0003e8000c101904 */
[----:B------:R-:W2:Y:S04]  /*a8200*/  LDL.LU R18, [R1+0x23cc] ;  /* 0x0023cc0001127983 */ /* 0x000ea80000300800 */
[----:B------:R-:W2:Y:S01]  /*a8210*/  LDL.LU R16, [R1+0x23c8] ;  /* 0x0023c80001107983 */ /* 0x000ea20000300800 */
[----:B---3--:R-:W-:-:S03]  /*a8220*/  ISETP.GE.AND P4, PT, R0, c[0x0][0x17c], PT ;  /* 0x00005f0000007a0c */ /* 0x008fc60003f86270 */
[----:B------:R-:W3:Y:S01]  /*a8230*/  LDL.LU R0, [R1+0x23c0] ;  /* 0x0023c00001007983 */ /* 0x000ee20000300800 */
[----:B------:R-:W-:Y:S01]  /*a8240*/  ISETP.LT.AND P3, PT, R227, c[0x0][0x178], !P1 ;  /* 0x00005e00e3007a0c */ /* 0x000fe20004f61270 */
[C---:B------:R-:W-:Y:S01]  /*a8250*/  IMAD.WIDE R6, R15.reuse, 0x4, R204 ;  /* 0x000000040f067825 */ /* 0x040fe200078e02cc */
[----:B------:R-:W-:Y:S02]  /*a8260*/  IADD3 R15, R15, c[0x0][0x198], RZ ;  /* 0x000066000f0f7a10 */ /* 0x000fe40007ffe0ff */
[----:B------:R-:W-:-:S03]  /*a8270*/  ISETP.LT.AND P5, PT, R210, c[0x0][0x178], !P1 ;  /* 0x00005e00d2007a0c */ /* 0x000fc60004fa1270 */
[----:B-1----:R-:W-:Y:S01]  /*a8280*/  IMAD.WIDE R8, R15, 0x4, R238 ;  /* 0x000000040f087825 */ /* 0x002fe200078e02ee */
[----:B------:R-:W-:Y:S01]  /*a8290*/  ISETP.LT.AND P2, PT, R211, c[0x0][0x178], !P1 ;  /* 0x00005e00d3007a0c */ /* 0x000fe20004f41270 */
[----:B------:R1:W-:Y:S01]  /*a82a0*/  @P6 STG.E [R6.64], R107 ;  /* 0x0000006b06006986 */ /* 0x0003e2000c101904 */
[----:B------:R-:W-:Y:S02]  /*a82b0*/  ISETP.LT.AND P1, PT, R187, c[0x0][0x178], !P1 ;  /* 0x00005e00bb007a0c */ /* 0x000fe40004f21270 */
[----:B------:R-:W-:Y:S01]  /*a82c0*/  ISETP.LT.AND P6, PT, R227, c[0x0][0x178], !P0 ;  /* 0x00005e00e3007a0c */ /* 0x000fe200047c1270 */
[----:B------:R1:W-:Y:S01]  /*a82d0*/  @P3 STG.E [R8.64], R54 ;  /* 0x0000003608003986 */ /* 0x0003e2000c101904 */
[----:B------:R-:W-:Y:S01]  /*a82e0*/  ISETP.LT.AND P3, PT, R210, c[0x0][0x178], !P0 ;  /* 0x00005e00d2007a0c */ /* 0x000fe20004761270 */
[C---:B----4-:R-:W-:Y:S01]  /*a82f0*/  IMAD.WIDE R10, R15.reuse, 0x4, R236 ;  /* 0x000000040f0a7825 */ /* 0x050fe200078e02ec */
[----:B------:R-:W-:-:S03]  /*a8300*/  IADD3 R3, R15, c[0x0][0x198], RZ ;  /* 0x000066000f037a10 */ /* 0x000fc60007ffe0ff */
[C---:B------:R-:W-:Y:S01]  /*a8310*/  IMAD.WIDE R12, R15.reuse, 0x4, R206 ;  /* 0x000000040f0c7825 */ /* 0x040fe200078e02ce */
[----:B------:R4:W-:Y:S03]  /*a8320*/  @P5 STG.E [R10.64], R70 ;  /* 0x000000460a005986 */ /* 0x0009e6000c101904 */
[----:B------:R-:W-:Y:S01]  /*a8330*/  IMAD.WIDE R4, R15, 0x4, R204 ;  /* 0x000000040f047825 */ /* 0x000fe200078e02cc */
[----:B------:R4:W-:Y:S03]  /*a8340*/  @P2 STG.E [R12.64], R86 ;  /* 0x000000560c002986 */ /* 0x0009e6000c101904 */
[----:B-1----:R-:W-:Y:S01]  /*a8350*/  IMAD.WIDE R6, R3, 0x4, R238 ;  /* 0x0000000403067825 */ /* 0x002fe200078e02ee */
[----:B------:R-:W-:-:S03]  /*a8360*/  ISETP.LT.AND P2, PT, R211, c[0x0][0x178], !P0 ;  /* 0x00005e00d3007a0c */ /* 0x000fc60004741270 */
[----:B------:R-:W-:Y:S01]  /*a8370*/  IMAD.WIDE R14, R3, 0x4, R236 ;  /* 0x00000004030e7825 */ /* 0x000fe200078e02ec */
[----:B------:R-:W-:Y:S01]  /*a8380*/  ISETP.LT.AND P0, PT, R187, c[0x0][0x178], !P0 ;  /* 0x00005e00bb007a0c */ /* 0x000fe20004701270 */
[----:B------:R1:W-:Y:S01]  /*a8390*/  @P1 STG.E [R4.64], R102 ;  /* 0x0000006604001986 */ /* 0x0003e2000c101904 */
[----:B------:R-:W-:-:S03]  /*a83a0*/  ISETP.LT.AND P5, PT, R227, c[0x0][0x178], !P4 ;  /* 0x00005e00e3007a0c */ /* 0x000fc600067a1270 */
[----:B------:R1:W-:Y:S01]  /*a83b0*/  @P6 STG.E [R6.64], R55 ;  /* 0x0000003706006986 */ /* 0x0003e2000c101904 */
[----:B------:R-:W-:-:S03]  /*a83c0*/  ISETP.LT.AND P6, PT, R210, c[0x0][0x178], !P4 ;  /* 0x00005e00d2007a0c */ /* 0x000fc600067c1270 */
[----:B------:R-:W-:Y:S01]  /*a83d0*/  @P3 STG.E [R14.64], R71 ;  /* 0x000000470e003986 */ /* 0x000fe2000c101904 */
[----:B------:R-:W-:Y:S02]  /*a83e0*/  ISETP.LT.AND P3, PT, R211, c[0x0][0x178], !P4 ;  /* 0x00005e00d3007a0c */ /* 0x000fe40006761270 */
[C---:B------:R-:W-:Y:S01]  /*a83f0*/  IADD3 R17, R3.reuse, c[0x0][0x198], RZ ;  /* 0x0000660003117a10 */ /* 0x040fe20007ffe0ff */
[----:B------:R-:W-:-:S04]  /*a8400*/  IMAD.WIDE R8, R3, 0x4, R206 ;  /* 0x0000000403087825 */ /* 0x000fc800078e02ce */
[----:B----4-:R-:W-:Y:S01]  /*a8410*/  IMAD.WIDE R10, R3, 0x4, R204 ;  /* 0x00000004030a7825 */ /* 0x010fe200078e02cc */
[----:B------:R4:W-:Y:S03]  /*a8420*/  @P2 STG.E [R8.64], R87 ;  /* 0x0000005708002986 */ /* 0x0009e6000c101904 */
[----:B------:R-:W-:Y:S01]  /*a8430*/  IMAD.WIDE R12, R17, 0x4, R238 ;  /* 0x00000004110c7825 */ /* 0x000fe200078e02ee */
[----:B--2---:R-:W-:-:S03]  /*a8440*/  ISETP.GE.AND P1, PT, R19, c[0x0][0x17c], PT ;  /* 0x00005f0013007a0c */ /* 0x004fc60003f26270 */
[C---:B-1----:R-:W-:Y:S01]  /*a8450*/  IMAD.WIDE R4, R17.reuse, 0x4, R236 ;  /* 0x0000000411047825 */ /* 0x042fe200078e02ec */
[----:B------:R1:W-:Y:S03]  /*a8460*/  @P0 STG.E [R10.64], R103 ;  /* 0x000000670a000986 */ /* 0x0003e6000c101904 */
[----:B------:R-:W-:Y:S01]  /*a8470*/  IMAD.WIDE R6, R17, 0x4, R206 ;  /* 0x0000000411067825 */ /* 0x000fe200078e02ce */
[----:B------:R2:W-:Y:S01]  /*a8480*/  @P5 STG.E [R12.64], R50 ;  /* 0x000000320c005986 */ /* 0x0005e2000c101904 */
[----:B------:R-:W-:Y:S02]  /*a8490*/  ISETP.LT.AND P4, PT, R187, c[0x0][0x178], !P4 ;  /* 0x00005e00bb007a0c */ /* 0x000fe40006781270 */
[----:B------:R-:W-:Y:S01]  /*a84a0*/  ISETP.LT.AND P5, PT, R227, c[0x0][0x178], !P1 ;  /* 0x00005e00e3007a0c */ /* 0x000fe20004fa1270 */
[----:B------:R1:W-:Y:S01]  /*a84b0*/  @P6 STG.E [R4.64], R66 ;  /* 0x0000004204006986 */ /* 0x0003e2000c101904 */
[----:B------:R-:W-:-:S03]  /*a84c0*/  ISETP.LT.AND P2, PT, R210, c[0x0][0x178], !P1 ;  /* 0x00005e00d2007a0c */ /* 0x000fc60004f41270 */
[----:B------:R2:W-:Y:S01]  /*a84d0*/  @P3 STG.E [R6.64], R82 ;  /* 0x0000005206003986 */ /* 0x0005e2000c101904 */
[----:B------:R-:W-:Y:S02]  /*a84e0*/  ISETP.LT.AND P3, PT, R211, c[0x0][0x178], !P1 ;  /* 0x00005e00d3007a0c */ /* 0x000fe40004f61270 */
[C---:B------:R-:W-:Y:S01]  /*a84f0*/  IADD3 R3, R17.reuse, c[0x0][0x198], RZ ;  /* 0x0000660011037a10 */ /* 0x040fe20007ffe0ff */
[----:B----4-:R-:W-:Y:S01]  /*a8500*/  IMAD.WIDE R8, R17, 0x4, R204 ;  /* 0x0000000411087825 */ /* 0x010fe200078e02cc */
[----:B------:R-:W4:Y:S03]  /*a8510*/  LDL.LU R19, [R1+0x23b8] ;  /* 0x0023b80001137983 */ /* 0x000f260000300800 */
[C---:B-1----:R-:W-:Y:S01]  /*a8520*/  IMAD.WIDE R10, R3.reuse, 0x4, R238 ;  /* 0x00000004030a7825 */ /* 0x042fe200078e02ee */
[----:B------:R1:W-:Y:S03]  /*a8530*/  @P4 STG.E [R8.64], R98 ;  /* 0x0000006208004986 */ /* 0x0003e6000c101904 */
[C---:B--2---:R-:W-:Y:S01]  /*a8540*/  IMAD.WIDE R12, R3.reuse, 0x4, R236 ;  /* 0x00000004030c7825 */ /* 0x044fe200078e02ec */
[----:B------:R2:W-:Y:S03]  /*a8550*/  @P5 STG.E [R10.64], R51 ;  /* 0x000000330a005986 */ /* 0x0005e6000c101904 */
[----:B------:R-:W-:Y:S01]  /*a8560*/  IMAD.WIDE R4, R3, 0x4, R206 ;  /* 0x0000000403047825 */ /* 0x000fe200078e02ce */
[----:B------:R1:W-:Y:S04]  /*a8570*/  @P2 STG.E [R12.64], R67 ;  /* 0x000000430c002986 */ /* 0x0003e8000c101904 */
[----:B------:R1:W-:Y:S01]  /*a8580*/  @P3 STG.E [R4.64], R83 ;  /* 0x0000005304003986 */ /* 0x0003e2000c101904 */
[----:B------:R-:W-:-:S03]  /*a8590*/  ISETP.GE.AND P0, PT, R18, c[0x0][0x17c], PT ;  /* 0x00005f0012007a0c */ /* 0x000fc60003f06270 */
[----:B------:R-:W4:Y:S01]  /*a85a0*/  LDL.LU R18, [R1+0x23b4] ;  /* 0x0023b40001127983 */ /* 0x000f220000300800 */
[----:B---3--:R-:W-:-:S03]  /*a85b0*/  ISETP.GE.AND P3, PT, R0, c[0x0][0x17c], PT ;  /* 0x00005f0000007a0c */ /* 0x008fc60003f66270 */
[----:B------:R-:W3:Y:S01]  /*a85c0*/  LDL.LU R0, [R1+0x23b0] ;  /* 0x0023b00001007983 */ /* 0x000ee20000300800 */
[----:B------:R-:W-:Y:S02]  /*a85d0*/  ISETP.LT.AND P6, PT, R187, c[0x0][0x178], !P1 ;  /* 0x00005e00bb007a0c */ /* 0x000fe40004fc1270 */
[----:B------:R-:W-:Y:S01]  /*a85e0*/  ISETP.LT.AND P2, PT, R227, c[0x0][0x178], !P0 ;  /* 0x00005e00e3007a0c */ /* 0x000fe20004741270 */
[C---:B------:R-:W-:Y:S01]  /*a85f0*/  IMAD.WIDE R6, R3.reuse, 0x4, R204 ;  /* 0x0000000403067825 */ /* 0x040fe200078e02cc */
[----:B------:R-:W-:Y:S02]  /*a8600*/  IADD3 R3, R3, c[0x0][0x198], RZ ;  /* 0x0000660003037a10 */ /* 0x000fe40007ffe0ff */
[----:B------:R-:W-:Y:S02]  /*a8610*/  ISETP.GE.AND P1, PT, R16, c[0x0][0x17c], PT ;  /* 0x00005f0010007a0c */ /* 0x000fe40003f26270 */
[----:B------:R-:W-:Y:S01]  /*a8620*/  ISETP.LT.AND P5, PT, R210, c[0x0][0x178], !P0 ;  /* 0x00005e00d2007a0c */ /* 0x000fe200047a1270 */
[----:B-1----:R-:W-:Y:S01]  /*a8630*/  IMAD.WIDE R8, R3, 0x4, R238 ;  /* 0x0000000403087825 */ /* 0x002fe200078e02ee */
[----:B------:R-:W-:Y:S01]  /*a8640*/  ISETP.LT.AND P4, PT, R211, c[0x0][0x178], !P0 ;  /* 0x00005e00d3007a0c */ /* 0x000fe20004781270 */
[----:B------:R-:W3:Y:S01]  /*a8650*/  LDL.LU R16, [R1+0x23a4] ;  /* 0x0023a40001107983 */ /* 0x000ee20000300800 */
[----:B------:R-:W-:-:S03]  /*a8660*/  ISETP.LT.AND P0, PT, R187, c[0x0][0x178], !P0 ;  /* 0x00005e00bb007a0c */ /* 0x000fc60004701270 */
[----:B------:R1:W-:Y:S01]  /*a8670*/  @P6 STG.E [R6.64], R99 ;  /* 0x0000006306006986 */ /* 0x0003e2000c101904 */
[----:B------:R-:W-:-:S03]  /*a8680*/  ISETP.LT.AND P6, PT, R227, c[0x0][0x178], !P1 ;  /* 0x00005e00e3007a0c */ /* 0x000fc60004fc1270 */
[----:B------:R1:W-:Y:S01]  /*a8690*/  @P2 STG.E [R8.64], R124 ;  /* 0x0000007c08002986 */ /* 0x0003e2000c101904 */
[----:B------:R-:W-:Y:S01]  /*a86a0*/  ISETP.LT.AND P2, PT, R210, c[0x0][0x178], !P1 ;  /* 0x00005e00d2007a0c */ /* 0x000fe20004f41270 */
[C---:B--2---:R-:W-:Y:S01]  /*a86b0*/  IMAD.WIDE R10, R3.reuse, 0x4, R236 ;  /* 0x00000004030a7825 */ /* 0x044fe200078e02ec */
        /* <DEDUP_REMOVED lines=13> */
[----:B------:R1:W-:Y:S01]  /*a8790*/  @P2 STG.E [R14.64], R141 ;  /* 0x0000008d0e002986 */ /* 0x0003e2000c101904 */
[----:B------:R-:W-:Y:S02]  /*a87a0*/  ISETP.LT.AND P2, PT, R211, c[0x0][0x178], !P3 ;  /* 0x00005e00d3007a0c */ /* 0x000fe40005f41270 */
[C---:B------:R-:W-:Y:S01]  /*a87b0*/  IADD3 R3, R17.reuse, c[0x0][0x198], RZ ;  /* 0x0000660011037a10 */ /* 0x040fe20007ffe0ff */
[----:B------:R-:W-:-:S04]  /*a87c0*/  IMAD.WIDE R8, R17, 0x4, R206 ;  /* 0x0000000411087825 */ /* 0x000fc800078e02ce */
[----:B--2---:R-:W-:Y:S01]  /*a87d0*/  IMAD.WIDE R10, R17, 0x4, R204 ;  /* 0x00000004110a7825 */ /* 0x004fe200078e02cc */
[----:B------:R2:W-:Y:S03]  /*a87e0*/  @P4 STG.E [R8.64], R157 ;  /* 0x0000009d08004986 */ /* 0x0005e6000c101904 */
[C---:B------:R-:W-:Y:S01]  /*a87f0*/  IMAD.WIDE R12, R3.reuse, 0x4, R238 ;  /* 0x00000004030c7825 */ /* 0x040fe200078e02ee */
[----:B------:R2:W-:Y:S03]  /*a8800*/  @P1 STG.E [R10.64], R173 ;  /* 0x000000ad0a001986 */ /* 0x0005e6000c101904 */
[C---:B-1----:R-:W-:Y:S01]  /*a8810*/  IMAD.WIDE R4, R3.reuse, 0x4, R236 ;  /* 0x0000000403047825 */ /* 0x042fe200078e02ec */
[----:B------:R1:W-:Y:S03]  /*a8820*/  @P5 STG.E [R12.64], R120 ;  /* 0x000000780c005986 */ /* 0x0003e6000c101904 */
[----:B------:R-:W-:Y:S01]  /*a8830*/  IMAD.WIDE R6, R3, 0x4, R206 ;  /* 0x0000000403067825 */ /* 0x000fe200078e02ce */
[----:B------:R1:W-:Y:S01]  /*a8840*/  @P6 STG.E [R4.64], R136 ;  /* 0x0000008804006986 */ /* 0x0003e2000c101904 */
[----:B----4-:R-:W-:-:S03]  /*a8850*/  ISETP.GE.AND P0, PT, R19, c[0x0][0x17c], PT ;  /* 0x00005f0013007a0c */ /* 0x010fc60003f06270 */
[----:B------:R4:W-:Y:S01]  /*a8860*/  @P2 STG.E [R6.64], R152 ;  /* 0x0000009806002986 */ /* 0x0009e2000c101904 */
[----:B------:R-:W-:Y:S02]  /*a8870*/  ISETP.LT.AND P5, PT, R227, c[0x0][0x178], !P0 ;  /* 0x00005e00e3007a0c */ /* 0x000fe400047a1270 */
[----:B------:R-:W-:Y:S02]  /*a8880*/  ISETP.LT.AND P4, PT, R210, c[0x0][0x178], !P0 ;  /* 0x00005e00d2007a0c */ /* 0x000fe40004781270 */
[----:B------:R-:W-:Y:S02]  /*a8890*/  ISETP.LT.AND P2, PT, R211, c[0x0][0x178], !P0 ;  /* 0x00005e00d3007a0c */ /* 0x000fe40004741270 */
[C---:B------:R-:W-:Y:S02]  /*a88a0*/  ISETP.LT.AND P6, PT, R187.reuse, c[0x0][0x178], !P0 ;  /* 0x00005e00bb007a0c */ /* 0x040fe400047c1270 */
[----:B---3--:R-:W-:Y:S02]  /*a88b0*/  ISETP.GE.AND P0, PT, R0, c[0x0][0x17c], PT ;  /* 0x00005f0000007a0c */ /* 0x008fe40003f06270 */
[----:B------:R-:W3:Y:S01]  /*a88c0*/  LDL.LU R0, [R1+0x23a0] ;  /* 0x0023a00001007983 */ /* 0x000ee20000300800 */
[----:B------:R-:W-:-:S02]  /*a88d0*/  ISETP.LT.AND P3, PT, R187, c[0x0][0x178], !P3 ;  /* 0x00005e00bb007a0c */ /* 0x000fc40005f61270 */
[C---:B------:R-:W-:Y:S01]  /*a88e0*/  IADD3 R15, R3.reuse, c[0x0][0x198], RZ ;  /* 0x00006600030f7a10 */ /* 0x040fe20007ffe0ff */
[----:B--2---:R-:W-:Y:S01]  /*a88f0*/  IMAD.WIDE R8, R3, 0x4, R204 ;  /* 0x0000000403087825 */ /* 0x004fe200078e02cc */
[----:B------:R-:W-:Y:S02]  /*a8900*/  ISETP.GE.AND P1, PT, R18, c[0x0][0x17c], PT ;  /* 0x00005f0012007a0c */ /* 0x000fe40003f26270 */
[----:B------:R-:W2:Y:S01]  /*a8910*/  LDL.LU R18, [R1+0x239c] ;  /* 0x00239c0001127983 */ /* 0x000ea20000300800 */
[----:B------:R-:W-:-:S04]  /*a8920*/  IMAD.WIDE R10, R15, 0x4, R238 ;  /* 0x000000040f0a7825 */ /* 0x000fc800078e02ee */
[C---:B-1----:R-:W-:Y:S02]  /*a8930*/  IMAD.WIDE R12, R15.reuse, 0x4, R236 ;  /* 0x000000040f0c7825 */ /* 0x042fe400078e02ec */
[----:B------:R1:W-:Y:S04]  /*a8940*/  @P3 STG.E [R8.64], R168 ;  /* 0x000000a808003986 */ /* 0x0003e8000c101904 */
[----:B------:R1:W-:Y:S01]  /*a8950*/  @P5 STG.E [R10.64], R121 ;  /* 0x000000790a005986 */ /* 0x0003e2000c101904 */
[----:B------:R-:W-:Y:S01]  /*a8960*/  IMAD.WIDE R4, R15, 0x4, R206 ;  /* 0x000000040f047825 */ /* 0x000fe200078e02ce */
[----:B------:R-:W-:Y:S02]  /*a8970*/  ISETP.LT.AND P5, PT, R210, c[0x0][0x178], !P1 ;  /* 0x00005e00d2007a0c */ /* 0x000fe40004fa1270 */
[----:B------:R1:W-:Y:S01]  /*a8980*/  @P4 STG.E [R12.64], R137 ;  /* 0x000000890c004986 */ /* 0x0003e2000c101904 */
[----:B------:R-:W-:Y:S01]  /*a8990*/  ISETP.LT.AND P4, PT, R227, c[0x0][0x178], !P1 ;  /* 0x00005e00e3007a0c */ /* 0x000fe20004f81270 */
[----:B----4-:R-:W-:Y:S01]  /*a89a0*/  IMAD.WIDE R6, R15, 0x4, R204 ;  /* 0x000000040f067825 */ /* 0x010fe200078e02cc */
[----:B------:R-:W-:-:S02]  /*a89b0*/  ISETP.LT.AND P3, PT, R211, c[0x0][0x178], !P1 ;  /* 0x00005e00d3007a0c */ /* 0x000fc40004f61270 */
[----:B------:R-:W-:Y:S02]  /*a89c0*/  IADD3 R15, R15, c[0x0][0x198], RZ ;  /* 0x000066000f0f7a10 */ /* 0x000fe40007ffe0ff */
[----:B------:R-:W-:Y:S01]  /*a89d0*/  ISETP.LT.AND P1, PT, R187, c[0x0][0x178], !P1 ;  /* 0x00005e00bb007a0c */ /* 0x000fe20004f21270 */
[----:B------:R4:W-:Y:S01]  /*a89e0*/  @P2 STG.E [R4.64], R153 ;  /* 0x0000009904002986 */ /* 0x0009e2000c101904 */
[----:B------:R-:W-:Y:S01]  /*a89f0*/  ISETP.GE.AND P2, PT, R16, c[0x0][0x17c], PT ;  /* 0x00005f0010007a0c */ /* 0x000fe20003f46270 */
[C---:B-1----:R-:W-:Y:S02]  /*a8a00*/  IMAD.WIDE R8, R15.reuse, 0x4, R238 ;  /* 0x000000040f087825 */ /* 0x042fe400078e02ee */
[----:B------:R-:W2:Y:S02]  /*a8a10*/  LDL.LU R16, [R1+0x2398] ;  /* 0x0023980001107983 */ /* 0x000ea40000300800 */
[C---:B------:R-:W-:Y:S02]  /*a8a20*/  IMAD.WIDE R10, R15.reuse, 0x4, R236 ;  /* 0x000000040f0a7825 */ /* 0x040fe400078e02ec */
[----:B------:R1:W-:Y:S02]  /*a8a30*/  @P6 STG.E [R6.64], R169 ;  /* 0x000000a906006986 */ /* 0x0003e4000c101904 */
[----:B------:R-:W-:-:S02]  /*a8a40*/  IMAD.WIDE R12, R15, 0x4, R206 ;  /* 0x000000040f0c7825 */ /* 0x000fc400078e02ce */
[----:B------:R1:W-:Y:S02]  /*a8a50*/  @P4 STG.E [R8.64], R116 ;  /* 0x0000007408004986 */ /* 0x0003e4000c101904 */
[----:B----4-:R-:W-:Y:S02]  /*a8a60*/  IMAD.WIDE R4, R15, 0x4, R204 ;  /* 0x000000040f047825 */ /* 0x010fe400078e02cc */
[----:B------:R4:W-:Y:S04]  /*a8a70*/  @P5 STG.E [R10.64], R132 ;  /* 0x000000840a005986 */ /* 0x0009e8000c101904 */
[----:B------:R1:W-:Y:S04]  /*a8a80*/  @P3 STG.E [R12.64], R148 ;  /* 0x000000940c003986 */ /* 0x0003e8000c101904 */
[----:B------:R-:W-:Y:S01]  /*a8a90*/  @P1 STG.E [R4.64], R164 ;  /* 0x000000a404001986 */ /* 0x000fe2000c101904 */
[----:B---3--:R-:W-:-:S03]  /*a8aa0*/  ISETP.GE.AND P1, PT, R0, c[0x0][0x17c], PT ;  /* 0x00005f0000007a0c */ /* 0x008fc60003f26270 */
[----:B------:R-:W3:Y:S01]  /*a8ab0*/  LDL.LU R0, [R1+0x2390] ;  /* 0x0023900001007983 */ /* 0x000ee20000300800 */
[----:B------:R-:W-:Y:S02]  /*a8ac0*/  ISETP.LT.AND P6, PT, R227, c[0x0][0x178], !P0 ;  /* 0x00005e00e3007a0c */ /* 0x000fe400047c1270 */
[----:B------:R-:W-:Y:S02]  /*a8ad0*/  ISETP.LT.AND P4, PT, R210, c[0x0][0x178], !P0 ;  /* 0x00005e00d2007a0c */ /* 0x000fe40004781270 */
[----:B------:R-:W-:Y:S02]  /*a8ae0*/  IADD3 R3, R15, c[0x0][0x198], RZ ;  /* 0x000066000f037a10 */ /* 0x000fe40007ffe0ff */
[----:B------:R-:W-:-:S03]  /*a8af0*/  ISETP.LT.AND P3, PT, R211, c[0x0][0x178], !P0 ;  /* 0x00005e00d3007a0c */ /* 0x000fc60004761270 */
[----:B-1----:R-:W-:Y:S01]  /*a8b00*/  IMAD.WIDE R6, R3, 0x4, R238 ;  /* 0x0000000403067825 */ /* 0x002fe200078e02ee */
[----:B------:R-:W-:-:S03]  /*a8b10*/  ISETP.LT.AND P0, PT, R187, c[0x0][0x178], !P0 ;  /* 0x00005e00bb007a0c */ /* 0x000fc60004701270 */
[----:B------:R-:W-:Y:S01]  /*a8b20*/  IMAD.WIDE R14, R3, 0x4, R236 ;  /* 0x00000004030e7825 */ /* 0x000fe200078e02ec */
[----:B------:R-:W-:Y:S01]  /*a8b30*/  ISETP.LT.AND P5, PT, R227, c[0x0][0x178], !P2 ;  /* 0x00005e00e3007a0c */ /* 0x000fe200057a1270 */
[----:B------:R-:W-:Y:S01]  /*a8b40*/  @P6 STG.E [R6.64], R117 ;  /* 0x0000007506006986 */ /* 0x000fe2000c101904 */
[----:B------:R-:W-:-:S03]  /*a8b50*/  ISETP.LT.AND P6, PT, R210, c[0x0][0x178], !P2 ;  /* 0x00005e00d2007a0c */ /* 0x000fc600057c1270 */
[----:B------:R1:W-:Y:S01]  /*a8b60*/  @P4 STG.E [R14.64], R133 ;  /* 0x000000850e004986 */ /* 0x0003e2000c101904 */
[----:B------:R-:W-:Y:S02]  /*a8b70*/  ISETP.LT.AND P4, PT, R211, c[0x0][0x178], !P2 ;  /* 0x00005e00d3007a0c */ /* 0x000fe40005781270 */
[C---:B------:R-:W-:Y:S01]  /*a8b80*/  IADD3 R17, R3.reuse, c[0x0][0x198], RZ ;  /* 0x0000660003117a10 */ /* 0x040fe20007ffe0ff */
[----:B------:R-:W-:-:S04]  /*a8b90*/  IMAD.WIDE R8, R3, 0x4, R206 ;  /* 0x0000000403087825 */ /* 0x000fc800078e02ce */
[----:B----4-:R-:W-:Y:S01]  /*a8ba0*/  IMAD.WIDE R10, R3, 0x4, R204 ;  /* 0x00000004030a7825 */ /* 0x010fe200078e02cc */
[----:B------:R4:W-:Y:S03]  /*a8bb0*/  @P3 STG.E [R8.64], R149 ;  /* 0x0000009508003986 */ /* 0x0009e6000c101904 */
[C---:B------:R-:W-:Y:S01]  /*a8bc0*/  IMAD.WIDE R12, R17.reuse, 0x4, R238 ;  /* 0x00000004110c7825 */ /* 0x040fe200078e02ee */
[----:B-1----:R-:W3:Y:S03]  /*a8bd0*/  LDL.LU R14, [R1+0x2388] ;  /* 0x00238800010e7983 */ /* 0x002ee60000300800 */
[C---:B------:R-:W-:Y:S01]  /*a8be0*/  IMAD.WIDE R4, R17.reuse, 0x4, R236 ;  /* 0x0000000411047825 */ /* 0x040fe200078e02ec */
        /* <DEDUP_REMOVED lines=9> */
[----:B------:R-:W-:Y:S02]  /*a8c80*/  IADD3 R3, R17, c[0x0][0x198], RZ ;  /* 0x0000660011037a10 */ /* 0x000fe40007ffe0ff */
[----:B------:R-:W-:Y:S01]  /*a8c90*/  ISETP.LT.AND P6, PT, R187, c[0x0][0x178], !P1 ;  /* 0x00005e00bb007a0c */ /* 0x000fe20004fc1270 */
[----:B----4-:R-:W-:Y:S01]  /*a8ca0*/  IMAD.WIDE R8, R17, 0x4, R204 ;  /* 0x0000000411087825 */ /* 0x010fe200078e02cc */
[----:B--2---:R-:W-:Y:S02]  /*a8cb0*/  ISETP.GE.AND P1, PT, R16, c[0x0][0x17c], PT ;  /* 0x00005f0010007a0c */ /* 0x004fe40003f26270 */
[----:B------:R-:W2:Y:S01]  /*a8cc0*/  LDL.LU R16, [R1+0x2384] ;  /* 0x0023840001107983 */ /* 0x000ea20000300800 */
[----:B-1----:R-:W-:-:S04]  /*a8cd0*/  IMAD.WIDE R10, R3, 0x4, R238 ;  /* 0x00000004030a7825 */ /* 0x002fc800078e02ee */
[C---:B------:R-:W-:Y:S01]  /*a8ce0*/  IMAD.WIDE R12, R3.reuse, 0x4, R236 ;  /* 0x00000004030c7825 */ /* 0x040fe200078e02ec */
[----:B------:R1:W-:Y:S03]  /*a8cf0*/  @P2 STG.E [R8.64], R160 ;  /* 0x000000a008002986 */ /* 0x0003e6000c101904 */
[----:B------:R-:W-:Y:S01]  /*a8d00*/  IMAD.WIDE R4, R3, 0x4, R206 ;  /* 0x0000000403047825 */ /* 0x000fe200078e02ce */
[----:B------:R4:W-:Y:S04]  /*a8d10*/  @P5 STG.E [R10.64], R113 ;  /* 0x000000710a005986 */ /* 0x0009e8000c101904 */
[----:B------:R1:W-:Y:S04]  /*a8d20*/  @P3 STG.E [R12.64], R129 ;  /* 0x000000810c003986 */ /* 0x0003e8000c101904 */
[----:B------:R1:W-:Y:S01]  /*a8d30*/  @P4 STG.E [R4.64], R145 ;  /* 0x0000009104004986 */ /* 0x0003e2000c101904 */
[----:B---3--:R-:W-:-:S03]  /*a8d40*/  ISETP.GE.AND P4, PT, R0, c[0x0][0x17c], PT ;  /* 0x00005f0000007a0c */ /* 0x008fc60003f86270 */
[----:B------:R-:W3:Y:S01]  /*a8d50*/  LDL.LU R0, [R1+0x2380] ;  /* 0x0023800001007983 */ /* 0x000ee20000300800 */
[----:B------:R-:W-:Y:S01]  /*a8d60*/  ISETP.GE.AND P0, PT, R18, c[0x0][0x17c], PT ;  /* 0x00005f0012007a0c */ /* 0x000fe20003f06270 */
[----:B------:R-:W-:-:S03]  /*a8d70*/  IMAD.WIDE R6, R3, 0x4, R204 ;  /* 0x0000000403067825 */ /* 0x000fc600078e02cc */
[----:B------:R-:W-:Y:S02]  /*a8d80*/  ISETP.LT.AND P3, PT, R227, c[0x0][0x178], !P0 ;  /* 0x00005e00e3007a0c */ /* 0x000fe40004761270 */
[----:B------:R-:W-:Y:S02]  /*a8d90*/  IADD3 R3, R3, c[0x0][0x198], RZ ;  /* 0x0000660003037a10 */ /* 0x000fe40007ffe0ff */
[C---:B------:R-:W-:Y:S02]  /*a8da0*/  ISETP.LT.AND P5, PT, R210.reuse, c[0x0][0x178], !P0 ;  /* 0x00005e00d2007a0c */ /* 0x040fe400047a1270 */
[----:B------:R-:W-:Y:S01]  /*a8db0*/  ISETP.LT.AND P2, PT, R211, c[0x0][0x178], !P0 ;  /* 0x00005e00d3007a0c */ /* 0x000fe20004741270 */
[----:B-1----:R-:W-:Y:S01]  /*a8dc0*/  IMAD.WIDE R8, R3, 0x4, R238 ;  /* 0x0000000403087825 */ /* 0x002fe200078e02ee */
[----:B------:R1:W-:Y:S01]  /*a8dd0*/  @P6 STG.E [R6.64], R161 ;  /* 0x000000a106006986 */ /* 0x0003e2000c101904 */
[----:B------:R-:W-:Y:S02]  /*a8de0*/  ISETP.LT.AND P0, PT, R187, c[0x0][0x178], !P0 ;  /* 0x00005e00bb007a0c */ /* 0x000fe40004701270 */
[----:B------:R-:W-:Y:S01]  /*a8df0*/  ISETP.LT.AND P6, PT, R227, c[0x0][0x178], !P1 ;  /* 0x00005e00e3007a0c */ /* 0x000fe20004fc1270 */
[----:B----4-:R-:W-:Y:S01]  /*a8e00*/  IMAD.WIDE R10, R3, 0x4, R236 ;  /* 0x00000004030a7825 */ /* 0x010fe200078e02ec */
[----:B------:R4:W-:Y:S01]  /*a8e10*/  @P3 STG.E [R8.64], R126 ;  /* 0x0000007e08003986 */ /* 0x0009e2000c101904 */
[----:B------:R-:W-:-:S02]  /*a8e20*/  ISETP.LT.AND P3, PT, R210, c[0x0][0x178], !P1 ;  /* 0x00005e00d2007a0c */ /* 0x000fc40004f61270 */
[C---:B------:R-:W-:Y:S01]  /*a8e30*/  IMAD.WIDE R12, R3.reuse, 0x4, R206 ;  /* 0x00000004030c7825 */ /* 0x040fe200078e02ce */
[C---:B------:R-:W-:Y:S01]  /*a8e40*/  IADD3 R17, R3.reuse, c[0x0][0x198], RZ ;  /* 0x0000660003117a10 */ /* 0x040fe20007ffe0ff */
[----:B------:R4:W-:Y:S02]  /*a8e50*/  @P5 STG.E [R10.64], R142 ;  /* 0x0000008e0a005986 */ /* 0x0009e4000c101904 */
[----:B------:R-:W-:Y:S02]  /*a8e60*/  IMAD.WIDE R4, R3, 0x4, R204 ;  /* 0x0000000403047825 */ /* 0x000fe400078e02cc */
[----:B------:R2:W-:Y:S02]  /*a8e70*/  @P2 STG.E [R12.64], R158 ;  /* 0x0000009e0c002986 */ /* 0x0005e4000c101904 */
[----:B-1----:R-:W-:Y:S01]  /*a8e80*/  IMAD.WIDE R6, R17, 0x4, R238 ;  /* 0x0000000411067825 */ /* 0x002fe200078e02ee */
[----:B------:R-:W-:-:S03]  /*a8e90*/  ISETP.GE.AND P2, PT, R14, c[0x0][0x17c], PT ;  /* 0x00005f000e007a0c */ /* 0x000fc60003f46270 */
        /* <DEDUP_REMOVED lines=9> */
[----:B----4-:R-:W-:-:S04]  /*a8f30*/  IMAD.WIDE R8, R17, 0x4, R206 ;  /* 0x0000000411087825 */ /* 0x010fc800078e02ce */
[----:B------:R-:W-:Y:S01]  /*a8f40*/  IMAD.WIDE R10, R17, 0x4, R204 ;  /* 0x00000004110a7825 */ /* 0x000fe200078e02cc */
[----:B--2---:R-:W-:Y:S02]  /*a8f50*/  ISETP.GE.AND P0, PT, R16, c[0x0][0x17c], PT ;  /* 0x00005f0010007a0c */ /* 0x004fe40003f06270 */
[----:B------:R-:W2:Y:S01]  /*a8f60*/  LDL.LU R16, [R1+0x2374] ;  /* 0x0023740001107983 */ /* 0x000ea20000300800 */
[----:B------:R-:W-:-:S04]  /*a8f70*/  IMAD.WIDE R12, R3, 0x4, R238 ;  /* 0x00000004030c7825 */ /* 0x000fc800078e02ee */
[----:B-1----:R-:W-:Y:S01]  /*a8f80*/  IMAD.WIDE R4, R3, 0x4, R236 ;  /* 0x0000000403047825 */ /* 0x002fe200078e02ec */
[----:B------:R1:W-:Y:S04]  /*a8f90*/  @P5 STG.E [R8.64], R159 ;  /* 0x0000009f08005986 */ /* 0x0003e8000c101904 */
[----:B------:R4:W-:Y:S04]  /*a8fa0*/  @P1 STG.E [R10.64], R175 ;  /* 0x000000af0a001986 */ /* 0x0009e8000c101904 */
[----:B------:R1:W-:Y:S04]  /*a8fb0*/  @P6 STG.E [R12.64], R122 ;  /* 0x0000007a0c006986 */ /* 0x0003e8000c101904 */
[----:B------:R1:W-:Y:S01]  /*a8fc0*/  @P3 STG.E [R4.64], R138 ;  /* 0x0000008a04003986 */ /* 0x0003e2000c101904 */
[----:B---3--:R-:W-:-:S03]  /*a8fd0*/  ISETP.GE.AND P3, PT, R0, c[0x0][0x17c], PT ;  /* 0x00005f0000007a0c */ /* 0x008fc60003f66270 */
[----:B------:R-:W3:Y:S01]  /*a8fe0*/  LDL.LU R0, [R1+0x2370] ;  /* 0x0023700001007983 */ /* 0x000ee20000300800 */
[----:B------:R-:W-:Y:S02]  /*a8ff0*/  ISETP.LT.AND P5, PT, R211, c[0x0][0x178], !P4 ;  /* 0x00005e00d3007a0c */ /* 0x000fe400067a1270 */
[----:B------:R-:W-:Y:S01]  /*a9000*/  ISETP.LT.AND P4, PT, R187, c[0x0][0x178], !P4 ;  /* 0x00005e00bb007a0c */ /* 0x000fe20006781270 */
[----:B------:R-:W-:Y:S01]  /*a9010*/  IMAD.WIDE R6, R3, 0x4, R206 ;  /* 0x0000000403067825 */ /* 0x000fe200078e02ce */
[----:B------:R-:W-:Y:S01]  /*a9020*/  ISETP.LT.AND P1, PT, R227, c[0x0][0x178], !P2 ;  /* 0x00005e00e3007a0c */ /* 0x000fe20005721270 */
[----:B------:R-:W3:Y:S01]  /*a9030*/  LDL.LU R17, [R1+0x236c] ;  /* 0x00236c0001117983 */ /* 0x000ee20000300800 */
[----:B------:R-:W-:Y:S02]  /*a9040*/  ISETP.LT.AND P6, PT, R210, c[0x0][0x178], !P2 ;  /* 0x00005e00d2007a0c */ /* 0x000fe400057c1270 */
[C---:B------:R-:W-:Y:S01]  /*a9050*/  IADD3 R15, R3.reuse, c[0x0][0x198], RZ ;  /* 0x00006600030f7a10 */ /* 0x040fe20007ffe0ff */
[----:B-1----:R-:W-:-:S04]  /*a9060*/  IMAD.WIDE R8, R3, 0x4, R204 ;  /* 0x0000000403087825 */ /* 0x002fc800078e02cc */
[----:B------:R1:W-:Y:S01]  /*a9070*/  @P5 STG.E [R6.64], R154 ;  /* 0x0000009a06005986 */ /* 0x0003e2000c101904 */
[----:B------:R-:W-:Y:S01]  /*a9080*/  ISETP.LT.AND P5, PT, R211, c[0x0][0x178], !P2 ;  /* 0x00005e00d3007a0c */ /* 0x000fe200057a1270 */
[----:B----4-:R-:W-:-:S04]  /*a9090*/  IMAD.WIDE R10, R15, 0x4, R238 ;  /* 0x000000040f0a7825 */ /* 0x010fc800078e02ee */
[----:B------:R-:W-:Y:S01]  /*a90a0*/  IMAD.WIDE R12, R15, 0x4, R236 ;  /* 0x000000040f0c7825 */ /* 0x000fe200078e02ec */
[----:B------:R4:W-:Y:S01]  /*a90b0*/  @P4 STG.E [R8.64], R170 ;  /* 0x000000aa08004986 */ /* 0x0009e2000c101904 */
[----:B------:R-:W-:Y:S02]  /*a90c0*/  ISETP.LT.AND P2, PT, R187, c[0x0][0x178], !P2 ;  /* 0x00005e00bb007a0c */ /* 0x000fe40005741270 */
[----:B------:R-:W-:Y:S01]  /*a90d0*/  ISETP.LT.AND P4, PT, R227, c[0x0][0x178], !P0 ;  /* 0x00005e00e3007a0c */ /* 0x000fe20004781270 */
[----:B------:R4:W-:Y:S01]  /*a90e0*/  @P1 STG.E [R10.64], R123 ;  /* 0x0000007b0a001986 */ /* 0x0009e2000c101904 */
[----:B------:R-:W-:Y:S01]  /*a90f0*/  IMAD.WIDE R4, R15, 0x4, R206 ;  /* 0x000000040f047825 */ /* 0x000fe200078e02ce */
[----:B------:R-:W-:Y:S02]  /*a9100*/  ISETP.LT.AND P1, PT, R211, c[0x0][0x178], !P0 ;  /* 0x00005e00d3007a0c */ /* 0x000fe40004721270 */
[----:B------:R4:W-:Y:S01]  /*a9110*/  @P6 STG.E [R12.64], R139 ;  /* 0x0000008b0c006986 */ /* 0x0009e2000c101904 */
[----:B------:R-:W-:-:S02]  /*a9120*/  ISETP.LT.AND P6, PT, R210, c[0x0][0x178], !P0 ;  /* 0x00005e00d2007a0c */ /* 0x000fc400047c1270 */
[----:B------:R-:W-:Y:S02]  /*a9130*/  IADD3 R3, R15, c[0x0][0x198], RZ ;  /* 0x000066000f037a10 */ /* 0x000fe40007ffe0ff */
[----:B------:R-:W-:Y:S01]  /*a9140*/  ISETP.LT.AND P0, PT, R187, c[0x0][0x178], !P0 ;  /* 0x00005e00bb007a0c */ /* 0x000fe20004701270 */
[----:B------:R2:W-:Y:S01]  /*a9150*/  @P5 STG.E [R4.64], R155 ;  /* 0x0000009b04005986 */ /* 0x0005e2000c101904 */
[----:B-1----:R-:W-:-:S04]  /*a9160*/  IMAD.WIDE R6, R15, 0x4, R204 ;  /* 0x000000040f067825 */ /* 0x002fc800078e02cc */
[C---:B------:R-:W-:Y:S01]  /*a9170*/  IMAD.WIDE R14, R3.reuse, 0x4, R238 ;  /* 0x00000004030e7825 */ /* 0x040fe200078e02ee */
[----:B------:R1:W-:Y:S03]  /*a9180*/  @P2 STG.E [R6.64], R171 ;  /* 0x000000ab06002986 */ /* 0x0003e6000c101904 */
[C---:B----4-:R-:W-:Y:S01]  /*a9190*/  IMAD.WIDE R8, R3.reuse, 0x4, R236 ;  /* 0x0000000403087825 */ /* 0x050fe200078e02ec */
[----:B------:R-:W-:Y:S03]  /*a91a0*/  @P4 STG.E [R14.64], R118 ;  /* 0x000000760e004986 */ /* 0x000fe6000c101904 */
[C---:B------:R-:W-:Y:S01]  /*a91b0*/  IMAD.WIDE R10, R3.reuse, 0x4, R206 ;  /* 0x00000004030a7825 */ /* 0x040fe200078e02ce */
[----:B------:R4:W-:Y:S03]  /*a91c0*/  @P6 STG.E [R8.64], R134 ;  /* 0x0000008608006986 */ /* 0x0009e6000c101904 */
[----:B------:R-:W-:Y:S01]  /*a91d0*/  IMAD.WIDE R12, R3, 0x4, R204 ;  /* 0x00000004030c7825 */ /* 0x000fe200078e02cc */
[----:B--2---:R-:W-:-:S02]  /*a91e0*/  ISETP.GE.AND P5, PT, R16, c[0x0][0x17c], PT ;  /* 0x00005f0010007a0c */ /* 0x004fc40003fa6270 */
[----:B------:R-:W2:Y:S04]  /*a91f0*/  LDL.LU R16, [R1+0x2368] ;  /* 0x0023680001107983 */ /* 0x000ea80000300800 */
[----:B------:R1:W-:Y:S04]  /*a9200*/  @P1 STG.E [R10.64], R150 ;  /* 0x000000960a001986 */ /* 0x0003e8000c101904 */
[----:B------:R1:W-:Y:S01]  /*a9210*/  @P0 STG.E [R12.64], R166 ;  /* 0x000000a60c000986 */ /* 0x0003e2000c101904 */
[----:B---3--:R-:W-:-:S03]  /*a9220*/  ISETP.GE.AND P0, PT, R0, c[0x0][0x17c], PT ;  /* 0x00005f0000007a0c */ /* 0x008fc60003f06270 */
[----:B------:R-:W3:Y:S01]  /*a9230*/  LDL.LU R0, [R1+0x2360] ;  /* 0x0023600001007983 */ /* 0x000ee20000300800 */
[----:B------:R-:W-:Y:S02]  /*a9240*/  ISETP.LT.AND P4, PT, R227, c[0x0][0x178], !P3 ;  /* 0x00005e00e3007a0c */ /* 0x000fe40005f81270 */
[----:B------:R-:W-:Y:S01]  /*a9250*/  IADD3 R3, R3, c[0x0][0x198], RZ ;  /* 0x0000660003037a10 */ /* 0x000fe20007ffe0ff */
[----:B------:R-:W3:Y:S01]  /*a9260*/  LDL.LU R20, [R1+0x2358] ;  /* 0x0023580001147983 */ /* 0x000ee20000300800 */
[----:B------:R-:W-:-:S03]  /*a9270*/  ISETP.LT.AND P2, PT, R210, c[0x0][0x178], !P3 ;  /* 0x00005e00d2007a0c */ /* 0x000fc60005f41270 */
[----:B------:R-:W-:Y:S01]  /*a9280*/  IMAD.WIDE R4, R3, 0x4, R238 ;  /* 0x0000000403047825 */ /* 0x000fe200078e02ee */
[----:B------:R-:W-:Y:S02]  /*a9290*/  ISETP.LT.AND P1, PT, R211, c[0x0][0x178], !P3 ;  /* 0x00005e00d3007a0c */ /* 0x000fe40005f21270 */
[----:B------:R-:W-:Y:S02]  /*a92a0*/  ISETP.LT.AND P3, PT, R187, c[0x0][0x178], !P3 ;  /* 0x00005e00bb007a0c */ /* 0x000fe40005f61270 */
[----:B------:R-:W-:Y:S01]  /*a92b0*/  ISETP.LT.AND P6, PT, R227, c[0x0][0x178], !P5 ;  /* 0x00005e00e3007a0c */ /* 0x000fe20006fc1270 */
[----:B------:R-:W-:Y:S01]  /*a92c0*/  @P4 STG.E [R4.64], R119 ;  /* 0x0000007704004986 */ /* 0x000fe2000c101904 */
[----:B------:R-:W-:Y:S02]  /*a92d0*/  ISETP.LT.AND P4, PT, R210, c[0x0][0x178], !P5 ;  /* 0x00005e00d2007a0c */ /* 0x000fe40006f81270 */
[C---:B------:R-:W-:Y:S01]  /*a92e0*/  IADD3 R19, R3.reuse, c[0x0][0x198], RZ ;  /* 0x0000660003137a10 */ /* 0x040fe20007ffe0ff */
[----:B-1----:R-:W-:-:S04]  /*a92f0*/  IMAD.WIDE R6, R3, 0x4, R236 ;  /* 0x0000000403067825 */ /* 0x002fc800078e02ec */
[C---:B----4-:R-:W-:Y:S01]  /*a9300*/  IMAD.WIDE R8, R3.reuse, 0x4, R206 ;  /* 0x0000000403087825 */ /* 0x050fe200078e02ce */
[----:B------:R-:W-:Y:S03]  /*a9310*/  @P2 STG.E [R6.64], R135 ;  /* 0x0000008706002986 */ /* 0x000fe6000c101904 */
[----:B------:R-:W-:Y:S01]  /*a9320*/  IMAD.WIDE R10, R3, 0x4, R204 ;  /* 0x00000004030a7825 */ /* 0x000fe200078e02cc */
[----:B------:R1:W-:Y:S03]  /*a9330*/  @P1 STG.E [R8.64], R151 ;  /* 0x0000009708001986 */ /* 0x0003e6000c101904 */
[C---:B------:R-:W-:Y:S01]  /*a9340*/  IMAD.WIDE R12, R19.reuse, 0x4, R238 ;  /* 0x00000004130c7825 */ /* 0x040fe200078e02ee */
[----:B------:R4:W-:Y:S03]  /*a9350*/  @P3 STG.E [R10.64], R167 ;  /* 0x000000a70a003986 */ /* 0x0009e6000c101904 */
[----:B------:R-:W-:Y:S01]  /*a9360*/  IMAD.WIDE R14, R19, 0x4, R236 ;  /* 0x00000004130e7825 */ /* 0x000fe200078e02ec */
[----:B------:R-:W-:Y:S01]  /*a9370*/  ISETP.LT.AND P1, PT, R211, c[0x0][0x178], !P5 ;  /* 0x00005e00d3007a0c */ /* 0x000fe20006f21270 */
[----:B------:R-:W-:Y:S01]  /*a9380*/  @P6 STG.E [R12.64], R114 ;  /* 0x000000720c006986 */ /* 0x000fe2000c101904 */
[----:B------:R-:W-:-:S02]  /*a9390*/  ISETP.LT.AND P5, PT, R187, c[0x0][0x178], !P5 ;  /* 0x00005e00bb007a0c */ /* 0x000fc40006fa1270 */
[----:B------:R-:W-:Y:S01]  /*a93a0*/  ISETP.LT.AND P6, PT, R227, c[0x0][0x178], !P0 ;  /* 0x00005e00e3007a0c */ /* 0x000fe200047c1270 */
[----:B------:R-:W-:Y:S01]  /*a93b0*/  @P4 STG.E [R14.64], R130 ;  /* 0x000000820e004986 */ /* 0x000fe2000c101904 */
[----:B------:R-:W-:Y:S02]  /*a93c0*/  ISETP.LT.AND P4, PT, R210, c[0x0][0x178], !P0 ;  /* 0x00005e00d2007a0c */ /* 0x000fe40004781270 */
[----:B------:R-:W-:Y:S01]  /*a93d0*/  IADD3 R21, R19, c[0x0][0x198], RZ ;  /* 0x0000660013157a10 */ /* 0x000fe20007ffe0ff */
[----:B------:R2:W3:Y:S01]  /*a93e0*/  LDS.128 R4, [R2] ;  /* 0x0000000002047984 */ /* 0x0004e20000000c00 */
[----:B------:R-:W-:Y:S01]  /*a93f0*/  ISETP.GE.AND P2, PT, R17, c[0x0][0x17c], PT ;  /* 0x00005f0011007a0c */ /* 0x000fe20003f46270 */
[----:B-1----:R-:W-:-:S04]  /*a9400*/  IMAD.WIDE R8, R19, 0x4, R204 ;  /* 0x0000000413087825 */ /* 0x002fc800078e02cc */
[----:B----4-:R-:W-:Y:S01]  /*a9410*/  IMAD.WIDE R10, R21, 0x4, R238 ;  /* 0x00000004150a7825 */ /* 0x010fe200078e02ee */
[----:B--2---:R-:W-:-:S03]  /*a9420*/  ISETP.GE.AND P3, PT, R16, c[0x0][0x17c], PT ;  /* 0x00005f0010007a0c */ /* 0x004fc60003f66270 */
[----:B------:R-:W-:-:S04]  /*a9430*/  IMAD.WIDE R16, R19, 0x4, R206 ;  /* 0x0000000413107825 */ /* 0x000fc800078e02ce */
[----:B------:R-:W-:Y:S01]  /*a9440*/  IMAD.WIDE R2, R21, 0x4, R236 ;  /* 0x0000000415027825 */ /* 0x000fe200078e02ec */
[----:B------:R1:W-:Y:S04]  /*a9450*/  @P1 STG.E [R16.64], R146 ;  /* 0x0000009210001986 */ /* 0x0003e8000c101904 */
[----:B------:R-:W-:Y:S04]  /*a9460*/  @P5 STG.E [R8.64], R162 ;  /* 0x000000a208005986 */ /* 0x000fe8000c101904 */
[----:B------:R-:W-:Y:S04]  /*a9470*/  @P6 STG.E [R10.64], R115 ;  /* 0x000000730a006986 */ /* 0x000fe8000c101904 */
[----:B------:R2:W-:Y:S01]  /*a9480*/  @P4 STG.E [R2.64], R131 ;  /* 0x0000008302004986 */ /* 0x0005e2000c101904 */
[----:B---3--:R-:W-:-:S03]  /*a9490*/  ISETP.GE.AND P4, PT, R0, c[0x0][0x17c], PT ;  /* 0x00005f0000007a0c */ /* 0x008fc60003f86270 */
[----:B------:R-:W3:Y:S01]  /*a94a0*/  LDL.LU R0, [R1+0x2354] ;  /* 0x0023540001007983 */ /* 0x000ee20000300800 */
[----:B------:R-:W-:Y:S02]  /*a94b0*/  ISETP.LT.AND P1, PT, R211, c[0x0][0x178], !P0 ;  /* 0x00005e00d3007a0c */ /* 0x000fe40004721270 */
[----:B------:R-:W-:Y:S01]  /*a94c0*/  ISETP.LT.AND P0, PT, R187, c[0x0][0x178], !P0 ;  /* 0x00005e00bb007a0c */ /* 0x000fe20004701270 */
[----:B------:R-:W4:Y:S01]  /*a94d0*/  LDL.LU R26, [R1+0x2350] ;  /* 0x00235000011a7983 */ /* 0x000f220000300800 */
[----:B------:R-:W-:-:S04]  /*a94e0*/  IMAD.WIDE R12, R21, 0x4, R206 ;  /* 0x00000004150c7825 */ /* 0x000fc800078e02ce */
[----:B------:R-:W-:Y:S01]  /*a94f0*/  IMAD.WIDE R14, R21, 0x4, R204 ;  /* 0x00000004150e7825 */ /* 0x000fe200078e02cc */
[----:B------:R-:W-:Y:S01]  /*a9500*/  ISETP.LT.AND P6, PT, R227, c[0x0][0x178], !P2 ;  /* 0x00005e00e3007a0c */ /* 0x000fe200057c1270 */
[----:B------:R-:W4:Y:S01]  /*a9510*/  LDL.LU R24, [R1+0x2344] ;  /* 0x0023440001187983 */ /* 0x000f220000300800 */
[----:B------:R-:W-:-:S03]  /*a9520*/  ISETP.LT.AND P5, PT, R210, c[0x0][0x178], !P2 ;  /* 0x00005e00d2007a0c */ /* 0x000fc600057a1270 */
[----:B------:R2:W-:Y:S01]  /*a9530*/  @P1 STG.E [R12.64], R147 ;  /* 0x000000930c001986 */ /* 0x0005e2000c101904 */
[----:B------:R-:W-:-:S03]  /*a9540*/  IADD3 R23, R21, c[0x0][0x198], RZ ;  /* 0x0000660015177a10 */ /* 0x000fc60007ffe0ff */
[----:B------:R2:W-:Y:S01]  /*a9550*/  @P0 STG.E [R14.64], R163 ;  /* 0x000000a30e000986 */ /* 0x0005e2000c101904 */
[----:B------:R-:W-:Y:S02]  /*a9560*/  ISETP.LT.AND P0, PT, R211, c[0x0][0x178], !P2 ;  /* 0x00005e00d3007a0c */ /* 0x000fe40005701270 */
[----:B------:R-:W-:Y:S02]  /*a9570*/  ISETP.LT.AND P2, PT, R187, c[0x0][0x178], !P2 ;  /* 0x00005e00bb007a0c */ /* 0x000fe40005741270 */
[----:B------:R-:W-:Y:S01]  /*a9580*/  ISETP.LT.AND P1, PT, R227, c[0x0][0x178], !P3 ;  /* 0x00005e00e3007a0c */ /* 0x000fe20005f21270 */
[C---:B-1----:R-:W-:Y:S01]  /*a9590*/  IMAD.WIDE R16, R23.reuse, 0x4, R238 ;  /* 0x0000000417107825 */ /* 0x042fe200078e02ee */
[----:B------:R-:W-:-:S03]  /*a95a0*/  IADD3 R25, R23, c[0x0][0x198], RZ ;  /* 0x0000660017197a10 */ /* 0x000fc60007ffe0ff */
[C---:B------:R-:W-:Y:S01]  /*a95b0*/  IMAD.WIDE R18, R23.reuse, 0x4, R236 ;  /* 0x0000000417127825 */ /* 0x040fe200078e02ec */
[----:B------:R1:W-:Y:S03]  /*a95c0*/  @P6 STG.E [R16.64], R188 ;  /* 0x000000bc10006986 */ /* 0x0003e6000c101904 */
[C---:B--2---:R-:W-:Y:S01]  /*a95d0*/  IMAD.WIDE R2, R23.reuse, 0x4, R206 ;  /* 0x0000000417027825 */ /* 0x044fe200078e02ce */
[----:B------:R2:W-:Y:S03]  /*a95e0*/  @P5 STG.E [R18.64], R196 ;  /* 0x000000c412005986 */ /* 0x0005e6000c101904 */
[----:B------:R-:W-:Y:S01]  /*a95f0*/  IMAD.WIDE R12, R23, 0x4, R204 ;  /* 0x00000004170c7825 */ /* 0x000fe200078e02cc */
[----:B------:R1:W-:Y:S03]  /*a9600*/  @P0 STG.E [R2.64], R212 ;  /* 0x000000d402000986 */ /* 0x0003e6000c101904 */
[----:B------:R-:W-:Y:S01]  /*a9610*/  IMAD.WIDE R14, R25, 0x4, R238 ;  /* 0x00000004190e7825 */ /* 0x000fe200078e02ee */
[----:B------:R-:W-:Y:S04]  /*a9620*/  @P2 STG.E [R12.64], R4 ;  /* 0x000000040c002986 */ /* 0x000fe8000c101904 */
[----:B------:R-:W-:Y:S04]  /*a9630*/  @P1 STG.E [R14.64], R189 ;  /* 0x000000bd0e001986 */ /* 0x000fe8000c101904 */
[----:B------:R-:W1:Y:S01]  /*a9640*/  S2R R251, SR_TID.X ;  /* 0x0000000000fb7919 */ /* 0x000e620000002100 */
[----:B------:R-:W-:-:S02]  /*a9650*/  ISETP.LT.AND P5, PT, R210, c[0x0][0x178], !P3 ;  /* 0x00005e00d2007a0c */ /* 0x000fc40005fa1270 */
[----:B------:R-:W-:Y:S02]  /*a9660*/  ISETP.LT.AND P6, PT, R211, c[0x0][0x178], !P3 ;  /* 0x00005e00d3007a0c */ /* 0x000fe40005fc1270 */
[C---:B-1----:R-:W-:Y:S01]  /*a9670*/  LOP3.LUT R250, R251.reuse, 0x7f, RZ, 0xc0, !PT ;  /* 0x0000007ffbfa7812 */ /* 0x042fe200078ec0ff */
[----:B------:R-:W-:Y:S01]  /*a9680*/  IMAD.SHL.U32 R251, R251, 0x400, RZ ;  /* 0x00000400fbfb7824 */ /* 0x000fe200078e00ff */
[----:B---3--:R-:W-:Y:S02]  /*a9690*/  ISETP.GE.AND P1, PT, R0, c[0x0][0x17c], PT ;  /* 0x00005f0000007a0c */ /* 0x008fe40003f26270 */
[----:B------:R-:W3:Y:S02]  /*a96a0*/  LDL.LU R0, [R1+0x2340] ;  /* 0x0023400001007983 */ /* 0x000ee40000300800 */
[----:B------:R-:W-:Y:S02]  /*a96b0*/  LOP3.LUT R251, R251, 0x1800, RZ, 0xc0, !PT ;  /* 0x00001800fbfb7812 */ /* 0x000fe400078ec0ff */
[----:B------:R-:W-:Y:S01]  /*a96c0*/  ISETP.LT.AND P3, PT, R187, c[0x0][0x178], !P3 ;  /* 0x00005e00bb007a0c */ /* 0x000fe20005f61270 */
[----:B------:R-:W-:Y:S01]  /*a96d0*/  IMAD.WIDE R16, R25, 0x4, R236 ;  /* 0x0000000419107825 */ /* 0x000fe200078e02ec */
[----:B------:R-:W-:Y:S01]  /*a96e0*/  LEA R251, R250, R251, 0x4 ;  /* 0x000000fbfafb7211 */ /* 0x000fe200078e20ff */
[----:B------:R-:W3:Y:S03]  /*a96f0*/  LDL.LU R30, [R1+0x233c] ;  /* 0x00233c00011e7983 */ /* 0x000ee60000300800 */
[----:B------:R-:W-:Y:S01]  /*a9700*/  LOP3.LUT R251, R251, 0x20, RZ, 0x3c, !PT ;  /* 0x00000020fbfb7812 */ /* 0x000fe200078e3cff */
[C---:B--2---:R-:W-:Y:S01]  /*a9710*/  IMAD.WIDE R18, R25.reuse, 0x4, R206 ;  /* 0x0000000419127825 */ /* 0x044fe200078e02ce */
[----:B------:R-:W-:Y:S01]  /*a9720*/  ISETP.GE.AND P0, PT, R20, c[0x0][0x17c], PT ;  /* 0x00005f0014007a0c */ /* 0x000fe20003f06270 */
[----:B------:R-:W-:Y:S04]  /*a9730*/  @P5 STG.E [R16.64], R197 ;  /* 0x000000c510005986 */ /* 0x000fe8000c101904 */
[----:B------:R-:W1:Y:S01]  /*a9740*/  LDS.128 R8, [R251] ;  /* 0x00000000fb087984 */ /* 0x000e620000000c00 */
[----:B------:R-:W-:Y:S01]  /*a9750*/  IMAD.WIDE R20, R25, 0x4, R204 ;  /* 0x0000000419147825 */ /* 0x000fe200078e02cc */
[----:B------:R-:W-:-:S02]  /*a9760*/  ISETP.LT.AND P2, PT, R227, c[0x0][0x178], !P4 ;  /* 0x00005e00e3007a0c */ /* 0x000fc40006741270 */
[----:B------:R-:W-:Y:S01]  /*a9770*/  @P6 STG.E [R18.64], R213 ;  /* 0x000000d512006986 */ /* 0x000fe2000c101904 */
[----:B------:R-:W-:-:S03]  /*a9780*/  ISETP.LT.AND P5, PT, R210, c[0x0][0x178], !P4 ;  /* 0x00005e00d2007a0c */ /* 0x000fc600067a1270 */
[----:B------:R2:W-:Y:S01]  /*a9790*/  @P3 STG.E [R20.64], R5 ;  /* 0x0000000514003986 */ /* 0x0005e2000c101904 */
[----:B------:R-:W-:Y:S02]  /*a97a0*/  ISETP.LT.AND P3, PT, R211, c[0x0][0x178], !P4 ;  /* 0x00005e00d3007a0c */ /* 0x000fe40006761270 */
[----:B------:R-:W-:Y:S01]  /*a97b0*/  IADD3 R25, R25, c[0x0][0x198], RZ ;  /* 0x0000660019197a10 */ /* 0x000fe20007ffe0ff */
[----:B------:R-:W3:Y:S04]  /*a97c0*/  LDL.LU R28, [R1+0x2338] ;  /* 0x00233800011c7983 */ /* 0x000ee80000300800 */
[----:B------:R-:W-:-:S04]  /*a97d0*/  IMAD.WIDE R2, R25, 0x4, R238 ;  /* 0x0000000419027825 */ /* 0x000fc800078e02ee */
[C---:B------:R-:W-:Y:S01]  /*a97e0*/  IMAD.WIDE R22, R25.reuse, 0x4, R236 ;  /* 0x0000000419167825 */ /* 0x040fe200078e02ec */
[----:B------:R1:W-:Y:S03]  /*a97f0*/  @P2 STG.E [R2.64], R180 ;  /* 0x000000b402002986 */ /* 0x0003e6000c101904 */
[----:B--2---:R-:W-:Y:S01]  /*a9800*/  IMAD.WIDE R4, R25, 0x4, R206 ;  /* 0x0000000419047825 */ /* 0x004fe200078e02ce */
[----:B------:R-:W-:Y:S01]  /*a9810*/  ISETP.LT.AND P4, PT, R187, c[0x0][0x178], !P4 ;  /* 0x00005e00bb007a0c */ /* 0x000fe20006781270 */
[----:B------:R-:W-:Y:S01]  /*a9820*/  @P5 STG.E [R22.64], R192 ;  /* 0x000000c016005986 */ /* 0x000fe2000c101904 */
[----:B------:R-:W-:Y:S02]  /*a9830*/  ISETP.LT.AND P6, PT, R227, c[0x0][0x178], !P0 ;  /* 0x00005e00e3007a0c */ /* 0x000fe400047c1270 */
[----:B------:R-:W-:Y:S01]  /*a9840*/  ISETP.LT.AND P5, PT, R210, c[0x0][0x178], !P0 ;  /* 0x00005e00d2007a0c */ /* 0x000fe200047a1270 */
[----:B------:R2:W-:Y:S01]  /*a9850*/  @P3 STG.E [R4.64], R216 ;  /* 0x000000d804003986 */ /* 0x0005e2000c101904 */
[----:B----4-:R-:W-:-:S02]  /*a9860*/  ISETP.GE.AND P3, PT, R26, c[0x0][0x17c], PT ;  /* 0x00005f001a007a0c */ /* 0x010fc40003f66270 */
[----:B------:R-:W-:Y:S01]  /*a9870*/  ISETP.LT.AND P2, PT, R211, c[0x0][0x178], !P0 ;  /* 0x00005e00d3007a0c */ /* 0x000fe20004741270 */
[----:B------:R-:W4:Y:S01]  /*a9880*/  LDL.LU R26, [R1+0x2330] ;  /* 0x00233000011a7983 */ /* 0x000f220000300800 */
[C---:B------:R-:W-:Y:S01]  /*a9890*/  IADD3 R27, R25.reuse, c[0x0][0x198], RZ ;  /* 0x00006600191b7a10 */ /* 0x040fe20007ffe0ff */
[----:B------:R-:W-:-:S04]  /*a98a0*/  IMAD.WIDE R16, R25, 0x4, R204 ;  /* 0x0000000419107825 */ /* 0x000fc800078e02cc */
[C---:B------:R-:W-:Y:S01]  /*a98b0*/  IMAD.WIDE R18, R27.reuse, 0x4, R238 ;  /* 0x000000041b127825 */ /* 0x040fe200078e02ee */
[----:B-1----:R-:W-:Y:S03]  /*a98c0*/  @P4 STG.E [R16.64], R8 ;  /* 0x0000000810004986 */ /* 0x002fe6000c101904 */
[C---:B------:R-:W-:Y:S01]  /*a98d0*/  IMAD.WIDE R2, R27.reuse, 0x4, R236 ;  /* 0x000000041b027825 */ /* 0x040fe200078e02ec */
[----:B------:R-:W-:Y:S03]  /*a98e0*/  @P6 STG.E [R18.64], R181 ;  /* 0x000000b512006986 */ /* 0x000fe6000c101904 */
[----:B------:R-:W-:Y:S01]  /*a98f0*/  IMAD.WIDE R20, R27, 0x4, R206 ;  /* 0x000000041b147825 */ /* 0x000fe200078e02ce */
[----:B------:R-:W-:Y:S01]  /*a9900*/  ISETP.LT.AND P0, PT, R187, c[0x0][0x178], !P0 ;  /* 0x00005e00bb007a0c */ /* 0x000fe20004701270 */
[----:B------:R1:W-:Y:S01]  /*a9910*/  @P5 STG.E [R2.64], R193 ;  /* 0x000000c102005986 */ /* 0x0003e2000c101904 */
[----:B------:R-:W-:-:S02]  /*a9920*/  ISETP.LT.AND P6, PT, R227, c[0x0][0x178], !P1 ;  /* 0x00005e00e3007a0c */ /* 0x000fc40004fc1270 */
[----:B------:R-:W-:Y:S01]  /*a9930*/  ISETP.LT.AND P4, PT, R210, c[0x0][0x178], !P1 ;  /* 0x00005e00d2007a0c */ /* 0x000fe20004f81270 */
[----:B------:R1:W-:Y:S01]  /*a9940*/  @P2 STG.E [R20.64], R217 ;  /* 0x000000d914002986 */ /* 0x0003e2000c101904 */
[----:B------:R-:W-:Y:S02]  /*a9950*/  ISETP.LT.AND P2, PT, R211, c[0x0][0x178], !P1 ;  /* 0x00005e00d3007a0c */ /* 0x000fe40004f41270 */
[C---:B------:R-:W-:Y:S01]  /*a9960*/  IADD3 R29, R27.reuse, c[0x0][0x198], RZ ;  /* 0x000066001b1d7a10 */ /* 0x040fe20007ffe0ff */
[----:B--2---:R-:W-:Y:S01]  /*a9970*/  IMAD.WIDE R4, R27, 0x4, R204 ;  /* 0x000000041b047825 */ /* 0x004fe200078e02cc */
[----:B------:R-:W-:Y:S01]  /*a9980*/  ISETP.GE.AND P5, PT, R24, c[0x0][0x17c], PT ;  /* 0x00005f0018007a0c */ /* 0x000fe20003fa6270 */
[----:B------:R-:W2:Y:S02]  /*a9990*/  S2R R251, SR_TID.X ;  /* 0x0000000000fb7919 */ /* 0x000ea40000002100 */
[C---:B------:R-:W-:Y:S02]  /*a99a0*/  IMAD.WIDE R22, R29.reuse, 0x4, R238 ;  /* 0x000000041d167825 */ /* 0x040fe400078e02ee */
[----:B------:R-:W-:Y:S02]  /*a99b0*/  LDS.128 R16, [R252] ;  /* 0x00000000fc107984 */ /* 0x000fe40000000c00 */
[----:B------:R-:W-:-:S02]  /*a99c0*/  IMAD.WIDE R24, R29, 0x4, R236 ;  /* 0x000000041d187825 */ /* 0x000fc400078e02ec */
[----:B------:R2:W-:Y:S02]  /*a99d0*/  @P0 STG.E [R4.64], R9 ;  /* 0x0000000904000986 */ /* 0x0005e4000c101904 */
[----:B-1----:R-:W-:Y:S02]  /*a99e0*/  IMAD.WIDE R2, R29, 0x4, R206 ;  /* 0x000000041d027825 */ /* 0x002fe400078e02ce */
[----:B------:R1:W-:Y:S04]  /*a99f0*/  @P6 STG.E [R22.64], R176 ;  /* 0x000000b016006986 */ /* 0x0003e8000c101904 */
[----:B------:R-:W-:Y:S04]  /*a9a00*/  @P4 STG.E [R24.64], R200 ;  /* 0x000000c818004986 */ /* 0x000fe8000c101904 */
[----:B------:R1:W-:Y:S01]  /*a9a10*/  @P2 STG.E [R2.64], R220 ;  /* 0x000000dc02002986 */ /* 0x0003e2000c101904 */
[C---:B--2---:R-:W-:Y:S01]  /*a9a20*/  LOP3.LUT R250, R251.reuse, 0x7f, RZ, 0xc0, !PT ;  /* 0x0000007ffbfa7812 */ /* 0x044fe200078ec0ff */
[----:B------:R-:W-:-:S05]  /*a9a30*/  IMAD.SHL.U32 R251, R251, 0x400, RZ ;  /* 0x00000400fbfb7824 */ /* 0x000fca00078e00ff */
[----:B------:R-:W-:Y:S02]  /*a9a40*/  LOP3.LUT R251, R251, 0x1800, RZ, 0xc0, !PT ;  /* 0x00001800fbfb7812 */ /* 0x000fe400078ec0ff */
[----:B---3--:R-:W-:Y:S02]  /*a9a50*/  ISETP.GE.AND P2, PT, R0, c[0x0][0x17c], PT ;  /* 0x00005f0000007a0c */ /* 0x008fe40003f46270 */
[----:B------:R-:W2:Y:S01]  /*a9a60*/  LDL.LU R0, [R1+0x232c] ;  /* 0x00232c0001007983 */ /* 0x000ea20000300800 */
[----:B------:R-:W-:-:S04]  /*a9a70*/  LEA R251, R250, R251, 0x4 ;  /* 0x000000fbfafb7211 */ /* 0x000fc800078e20ff */
[----:B------:R-:W-:-:S05]  /*a9a80*/  LOP3.LUT R251, R251, 0x40, RZ, 0x3c, !PT ;  /* 0x00000040fbfb7812 */ /* 0x000fca00078e3cff */
[----:B------:R-:W3:Y:S01]  /*a9a90*/  LDS.128 R12, [R251] ;  /* 0x00000000fb0c7984 */ /* 0x000ee20000000c00 */
[----:B------:R-:W-:Y:S02]  /*a9aa0*/  ISETP.LT.AND P1, PT, R187, c[0x0][0x178], !P1 ;  /* 0x00005e00bb007a0c */ /* 0x000fe40004f21270 */
[----:B------:R-:W-:Y:S01]  /*a9ab0*/  ISETP.LT.AND P4, PT, R227, c[0x0][0x178], !P3 ;  /* 0x00005e00e3007a0c */ /* 0x000fe20005f81270 */
[C---:B------:R-:W-:Y:S01]  /*a9ac0*/  IMAD.WIDE R20, R29.reuse, 0x4, R204 ;  /* 0x000000041d147825 */ /* 0x040fe200078e02cc */
[----:B------:R-:W-:Y:S02]  /*a9ad0*/  IADD3 R29, R29, c[0x0][0x198], RZ ;  /* 0x000066001d1d7a10 */ /* 0x000fe40007ffe0ff */
[----:B------:R-:W-:-:S03]  /*a9ae0*/  ISETP.LT.AND P6, PT, R210, c[0x0][0x178], !P3 ;  /* 0x00005e00d2007a0c */ /* 0x000fc60005fc1270 */
[----:B------:R-:W-:Y:S01]  /*a9af0*/  IMAD.WIDE R4, R29, 0x4, R238 ;  /* 0x000000041d047825 */ /* 0x000fe200078e02ee */
[----:B------:R-:W-:Y:S02]  /*a9b00*/  ISETP.LT.AND P0, PT, R211, c[0x0][0x178], !P3 ;  /* 0x00005e00d3007a0c */ /* 0x000fe40005f01270 */
[----:B------:R-:W-:Y:S02]  /*a9b10*/  ISETP.LT.AND P3, PT, R187, c[0x0][0x178], !P3 ;  /* 0x00005e00bb007a0c */ /* 0x000fe40005f61270 */
[C---:B------:R-:W-:Y:S01]  /*a9b20*/  IADD3 R27, R29.reuse, c[0x0][0x198], RZ ;  /* 0x000066001d1b7a10 */ /* 0x040fe20007ffe0ff */
[----:B------:R-:W-:-:S04]  /*a9b30*/  IMAD.WIDE R8, R29, 0x4, R236 ;  /* 0x000000041d087825 */ /* 0x000fc800078e02ec */
[----:B-1----:R-:W-:-:S04]  /*a9b40*/  IMAD.WIDE R22, R29, 0x4, R206 ;  /* 0x000000041d167825 */ /* 0x002fc800078e02ce */
[----:B------:R-:W-:-:S04]  /*a9b50*/  IMAD.WIDE R2, R29, 0x4, R204 ;  /* 0x000000041d027825 */ /* 0x000fc800078e02cc */
[----:B------:R-:W-:Y:S01]  /*a9b60*/  IMAD.WIDE R24, R27, 0x4, R236 ;  /* 0x000000041b187825 */ /* 0x000fe200078e02ec */
[----:B---3--:R1:W-:Y:S01]  /*a9b70*/  @P1 STG.E [R20.64], R12 ;  /* 0x0000000c14001986 */ /* 0x0083e2000c101904 */
[----:B------:R-:W-:-:S03]  /*a9b80*/  ISETP.LT.AND P1, PT, R227, c[0x0][0x178], !P5 ;  /* 0x00005e00e3007a0c */ /* 0x000fc60006f21270 */
[----:B------:R3:W-:Y:S01]  /*a9b90*/  @P4 STG.E [R4.64], R177 ;  /* 0x000000b104004986 */ /* 0x0007e2000c101904 */
[----:B------:R-:W-:-:S03]  /*a9ba0*/  ISETP.LT.AND P4, PT, R210, c[0x0][0x178], !P5 ;  /* 0x00005e00d2007a0c */ /* 0x000fc60006f81270 */
[----:B------:R3:W-:Y:S01]  /*a9bb0*/  @P6 STG.E [R8.64], R201 ;  /* 0x000000c908006986 */ /* 0x0007e2000c101904 */
[----:B-1----:R-:W-:-:S03]  /*a9bc0*/  IMAD.WIDE R20, R27, 0x4, R238 ;  /* 0x000000041b147825 */ /* 0x002fc600078e02ee */
[----:B------:R1:W-:Y:S01]  /*a9bd0*/  @P0 STG.E [R22.64], R221 ;  /* 0x000000dd16000986 */ /* 0x0003e2000c101904 */
[----:B------:R-:W-:Y:S02]  /*a9be0*/  ISETP.LT.AND P0, PT, R211, c[0x0][0x178], !P5 ;  /* 0x00005e00d3007a0c */ /* 0x000fe40006f01270 */
[----:B------:R-:W-:Y:S01]  /*a9bf0*/  ISETP.LT.AND P5, PT, R187, c[0x0][0x178], !P5 ;  /* 0x00005e00bb007a0c */ /* 0x000fe20006fa1270 */
[----:B------:R1:W-:Y:S01]  /*a9c00*/  @P3 STG.E [R2.64], R13 ;  /* 0x0000000d02003986 */ /* 0x0003e2000c101904 */
[----:B------:R-:W-:-:S03]  /*a9c10*/  ISETP.LT.AND P6, PT, R227, c[0x0][0x178], !P2 ;  /* 0x00005e00e3007a0c */ /* 0x000fc600057c1270 */
[----:B------:R-:W-:Y:S01]  /*a9c20*/  @P1 STG.E [R20.64], R184 ;  /* 0x000000b814001986 */ /* 0x000fe2000c101904 */
[----:B------:R-:W-:-:S03]  /*a9c30*/  ISETP.LT.AND P3, PT, R211, c[0x0][0x178], !P2 ;  /* 0x00005e00d3007a0c */ /* 0x000fc60005761270 */
[----:B------:R1:W-:Y:S01]  /*a9c40*/  @P4 STG.E [R24.64], R208 ;  /* 0x000000d018004986 */ /* 0x0003e2000c101904 */
[----:B------:R-:W-:Y:S02]  /*a9c50*/  ISETP.LT.AND P4, PT, R210, c[0x0][0x178], !P2 ;  /* 0x00005e00d2007a0c */ /* 0x000fe40005781270 */
[C---:B------:R-:W-:Y:S01]  /*a9c60*/  IADD3 R29, R27.reuse, c[0x0][0x198], RZ ;  /* 0x000066001b1d7a10 */ /* 0x040fe20007ffe0ff */
[----:B---3--:R-:W-:-:S04]  /*a9c70*/  IMAD.WIDE R4, R27, 0x4, R206 ;  /* 0x000000041b047825 */ /* 0x008fc800078e02ce */
[----:B------:R-:W-:Y:S01]  /*a9c80*/  IMAD.WIDE R8, R27, 0x4, R204 ;  /* 0x000000041b087825 */ /* 0x000fe200078e02cc */
[----:B------:R3:W-:Y:S03]  /*a9c90*/  @P0 STG.E [R4.64], R224 ;  /* 0x000000e004000986 */ /* 0x0007e6000c101904 */
[----:B-1----:R-:W-:Y:S01]  /*a9ca0*/  IMAD.WIDE R22, R29, 0x4, R238 ;  /* 0x000000041d167825 */ /* 0x002fe200078e02ee */
[----:B------:R-:W-:-:S03]  /*a9cb0*/  ISETP.GE.AND P1, PT, R30, c[0x0][0x17c], PT ;  /* 0x00005f001e007a0c */ /* 0x000fc60003f26270 */
[C---:B------:R-:W-:Y:S01]  /*a9cc0*/  IMAD.WIDE R2, R29.reuse, 0x4, R236 ;  /* 0x000000041d027825 */ /* 0x040fe200078e02ec */
[----:B------:R-:W-:Y:S03]  /*a9cd0*/  @P5 STG.E [R8.64], R16 ;  /* 0x0000001008005986 */ /* 0x000fe6000c101904 */
[----:B------:R-:W-:Y:S01]  /*a9ce0*/  IMAD.WIDE R12, R29, 0x4, R206 ;  /* 0x000000041d0c7825 */ /* 0x000fe200078e02ce */
[----:B------:R1:W-:Y:S01]  /*a9cf0*/  @P6 STG.E [R22.64], R185 ;  /* 0x000000b916006986 */ /* 0x0003e2000c101904 */
[----:B------:R-:W-:-:S03]  /*a9d00*/  ISETP.LT.AND P6, PT, R227, c[0x0][0x178], !P1 ;  /* 0x00005e00e3007a0c */ /* 0x000fc60004fc1270 */
[----:B------:R1:W-:Y:S01]  /*a9d10*/  @P4 STG.E [R2.64], R209 ;  /* 0x000000d102004986 */ /* 0x0003e2000c101904 */
[----:B------:R-:W-:Y:S02]  /*a9d20*/  ISETP.LT.AND P5, PT, R210, c[0x0][0x178], !P1 ;  /* 0x00005e00d2007a0c */ /* 0x000fe40004fa1270 */
[----:B------:R-:W-:Y:S01]  /*a9d30*/  ISETP.LT.AND P4, PT, R187, c[0x0][0x178], !P1 ;  /* 0x00005e00bb007a0c */ /* 0x000fe20004f81270 */
[----:B------:R1:W-:Y:S01]  /*a9d40*/  @P3 STG.E [R12.64], R225 ;  /* 0x000000e10c003986 */ /* 0x0003e2000c101904 */
[----:B------:R-:W-:Y:S02]  /*a9d50*/  ISETP.LT.AND P3, PT, R211, c[0x0][0x178], !P1 ;  /* 0x00005e00d3007a0c */ /* 0x000fe40004f61270 */
[----:B----4-:R-:W-:Y:S02]  /*a9d60*/  ISETP.GE.AND P1, PT, R26, c[0x0][0x17c], PT ;  /* 0x00005f001a007a0c */ /* 0x010fe40003f26270 */
[----:B------:R-:W4:Y:S01]  /*a9d70*/  LDL.LU R26, [R1+0x2324] ;  /* 0x00232400011a7983 */ /* 0x000f220000300800 */
[----:B------:R-:W-:-:S02]  /*a9d80*/  ISETP.LT.AND P2, PT, R187, c[0x0][0x178], !P2 ;  /* 0x00005e00bb007a0c */ /* 0x000fc40005741270 */
[C---:B------:R-:W-:Y:S01]  /*a9d90*/  IADD3 R25, R29.reuse, c[0x0][0x198], RZ ;  /* 0x000066001d197a10 */ /* 0x040fe20007ffe0ff */
[----:B------:R-:W4:Y:S01]  /*a9da0*/  LDL.LU R24, [R1+0x2320] ;  /* 0x0023200001187983 */ /* 0x000f220000300800 */
[----:B---3--:R-:W-:-:S03]  /*a9db0*/  IMAD.WIDE R4, R29, 0x4, R204 ;  /* 0x000000041d047825 */ /* 0x008fc600078e02cc */
[----:B-1----:R-:W3:Y:S01]  /*a9dc0*/  LDL.LU R22, [R1+0x2314] ;  /* 0x0023140001167983 */ /* 0x002ee20000300800 */
[----:B------:R-:W-:-:S04]  /*a9dd0*/  IMAD.WIDE R8, R25, 0x4, R238 ;  /* 0x0000000419087825 */ /* 0x000fc800078e02ee */
[C---:B------:R-:W-:Y:S01]  /*a9de0*/  IMAD.WIDE R20, R25.reuse, 0x4, R236 ;  /* 0x0000000419147825 */ /* 0x040fe200078e02ec */
[----:B------:R1:W-:Y:S03]  /*a9df0*/  @P2 STG.E [R4.64], R17 ;  /* 0x0000001104002986 */ /* 0x0003e6000c101904 */
[----:B------:R-:W-:Y:S01]  /*a9e00*/  IMAD.WIDE R2, R25, 0x4, R206 ;  /* 0x0000000419027825 */ /* 0x000fe200078e02ce */
[----:B------:R1:W-:Y:S04]  /*a9e10*/  @P6 STG.E [R8.64], R190 ;  /* 0x000000be08006986 */ /* 0x0003e8000c101904 */
[----:B------:R-:W-:Y:S04]  /*a9e20*/  @P5 STG.E [R20.64], R198 ;  /* 0x000000c614005986 */ /* 0x000fe8000c101904 */
[----:B------:R1:W-:Y:S01]  /*a9e30*/  @P3 STG.E [R2.64], R214 ;  /* 0x000000d602003986 */ /* 0x0003e2000c101904 */
[----:B--2---:R-:W-:-:S03]  /*a9e40*/  ISETP.GE.AND P3, PT, R0, c[0x0][0x17c], PT ;  /* 0x00005f0000007a0c */ /* 0x004fc60003f66270 */
[----:B------:R-:W2:Y:S01]  /*a9e50*/  LDL.LU R0, [R1+0x2310] ;  /* 0x0023100001007983 */ /* 0x000ea20000300800 */
[----:B------:R-:W-:Y:S01]  /*a9e60*/  ISETP.GE.AND P0, PT, R28, c[0x0][0x17c], PT ;  /* 0x00005f001c007a0c */ /* 0x000fe20003f06270 */
[----:B------:R-:W-:-:S03]  /*a9e70*/  IMAD.WIDE R12, R25, 0x4, R204 ;  /* 0x00000004190c7825 */ /* 0x000fc600078e02cc */
[----:B------:R-:W-:Y:S02]  /*a9e80*/  ISETP.LT.AND P5, PT, R227, c[0x0][0x178], !P0 ;  /* 0x00005e00e3007a0c */ /* 0x000fe400047a1270 */
        /* <DEDUP_REMOVED lines=9> */
[C---:B------:R-:W-:Y:S01]  /*a9f20*/  IMAD.WIDE R8, R25.reuse, 0x4, R236 ;  /* 0x0000000419087825 */ /* 0x040fe200078e02ec */
        /* <DEDUP_REMOVED lines=11> */
[----:B------:R-:W-:Y:S01]  /*a9fe0*/  @P4 STG.E [R12.64], R182 ;  /* 0x000000b60c004986 */ /* 0x000fe2000c101904 */
[----:B------:R-:W-:-:S03]  /*a9ff0*/  IADD3 R25, R23, c[0x0][0x198], RZ ;  /* 0x0000660017197a10 */ /* 0x000fc60007ffe0ff */
[----:B------:R1:W-:Y:S01]  /*aa000*/  @P5 STG.E [R20.64], R194 ;  /* 0x000000c214005986 */ /* 0x0003e2000c101904 */
[----:B------:R-:W-:Y:S01]  /*aa010*/  ISETP.LT.AND P5, PT, R210, c[0x0][0x178], !P3 ;  /* 0x00005e00d2007a0c */ /* 0x000fe20005fa1270 */
[----:B------:R-:W-:-:S04]  /*aa020*/  IMAD.WIDE R4, R23, 0x4, R206 ;  /* 0x0000000417047825 */ /* 0x000fc800078e02ce */
[----:B------:R-:W-:Y:S01]  /*aa030*/  IMAD.WIDE R8, R23, 0x4, R204 ;  /* 0x0000000417087825 */ /* 0x000fe200078e02cc */
[----:B------:R1:W-:Y:S03]  /*aa040*/  @P2 STG.E [R4.64], R218 ;  /* 0x000000da04002986 */ /* 0x0003e6000c101904 */
[----:B------:R-:W-:Y:S01]  /*aa050*/  IMAD.WIDE R16, R25, 0x4, R238 ;  /* 0x0000000419107825 */ /* 0x000fe200078e02ee */
[----:B------:R-:W-:Y:S01]  /*aa060*/  ISETP.LT.AND P4, PT, R211, c[0x0][0x178], !P3 ;  /* 0x00005e00d3007a0c */ /* 0x000fe20005f81270 */
[----:B------:R1:W-:Y:S02]  /*aa070*/  @P1 STG.E [R8.64], R10 ;  /* 0x0000000a08001986 */ /* 0x0003e4000c101904 */
[----:B-1----:R-:W-:Y:S01]  /*aa080*/  IMAD.WIDE R2, R25, 0x4, R236 ;  /* 0x0000000419027825 */ /* 0x002fe200078e02ec */
[----:B------:R-:W-:Y:S01]  /*aa090*/  ISETP.LT.AND P3, PT, R187, c[0x0][0x178], !P3 ;  /* 0x00005e00bb007a0c */ /* 0x000fe20005f61270 */
[----:B------:R-:W-:Y:S01]  /*aa0a0*/  @P6 STG.E [R16.64], R183 ;  /* 0x000000b710006986 */ /* 0x000fe2000c101904 */
[----:B------:R-:W-:-:S03]  /*aa0b0*/  IADD3 R21, R25, c[0x0][0x198], RZ ;  /* 0x0000660019157a10 */ /* 0x000fc60007ffe0ff */
[----:B------:R1:W-:Y:S01]  /*aa0c0*/  @P5 STG.E [R2.64], R195 ;  /* 0x000000c302005986 */ /* 0x0003e2000c101904 */
[----:B------:R-:W-:-:S04]  /*aa0d0*/  IMAD.WIDE R6, R25, 0x4, R206 ;  /* 0x0000000419067825 */ /* 0x000fc800078e02ce */
[----:B------:R-:W-:Y:S01]  /*aa0e0*/  IMAD.WIDE R4, R25, 0x4, R204 ;  /* 0x0000000419047825 */ /* 0x000fe200078e02cc */
[----:B------:R1:W-:Y:S03]  /*aa0f0*/  @P4 STG.E [R6.64], R219 ;  /* 0x000000db06004986 */ /* 0x0003e6000c101904 */
[C---:B------:R-:W-:Y:S01]  /*aa100*/  IMAD.WIDE R8, R21.reuse, 0x4, R238 ;  /* 0x0000000415087825 */ /* 0x040fe200078e02ee */
[----:B------:R3:W-:Y:S03]  /*aa110*/  @P3 STG.E [R4.64], R11 ;  /* 0x0000000b04003986 */ /* 0x0007e6000c101904 */
[----:B------:R-:W-:-:S04]  /*aa120*/  IMAD.WIDE R12, R21, 0x4, R236 ;  /* 0x00000004150c7825 */ /* 0x000fc800078e02ec */
[----:B-1----:R-:W-:-:S04]  /*aa130*/  IMAD.WIDE R2, R21, 0x4, R206 ;  /* 0x0000000415027825 */ /* 0x002fc800078e02ce */
[----:B------:R-:W-:Y:S01]  /*aa140*/  IMAD.WIDE R6, R21, 0x4, R204 ;  /* 0x0000000415067825 */ /* 0x000fe200078e02cc */
[----:B----4-:R-:W-:-:S04]  /*aa150*/  ISETP.GE.AND P0, PT, R26, c[0x0][0x17c], PT ;  /* 0x00005f001a007a0c */ /* 0x010fc80003f06270 */
[----:B------:R-:W-:Y:S02]  /*aa160*/  ISETP.LT.AND P6, PT, R227, c[0x0][0x178], !P0 ;  /* 0x00005e00e3007a0c */ /* 0x000fe400047c1270 */
[----:B------:R-:W-:Y:S02]  /*aa170*/  ISETP.LT.AND P2, PT, R210, c[0x0][0x178], !P0 ;  /* 0x00005e00d2007a0c */ /* 0x000fe40004741270 */
[----:B------:R-:W-:Y:S02]  /*aa180*/  ISETP.LT.AND P5, PT, R211, c[0x0][0x178], !P0 ;  /* 0x00005e00d3007a0c */ /* 0x000fe400047a1270 */
[----:B------:R-:W-:Y:S02]  /*aa190*/  ISETP.LT.AND P0, PT, R187, c[0x0][0x178], !P0 ;  /* 0x00005e00bb007a0c */ /* 0x000fe40004701270 */
[----:B------:R-:W-:Y:S02]  /*aa1a0*/  ISETP.GE.AND P1, PT, R24, c[0x0][0x17c], PT ;  /* 0x00005f0018007a0c */ /* 0x000fe40003f26270 */
[----:B---3--:R-:W-:-:S02]  /*aa1b0*/  ISETP.GE.AND P4, PT, R22, c[0x0][0x17c], PT ;  /* 0x00005f0016007a0c */ /* 0x008fc40003f86270 */
[----:B------:R-:W-:Y:S01]  /*aa1c0*/  ISETP.LT.AND P3, PT, R227, c[0x0][0x178], !P1 ;  /* 0x00005e00e3007a0c */ /* 0x000fe20004f61270 */
[----:B------:R1:W-:Y:S01]  /*aa1d0*/  @P6 STG.E [R8.64], R178 ;  /* 0x000000b208006986 */ /* 0x0003e2000c101904 */
[----:B------:R-:W-:-:S03]  /*aa1e0*/  ISETP.LT.AND P6, PT, R210, c[0x0][0x178], !P1 ;  /* 0x00005e00d2007a0c */ /* 0x000fc60004fc1270 */
[----:B------:R-:W-:Y:S01]  /*aa1f0*/  @P2 STG.E [R12.64], R202 ;  /* 0x000000ca0c002986 */ /* 0x000fe2000c101904 */
[----:B------:R-:W-:-:S03]  /*aa200*/  IADD3 R17, R21, c[0x0][0x198], RZ ;  /* 0x0000660015117a10 */ /* 0x000fc60007ffe0ff */
[----:B------:R3:W-:Y:S01]  /*aa210*/  @P5 STG.E [R2.64], R222 ;  /* 0x000000de02005986 */ /* 0x0007e2000c101904 */
[----:B------:R-:W-:Y:S02]  /*aa220*/  ISETP.LT.AND P5, PT, R211, c[0x0][0x178], !P1 ;  /* 0x00005e00d3007a0c */ /* 0x000fe40004fa1270 */
[----:B------:R-:W-:Y:S01]  /*aa230*/  ISETP.LT.AND P1, PT, R187, c[0x0][0x178], !P1 ;  /* 0x00005e00bb007a0c */ /* 0x000fe20004f21270 */
[----:B------:R-:W-:Y:S01]  /*aa240*/  @P0 STG.E [R6.64], R14 ;  /* 0x0000000e06000986 */ /* 0x000fe2000c101904 */
[----:B------:R-:W-:Y:S01]  /*aa250*/  ISETP.LT.AND P0, PT, R227, c[0x0][0x178], !P4 ;  /* 0x00005e00e3007a0c */ /* 0x000fe20006701270 */
[C---:B------:R-:W-:Y:S01]  /*aa260*/  IMAD.WIDE R4, R17.reuse, 0x4, R238 ;  /* 0x0000000411047825 */ /* 0x040fe200078e02ee */
[----:B------:R-:W-:-:S03]  /*aa270*/  IADD3 R21, R17, c[0x0][0x198], RZ ;  /* 0x0000660011157a10 */ /* 0x000fc60007ffe0ff */
[C---:B-1----:R-:W-:Y:S01]  /*aa280*/  IMAD.WIDE R8, R17.reuse, 0x4, R236 ;  /* 0x0000000411087825 */ /* 0x042fe200078e02ec */
[----:B------:R1:W-:Y:S03]  /*aa290*/  @P3 STG.E [R4.64], R179 ;  /* 0x000000b304003986 */ /* 0x0003e6000c101904 */
[C---:B------:R-:W-:Y:S01]  /*aa2a0*/  IMAD.WIDE R10, R17.reuse, 0x4, R206 ;  /* 0x00000004110a7825 */ /* 0x040fe200078e02ce */
[----:B------:R4:W-:Y:S03]  /*aa2b0*/  @P6 STG.E [R8.64], R203 ;  /* 0x000000cb08006986 */ /* 0x0009e6000c101904 */
[----:B---3--:R-:W-:Y:S01]  /*aa2c0*/  IMAD.WIDE R2, R17, 0x4, R204 ;  /* 0x0000000411027825 */ /* 0x008fe200078e02cc */
[----:B------:R3:W-:Y:S03]  /*aa2d0*/  @P5 STG.E [R10.64], R223 ;  /* 0x000000df0a005986 */ /* 0x0007e6000c101904 */
[----:B------:R-:W-:Y:S01]  /*aa2e0*/  IMAD.WIDE R12, R21, 0x4, R238 ;  /* 0x00000004150c7825 */ /* 0x000fe200078e02ee */
[----:B------:R-:W-:Y:S01]  /*aa2f0*/  ISETP.LT.AND P5, PT, R210, c[0x0][0x178], !P4 ;  /* 0x00005e00d2007a0c */ /* 0x000fe200067a1270 */
[----:B------:R3:W-:Y:S04]  /*aa300*/  @P1 STG.E [R2.64], R15 ;  /* 0x0000000f02001986 */ /* 0x0007e8000c101904 */
[----:B------:R3:W-:Y:S01]  /*aa310*/  @P0 STG.E [R12.64], R186 ;  /* 0x000000ba0c000986 */ /* 0x0007e2000c101904 */
[----:B------:R-:W-:-:S02]  /*aa320*/  ISETP.LT.AND P0, PT, R211, c[0x0][0x178], !P4 ;  /* 0x00005e00d3007a0c */ /* 0x000fc40006701270 */
[----:B------:R-:W-:Y:S02]  /*aa330*/  ISETP.LT.AND P4, PT, R187, c[0x0][0x178], !P4 ;  /* 0x00005e00bb007a0c */ /* 0x000fe40006781270 */
[----:B--2---:R-:W-:-:S04]  /*aa340*/  ISETP.GE.AND P2, PT, R0, c[0x0][0x17c], PT ;  /* 0x00005f0000007a0c */ /* 0x004fc80003f46270 */
[----:B------:R-:W-:Y:S02]  /*aa350*/  ISETP.LT.AND P3, PT, R227, c[0x0][0x178], !P2 ;  /* 0x00005e00e3007a0c */ /* 0x000fe40005761270 */
[----:B------:R-:W2:Y:S01]  /*aa360*/  LDL.LU R227, [R1+0x2400] ;  /* 0x0024000001e37983 */ /* 0x000ea20000300800 */
[----:B------:R-:W-:Y:S02]  /*aa370*/  ISETP.LT.AND P6, PT, R210, c[0x0][0x178], !P2 ;  /* 0x00005e00d2007a0c */ /* 0x000fe400057c1270 */
[----:B------:R-:W-:Y:S01]  /*aa380*/  ISETP.LT.AND P1, PT, R211, c[0x0][0x178], !P2 ;  /* 0x00005e00d3007a0c */ /* 0x000fe20005721270 */
[----:B------:R-:W2:Y:S01]  /*aa390*/  LDL.LU R210, [R1+0x23fc] ;  /* 0x0023fc0001d27983 */ /* 0x000ea20000300800 */
[----:B------:R-:W-:-:S03]  /*aa3a0*/  ISETP.LT.AND P2, PT, R187, c[0x0][0x178], !P2 ;  /* 0x00005e00bb007a0c */ /* 0x000fc60005741270 */
[----:B------:R-:W3:Y:S04]  /*aa3b0*/  LDL.LU R211, [R1+0x23f8] ;  /* 0x0023f80001d37983 */ /* 0x000ee80000300800 */
[----:B------:R-:W3:Y:S01]  /*aa3c0*/  LDL.LU R187, [R1+0x23f4] ;  /* 0x0023f40001bb7983 */ /* 0x000ee20000300800 */
[C---:B------:R-:W-:Y:S01]  /*aa3d0*/  IADD3 R17, R21.reuse, c[0x0][0x198], RZ ;  /* 0x0000660015117a10 */ /* 0x040fe20007ffe0ff */
[----:B-1----:R-:W-:-:S04]  /*aa3e0*/  IMAD.WIDE R4, R21, 0x4, R236 ;  /* 0x0000000415047825 */ /* 0x002fc800078e02ec */
[----:B------:R-:W-:-:S04]  /*aa3f0*/  IMAD.WIDE R6, R21, 0x4, R206 ;  /* 0x0000000415067825 */ /* 0x000fc800078e02ce */
[----:B----4-:R-:W-:-:S04]  /*aa400*/  IMAD.WIDE R8, R21, 0x4, R204 ;  /* 0x0000000415087825 */ /* 0x010fc800078e02cc */
[----:B------:R-:W-:-:S04]  /*aa410*/  IMAD.WIDE R238, R17, 0x4, R238 ;  /* 0x0000000411ee7825 */ /* 0x000fc800078e02ee */
[----:B------:R-:W-:-:S04]  /*aa420*/  IMAD.WIDE R236, R17, 0x4, R236 ;  /* 0x0000000411ec7825 */ /* 0x000fc800078e02ec */
[----:B------:R-:W-:-:S04]  /*aa430*/  IMAD.WIDE R206, R17, 0x4, R206 ;  /* 0x0000000411ce7825 */ /* 0x000fc800078e02ce */
[----:B------:R-:W-:Y:S01]  /*aa440*/  IMAD.WIDE R204, R17, 0x4, R204 ;  /* 0x0000000411cc7825 */ /* 0x000fe200078e02cc */
[----:B--2---:R1:W-:Y:S04]  /*aa450*/  @P5 STG.E [R4.64], R210 ;  /* 0x000000d204005986 */ /* 0x0043e8000c101904 */
[----:B------:R1:W-:Y:S04]  /*aa460*/  @P0 STG.E [R6.64], R226 ;  /* 0x000000e206000986 */ /* 0x0003e8000c101904 */
[----:B------:R1:W-:Y:S04]  /*aa470*/  @P4 STG.E [R8.64], R18 ;  /* 0x0000001208004986 */ /* 0x0003e8000c101904 */
[----:B---3--:R1:W-:Y:S04]  /*aa480*/  @P3 STG.E [R238.64], R187 ;  /* 0x000000bbee003986 */ /* 0x0083e8000c101904 */
[----:B------:R1:W-:Y:S04]  /*aa490*/  @P6 STG.E [R236.64], R211 ;  /* 0x000000d3ec006986 */ /* 0x0003e8000c101904 */
[----:B------:R1:W-:Y:S01]  /*aa4a0*/  @P1 STG.E [R206.64], R227 ;  /* 0x000000e3ce001986 */ /* 0x0003e2000c101904 */
[----:B------:R-:W-:Y:S05]  /*aa4b0*/  @!P2 EXIT ;  /* 0x000000000000a94d */ /* 0x000fea0003800000 */
[----:B------:R-:W-:Y:S01]  /*aa4c0*/  STG.E [R204.64], R19 ;  /* 0x00000013cc007986 */ /* 0x000fe2000c101904 */
[----:B------:R-:W-:Y:S05]  /*aa4d0*/  EXIT ;  /* 0x000000000000794d */ /* 0x000fea0003800000 */
.L_x_2:
[----:B------:R-:W-:-:S00]  /*aa4e0*/  BRA `(.L_x_2) ;  /* 0xfffffff000007947 */ /* 0x000fc0000383ffff */
[----:B------:R-:W-:-:S00]  /*aa4f0*/  NOP ;  /* 0x0000000000007918 */ /* 0x000fc00000000000 */
        /* <DEDUP_REMOVED lines=8> */
.L_x_3:


//--------------------- .nv.shared.matmul_kernel  --------------------------
	.section	.nv.shared.matmul_kernel,"aw",@nobits
	.sectionflags	@""
	.align	16
